	.target	sm_100a

	.elftype	@"ET_EXEC"


//--------------------- .note.nv.tkinfo           --------------------------
	.section	.note.nv.tkinfo,"",@"SHT_NOTE"
	.sectionflags	@"SHF_NOTE_NV_TKINFO"
	.tkinfo
        /*0018*/ 	.word	0x00000002
        /*0030*/ 	.string	""
        /*0030*/ 	.string	"ptxas"
        /*0030*/ 	.string	"Cuda compilation tools, release 13.0, V13.0.88"
        /*0030*/ 	.string	"Build cuda_13.0.r13.0/compiler.36424714_0"
        /*0030*/ 	.string	"-arch sm_100a -m 64 "



//--------------------- .note.nv.cuinfo           --------------------------
	.section	.note.nv.cuinfo,"",@"SHT_NOTE"
	.sectionflags	@"SHF_NOTE_NV_CUINFO"
        /*0018*/ 	.short	0x0002
        /*001a*/ 	.short	0x0064
        /*001c*/ 	.short	0x0082
	.zero		2


//--------------------- .nv.info                  --------------------------
	.section	.nv.info,"",@"SHT_CUDA_INFO"
	.align	4


	//----- nvinfo : EIATTR_REGCOUNT
	.align		4
        /*0000*/ 	.byte	0x04, 0x2f
        /*0002*/ 	.short	(.L_29 - .L_28)
	.align		4
.L_28:
        /*0004*/ 	.word	index@(_ZN2at6native12cross_kernelIh16OffsetCalculatorILi3EjLb0EElEEviPT_PKS4_S7_T0_T1_S9_S9_)
        /*0008*/ 	.word	0x00000020


	//----- nvinfo : EIATTR_FRAME_SIZE
	.align		4
.L_29:
        /*000c*/ 	.byte	0x04, 0x11
        /*000e*/ 	.short	(.L_31 - .L_30)
	.align		4
.L_30:
        /*0010*/ 	.word	index@($__internal_21_$__cuda_sm20_div_u64)
        /*0014*/ 	.word	0x00000000


	//----- nvinfo : EIATTR_FRAME_SIZE
	.align		4
.L_31:
        /*0018*/ 	.byte	0x04, 0x11
        /*001a*/ 	.short	(.L_33 - .L_32)
	.align		4
.L_32:
        /*001c*/ 	.word	index@(_ZN2at6native12cross_kernelIh16OffsetCalculatorILi3EjLb0EElEEviPT_PKS4_S7_T0_T1_S9_S9_)
        /*0020*/ 	.word	0x00000000


	//----- nvinfo : EIATTR_REGCOUNT
	.align		4
.L_33:
        /*0024*/ 	.byte	0x04, 0x2f
        /*0026*/ 	.short	(.L_35 - .L_34)
	.align		4
.L_34:
        /*0028*/ 	.word	index@(_ZN2at6native12cross_kernelIh16OffsetCalculatorILi3EjLb0EEiEEviPT_PKS4_S7_T0_T1_S9_S9_)
        /*002c*/ 	.word	0x00000020


	//----- nvinfo : EIATTR_FRAME_SIZE
	.align		4
.L_35:
        /*0030*/ 	.byte	0x04, 0x11
        /*0032*/ 	.short	(.L_37 - .L_36)
	.align		4
.L_36:
        /*0034*/ 	.word	index@($__internal_20_$__cuda_sm20_div_u64)
        /*0038*/ 	.word	0x00000000


	//----- nvinfo : EIATTR_FRAME_SIZE
	.align		4
.L_37:
        /*003c*/ 	.byte	0x04, 0x11
        /*003e*/ 	.short	(.L_39 - .L_38)
	.align		4
.L_38:
        /*0040*/ 	.word	index@(_ZN2at6native12cross_kernelIh16OffsetCalculatorILi3EjLb0EEiEEviPT_PKS4_S7_T0_T1_S9_S9_)
        /*0044*/ 	.word	0x00000000


	//----- nvinfo : EIATTR_REGCOUNT
	.align		4
.L_39:
        /*0048*/ 	.byte	0x04, 0x2f
        /*004a*/ 	.short	(.L_41 - .L_40)
	.align		4
.L_40:
        /*004c*/ 	.word	index@(_ZN2at6native12cross_kernelIa16OffsetCalculatorILi3EjLb0EElEEviPT_PKS4_S7_T0_T1_S9_S9_)
        /*0050*/ 	.word	0x00000020


	//----- nvinfo : EIATTR_FRAME_SIZE
	.align		4
.L_41:
        /*0054*/ 	.byte	0x04, 0x11
        /*0056*/ 	.short	(.L_43 - .L_42)
	.align		4
.L_42:
        /*0058*/ 	.word	index@($__internal_19_$__cuda_sm20_div_u64)
        /*005c*/ 	.word	0x00000000


	//----- nvinfo : EIATTR_FRAME_SIZE
	.align		4
.L_43:
        /*0060*/ 	.byte	0x04, 0x11
        /*0062*/ 	.short	(.L_45 - .L_44)
	.align		4
.L_44:
        /*0064*/ 	.word	index@(_ZN2at6native12cross_kernelIa16OffsetCalculatorILi3EjLb0EElEEviPT_PKS4_S7_T0_T1_S9_S9_)
        /*0068*/ 	.word	0x00000000


	//----- nvinfo : EIATTR_REGCOUNT
	.align		4
.L_45:
        /*006c*/ 	.byte	0x04, 0x2f
        /*006e*/ 	.short	(.L_47 - .L_46)
	.align		4
.L_46:
        /*0070*/ 	.word	index@(_ZN2at6native12cross_kernelIa16OffsetCalculatorILi3EjLb0EEiEEviPT_PKS4_S7_T0_T1_S9_S9_)
        /*0074*/ 	.word	0x00000020


	//----- nvinfo : EIATTR_FRAME_SIZE
	.align		4
.L_47:
        /*0078*/ 	.byte	0x04, 0x11
        /*007a*/ 	.short	(.L_49 - .L_48)
	.align		4
.L_48:
        /*007c*/ 	.word	index@($__internal_18_$__cuda_sm20_div_u64)
        /*0080*/ 	.word	0x00000000


	//----- nvinfo : EIATTR_FRAME_SIZE
	.align		4
.L_49:
        /*0084*/ 	.byte	0x04, 0x11
        /*0086*/ 	.short	(.L_51 - .L_50)
	.align		4
.L_50:
        /*0088*/ 	.word	index@(_ZN2at6native12cross_kernelIa16OffsetCalculatorILi3EjLb0EEiEEviPT_PKS4_S7_T0_T1_S9_S9_)
        /*008c*/ 	.word	0x00000000


	//----- nvinfo : EIATTR_REGCOUNT
	.align		4
.L_51:
        /*0090*/ 	.byte	0x04, 0x2f
        /*0092*/ 	.short	(.L_53 - .L_52)
	.align		4
.L_52:
        /*0094*/ 	.word	index@(_ZN2at6native12cross_kernelIi16OffsetCalculatorILi3EjLb0EElEEviPT_PKS4_S7_T0_T1_S9_S9_)
        /*0098*/ 	.word	0x00000020


	//----- nvinfo : EIATTR_FRAME_SIZE
	.align		4
.L_53:
        /*009c*/ 	.byte	0x04, 0x11
        /*009e*/ 	.short	(.L_55 - .L_54)
	.align		4
.L_54:
        /*00a0*/ 	.word	index@($__internal_17_$__cuda_sm20_div_u64)
        /*00a4*/ 	.word	0x00000000


	//----- nvinfo : EIATTR_FRAME_SIZE
	.align		4
.L_55:
        /*00a8*/ 	.byte	0x04, 0x11
        /*00aa*/ 	.short	(.L_57 - .L_56)
	.align		4
.L_56:
        /*00ac*/ 	.word	index@(_ZN2at6native12cross_kernelIi16OffsetCalculatorILi3EjLb0EElEEviPT_PKS4_S7_T0_T1_S9_S9_)
        /*00b0*/ 	.word	0x00000000


	//----- nvinfo : EIATTR_REGCOUNT
	.align		4
.L_57:
        /*00b4*/ 	.byte	0x04, 0x2f
        /*00b6*/ 	.short	(.L_59 - .L_58)
	.align		4
.L_58:
        /*00b8*/ 	.word	index@(_ZN2at6native12cross_kernelIi16OffsetCalculatorILi3EjLb0EEiEEviPT_PKS4_S7_T0_T1_S9_S9_)
        /*00bc*/ 	.word	0x00000020


	//----- nvinfo : EIATTR_FRAME_SIZE
	.align		4
.L_59:
        /*00c0*/ 	.byte	0x04, 0x11
        /*00c2*/ 	.short	(.L_61 - .L_60)
	.align		4
.L_60:
        /*00c4*/ 	.word	index@($__internal_16_$__cuda_sm20_div_u64)
        /*00c8*/ 	.word	0x00000000


	//----- nvinfo : EIATTR_FRAME_SIZE
	.align		4
.L_61:
        /*00cc*/ 	.byte	0x04, 0x11
        /*00ce*/ 	.short	(.L_63 - .L_62)
	.align		4
.L_62:
        /*00d0*/ 	.word	index@(_ZN2at6native12cross_kernelIi16OffsetCalculatorILi3EjLb0EEiEEviPT_PKS4_S7_T0_T1_S9_S9_)
        /*00d4*/ 	.word	0x00000000


	//----- nvinfo : EIATTR_REGCOUNT
	.align		4
.L_63:
        /*00d8*/ 	.byte	0x04, 0x2f
        /*00da*/ 	.short	(.L_65 - .L_64)
	.align		4
.L_64:
        /*00dc*/ 	.word	index@(_ZN2at6native12cross_kernelIl16OffsetCalculatorILi3EjLb0EElEEviPT_PKS4_S7_T0_T1_S9_S9_)
        /*00e0*/ 	.word	0x00000030


	//----- nvinfo : EIATTR_FRAME_SIZE
	.align		4
.L_65:
        /*00e4*/ 	.byte	0x04, 0x11
        /*00e6*/ 	.short	(.L_67 - .L_66)
	.align		4
.L_66:
        /*00e8*/ 	.word	index@($__internal_15_$__cuda_sm20_div_u64)
        /*00ec*/ 	.word	0x00000000


	//----- nvinfo : EIATTR_FRAME_SIZE
	.align		4
.L_67:
        /*00f0*/ 	.byte	0x04, 0x11
        /*00f2*/ 	.short	(.L_69 - .L_68)
	.align		4
.L_68:
        /*00f4*/ 	.word	index@(_ZN2at6native12cross_kernelIl16OffsetCalculatorILi3EjLb0EElEEviPT_PKS4_S7_T0_T1_S9_S9_)
        /*00f8*/ 	.word	0x00000000


	//----- nvinfo : EIATTR_REGCOUNT
	.align		4
.L_69:
        /*00fc*/ 	.byte	0x04, 0x2f
        /*00fe*/ 	.short	(.L_71 - .L_70)
	.align		4
.L_70:
        /*0100*/ 	.word	index@(_ZN2at6native12cross_kernelIl16OffsetCalculatorILi3EjLb0EEiEEviPT_PKS4_S7_T0_T1_S9_S9_)
        /*0104*/ 	.word	0x00000020


	//----- nvinfo : EIATTR_FRAME_SIZE
	.align		4
.L_71:
        /*0108*/ 	.byte	0x04, 0x11
        /*010a*/ 	.short	(.L_73 - .L_72)
	.align		4
.L_72:
        /*010c*/ 	.word	index@($__internal_14_$__cuda_sm20_div_u64)
        /*0110*/ 	.word	0x00000000


	//----- nvinfo : EIATTR_FRAME_SIZE
	.align		4
.L_73:
        /*0114*/ 	.byte	0x04, 0x11
        /*0116*/ 	.short	(.L_75 - .L_74)
	.align		4
.L_74:
        /*0118*/ 	.word	index@(_ZN2at6native12cross_kernelIl16OffsetCalculatorILi3EjLb0EEiEEviPT_PKS4_S7_T0_T1_S9_S9_)
        /*011c*/ 	.word	0x00000000


	//----- nvinfo : EIATTR_REGCOUNT
	.align		4
.L_75:
        /*0120*/ 	.byte	0x04, 0x2f
        /*0122*/ 	.short	(.L_77 - .L_76)
	.align		4
.L_76:
        /*0124*/ 	.word	index@(_ZN2at6native12cross_kernelIs16OffsetCalculatorILi3EjLb0EElEEviPT_PKS4_S7_T0_T1_S9_S9_)
        /*0128*/ 	.word	0x00000020


	//----- nvinfo : EIATTR_FRAME_SIZE
	.align		4
.L_77:
        /*012c*/ 	.byte	0x04, 0x11
        /*012e*/ 	.short	(.L_79 - .L_78)
	.align		4
.L_78:
        /*0130*/ 	.word	index@($__internal_13_$__cuda_sm20_div_u64)
        /*0134*/ 	.word	0x00000000


	//----- nvinfo : EIATTR_FRAME_SIZE
	.align		4
.L_79:
        /*0138*/ 	.byte	0x04, 0x11
        /*013a*/ 	.short	(.L_81 - .L_80)
	.align		4
.L_80:
        /*013c*/ 	.word	index@(_ZN2at6native12cross_kernelIs16OffsetCalculatorILi3EjLb0EElEEviPT_PKS4_S7_T0_T1_S9_S9_)
        /*0140*/ 	.word	0x00000000


	//----- nvinfo : EIATTR_REGCOUNT
	.align		4
.L_81:
        /*0144*/ 	.byte	0x04, 0x2f
        /*0146*/ 	.short	(.L_83 - .L_82)
	.align		4
.L_82:
        /*0148*/ 	.word	index@(_ZN2at6native12cross_kernelIs16OffsetCalculatorILi3EjLb0EEiEEviPT_PKS4_S7_T0_T1_S9_S9_)
        /*014c*/ 	.word	0x00000020


	//----- nvinfo : EIATTR_FRAME_SIZE
	.align		4
.L_83:
        /*0150*/ 	.byte	0x04, 0x11
        /*0152*/ 	.short	(.L_85 - .L_84)
	.align		4
.L_84:
        /*0154*/ 	.word	index@($__internal_12_$__cuda_sm20_div_u64)
        /*0158*/ 	.word	0x00000000


	//----- nvinfo : EIATTR_FRAME_SIZE
	.align		4
.L_85:
        /*015c*/ 	.byte	0x04, 0x11
        /*015e*/ 	.short	(.L_87 - .L_86)
	.align		4
.L_86:
        /*0160*/ 	.word	index@(_ZN2at6native12cross_kernelIs16OffsetCalculatorILi3EjLb0EEiEEviPT_PKS4_S7_T0_T1_S9_S9_)
        /*0164*/ 	.word	0x00000000


	//----- nvinfo : EIATTR_REGCOUNT
	.align		4
.L_87:
        /*0168*/ 	.byte	0x04, 0x2f
        /*016a*/ 	.short	(.L_89 - .L_88)
	.align		4
.L_88:
        /*016c*/ 	.word	index@(_ZN2at6native12cross_kernelId16OffsetCalculatorILi3EjLb0EElEEviPT_PKS4_S7_T0_T1_S9_S9_)
        /*0170*/ 	.word	0x00000028


	//----- nvinfo : EIATTR_FRAME_SIZE
	.align		4
.L_89:
        /*0174*/ 	.byte	0x04, 0x11
        /*0176*/ 	.short	(.L_91 - .L_90)
	.align		4
.L_90:
        /*0178*/ 	.word	index@($__internal_11_$__cuda_sm20_div_u64)
        /*017c*/ 	.word	0x00000000


	//----- nvinfo : EIATTR_FRAME_SIZE
	.align		4
.L_91:
        /*0180*/ 	.byte	0x04, 0x11
        /*0182*/ 	.short	(.L_93 - .L_92)
	.align		4
.L_92:
        /*0184*/ 	.word	index@(_ZN2at6native12cross_kernelId16OffsetCalculatorILi3EjLb0EElEEviPT_PKS4_S7_T0_T1_S9_S9_)
        /*0188*/ 	.word	0x00000000


	//----- nvinfo : EIATTR_REGCOUNT
	.align		4
.L_93:
        /*018c*/ 	.byte	0x04, 0x2f
        /*018e*/ 	.short	(.L_95 - .L_94)
	.align		4
.L_94:
        /*0190*/ 	.word	index@(_ZN2at6native12cross_kernelId16OffsetCalculatorILi3EjLb0EEiEEviPT_PKS4_S7_T0_T1_S9_S9_)
        /*0194*/ 	.word	0x00000020


	//----- nvinfo : EIATTR_FRAME_SIZE
	.align		4
.L_95:
        /*0198*/ 	.byte	0x04, 0x11
        /*019a*/ 	.short	(.L_97 - .L_96)
	.align		4
.L_96:
        /*019c*/ 	.word	index@($__internal_10_$__cuda_sm20_div_u64)
        /*01a0*/ 	.word	0x00000000


	//----- nvinfo : EIATTR_FRAME_SIZE
	.align		4
.L_97:
        /*01a4*/ 	.byte	0x04, 0x11
        /*01a6*/ 	.short	(.L_99 - .L_98)
	.align		4
.L_98:
        /*01a8*/ 	.word	index@(_ZN2at6native12cross_kernelId16OffsetCalculatorILi3EjLb0EEiEEviPT_PKS4_S7_T0_T1_S9_S9_)
        /*01ac*/ 	.word	0x00000000


	//----- nvinfo : EIATTR_REGCOUNT
	.align		4
.L_99:
        /*01b0*/ 	.byte	0x04, 0x2f
        /*01b2*/ 	.short	(.L_101 - .L_100)
	.align		4
.L_100:
        /*01b4*/ 	.word	index@(_ZN2at6native12cross_kernelIf16OffsetCalculatorILi3EjLb0EElEEviPT_PKS4_S7_T0_T1_S9_S9_)
        /*01b8*/ 	.word	0x00000020


	//----- nvinfo : EIATTR_FRAME_SIZE
	.align		4
.L_101:
        /*01bc*/ 	.byte	0x04, 0x11
        /*01be*/ 	.short	(.L_103 - .L_102)
	.align		4
.L_102:
        /*01c0*/ 	.word	index@($__internal_9_$__cuda_sm20_div_u64)
        /*01c4*/ 	.word	0x00000000


	//----- nvinfo : EIATTR_FRAME_SIZE
	.align		4
.L_103:
        /*01c8*/ 	.byte	0x04, 0x11
        /*01ca*/ 	.short	(.L_105 - .L_104)
	.align		4
.L_104:
        /*01cc*/ 	.word	index@(_ZN2at6native12cross_kernelIf16OffsetCalculatorILi3EjLb0EElEEviPT_PKS4_S7_T0_T1_S9_S9_)
        /*01d0*/ 	.word	0x00000000


	//----- nvinfo : EIATTR_REGCOUNT
	.align		4
.L_105:
        /*01d4*/ 	.byte	0x04, 0x2f
        /*01d6*/ 	.short	(.L_107 - .L_106)
	.align		4
.L_106:
        /*01d8*/ 	.word	index@(_ZN2at6native12cross_kernelIf16OffsetCalculatorILi3EjLb0EEiEEviPT_PKS4_S7_T0_T1_S9_S9_)
        /*01dc*/ 	.word	0x00000020


	//----- nvinfo : EIATTR_FRAME_SIZE
	.align		4
.L_107:
        /*01e0*/ 	.byte	0x04, 0x11
        /*01e2*/ 	.short	(.L_109 - .L_108)
	.align		4
.L_108:
        /*01e4*/ 	.word	index@($__internal_8_$__cuda_sm20_div_u64)
        /*01e8*/ 	.word	0x00000000


	//----- nvinfo : EIATTR_FRAME_SIZE
	.align		4
.L_109:
        /*01ec*/ 	.byte	0x04, 0x11
        /*01ee*/ 	.short	(.L_111 - .L_110)
	.align		4
.L_110:
        /*01f0*/ 	.word	index@(_ZN2at6native12cross_kernelIf16OffsetCalculatorILi3EjLb0EEiEEviPT_PKS4_S7_T0_T1_S9_S9_)
        /*01f4*/ 	.word	0x00000000


	//----- nvinfo : EIATTR_REGCOUNT
	.align		4
.L_111:
        /*01f8*/ 	.byte	0x04, 0x2f
        /*01fa*/ 	.short	(.L_113 - .L_112)
	.align		4
.L_112:
        /*01fc*/ 	.word	index@(_ZN2at6native12cross_kernelIN3c107complexIdEE16OffsetCalculatorILi3EjLb0EElEEviPT_PKS7_SA_T0_T1_SC_SC_)
        /*0200*/ 	.word	0x00000038


	//----- nvinfo : EIATTR_FRAME_SIZE
	.align		4
.L_113:
        /*0204*/ 	.byte	0x04, 0x11
        /*0206*/ 	.short	(.L_115 - .L_114)
	.align		4
.L_114:
        /*0208*/ 	.word	index@($__internal_7_$__cuda_sm20_div_u64)
        /*020c*/ 	.word	0x00000000


	//----- nvinfo : EIATTR_FRAME_SIZE
	.align		4
.L_115:
        /*0210*/ 	.byte	0x04, 0x11
        /*0212*/ 	.short	(.L_117 - .L_116)
	.align		4
.L_116:
        /*0214*/ 	.word	index@(_ZN2at6native12cross_kernelIN3c107complexIdEE16OffsetCalculatorILi3EjLb0EElEEviPT_PKS7_SA_T0_T1_SC_SC_)
        /*0218*/ 	.word	0x00000000


	//----- nvinfo : EIATTR_REGCOUNT
	.align		4
.L_117:
        /*021c*/ 	.byte	0x04, 0x2f
        /*021e*/ 	.short	(.L_119 - .L_118)
	.align		4
.L_118:
        /*0220*/ 	.word	index@(_ZN2at6native12cross_kernelIN3c107complexIdEE16OffsetCalculatorILi3EjLb0EEiEEviPT_PKS7_SA_T0_T1_SC_SC_)
        /*0224*/ 	.word	0x00000036


	//----- nvinfo : EIATTR_FRAME_SIZE
	.align		4
.L_119:
        /*0228*/ 	.byte	0x04, 0x11
        /*022a*/ 	.short	(.L_121 - .L_120)
	.align		4
.L_120:
        /*022c*/ 	.word	index@($__internal_6_$__cuda_sm20_div_u64)
        /*0230*/ 	.word	0x00000000


	//----- nvinfo : EIATTR_FRAME_SIZE
	.align		4
.L_121:
        /*0234*/ 	.byte	0x04, 0x11
        /*0236*/ 	.short	(.L_123 - .L_122)
	.align		4
.L_122:
        /*0238*/ 	.word	index@(_ZN2at6native12cross_kernelIN3c107complexIdEE16OffsetCalculatorILi3EjLb0EEiEEviPT_PKS7_SA_T0_T1_SC_SC_)
        /*023c*/ 	.word	0x00000000


	//----- nvinfo : EIATTR_REGCOUNT
	.align		4
.L_123:
        /*0240*/ 	.byte	0x04, 0x2f
        /*0242*/ 	.short	(.L_125 - .L_124)
	.align		4
.L_124:
        /*0244*/ 	.word	index@(_ZN2at6native12cross_kernelIN3c107complexIfEE16OffsetCalculatorILi3EjLb0EElEEviPT_PKS7_SA_T0_T1_SC_SC_)
        /*0248*/ 	.word	0x00000028


	//----- nvinfo : EIATTR_FRAME_SIZE
	.align		4
.L_125:
        /*024c*/ 	.byte	0x04, 0x11
        /*024e*/ 	.short	(.L_127 - .L_126)
	.align		4
.L_126:
        /*0250*/ 	.word	index@($__internal_5_$__cuda_sm20_div_u64)
        /*0254*/ 	.word	0x00000000


	//----- nvinfo : EIATTR_FRAME_SIZE
	.align		4
.L_127:
        /*0258*/ 	.byte	0x04, 0x11
        /*025a*/ 	.short	(.L_129 - .L_128)
	.align		4
.L_128:
        /*025c*/ 	.word	index@(_ZN2at6native12cross_kernelIN3c107complexIfEE16OffsetCalculatorILi3EjLb0EElEEviPT_PKS7_SA_T0_T1_SC_SC_)
        /*0260*/ 	.word	0x00000000


	//----- nvinfo : EIATTR_REGCOUNT
	.align		4
.L_129:
        /*0264*/ 	.byte	0x04, 0x2f
        /*0266*/ 	.short	(.L_131 - .L_130)
	.align		4
.L_130:
        /*0268*/ 	.word	index@(_ZN2at6native12cross_kernelIN3c107complexIfEE16OffsetCalculatorILi3EjLb0EEiEEviPT_PKS7_SA_T0_T1_SC_SC_)
        /*026c*/ 	.word	0x00000020


	//----- nvinfo : EIATTR_FRAME_SIZE
	.align		4
.L_131:
        /*0270*/ 	.byte	0x04, 0x11
        /*0272*/ 	.short	(.L_133 - .L_132)
	.align		4
.L_132:
        /*0274*/ 	.word	index@($__internal_4_$__cuda_sm20_div_u64)
        /*0278*/ 	.word	0x00000000


	//----- nvinfo : EIATTR_FRAME_SIZE
	.align		4
.L_133:
        /*027c*/ 	.byte	0x04, 0x11
        /*027e*/ 	.short	(.L_135 - .L_134)
	.align		4
.L_134:
        /*0280*/ 	.word	index@(_ZN2at6native12cross_kernelIN3c107complexIfEE16OffsetCalculatorILi3EjLb0EEiEEviPT_PKS7_SA_T0_T1_SC_SC_)
        /*0284*/ 	.word	0x00000000


	//----- nvinfo : EIATTR_REGCOUNT
	.align		4
.L_135:
        /*0288*/ 	.byte	0x04, 0x2f
        /*028a*/ 	.short	(.L_137 - .L_136)
	.align		4
.L_136:
        /*028c*/ 	.word	index@(_ZN2at6native12cross_kernelIN3c104HalfE16OffsetCalculatorILi3EjLb0EElEEviPT_PKS6_S9_T0_T1_SB_SB_)
        /*0290*/ 	.word	0x00000020


	//----- nvinfo : EIATTR_FRAME_SIZE
	.align		4
.L_137:
        /*0294*/ 	.byte	0x04, 0x11
        /*0296*/ 	.short	(.L_139 - .L_138)
	.align		4
.L_138:
        /*0298*/ 	.word	index@($__internal_3_$__cuda_sm20_div_u64)
        /*029c*/ 	.word	0x00000000


	//----- nvinfo : EIATTR_FRAME_SIZE
	.align		4
.L_139:
        /*02a0*/ 	.byte	0x04, 0x11
        /*02a2*/ 	.short	(.L_141 - .L_140)
	.align		4
.L_140:
        /*02a4*/ 	.word	index@(_ZN2at6native12cross_kernelIN3c104HalfE16OffsetCalculatorILi3EjLb0EElEEviPT_PKS6_S9_T0_T1_SB_SB_)
        /*02a8*/ 	.word	0x00000000


	//----- nvinfo : EIATTR_REGCOUNT
	.align		4
.L_141:
        /*02ac*/ 	.byte	0x04, 0x2f
        /*02ae*/ 	.short	(.L_143 - .L_142)
	.align		4
.L_142:
        /*02b0*/ 	.word	index@(_ZN2at6native12cross_kernelIN3c104HalfE16OffsetCalculatorILi3EjLb0EEiEEviPT_PKS6_S9_T0_T1_SB_SB_)
        /*02b4*/ 	.word	0x00000020


	//----- nvinfo : EIATTR_FRAME_SIZE
	.align		4
.L_143:
        /*02b8*/ 	.byte	0x04, 0x11
        /*02ba*/ 	.short	(.L_145 - .L_144)
	.align		4
.L_144:
        /*02bc*/ 	.word	index@($__internal_2_$__cuda_sm20_div_u64)
        /*02c0*/ 	.word	0x00000000


	//----- nvinfo : EIATTR_FRAME_SIZE
	.align		4
.L_145:
        /*02c4*/ 	.byte	0x04, 0x11
        /*02c6*/ 	.short	(.L_147 - .L_146)
	.align		4
.L_146:
        /*02c8*/ 	.word	index@(_ZN2at6native12cross_kernelIN3c104HalfE16OffsetCalculatorILi3EjLb0EEiEEviPT_PKS6_S9_T0_T1_SB_SB_)
        /*02cc*/ 	.word	0x00000000


	//----- nvinfo : EIATTR_REGCOUNT
	.align		4
.L_147:
        /*02d0*/ 	.byte	0x04, 0x2f
        /*02d2*/ 	.short	(.L_149 - .L_148)
	.align		4
.L_148:
        /*02d4*/ 	.word	index@(_ZN2at6native12cross_kernelIN3c108BFloat16E16OffsetCalculatorILi3EjLb0EElEEviPT_PKS6_S9_T0_T1_SB_SB_)
        /*02d8*/ 	.word	0x00000020


	//----- nvinfo : EIATTR_FRAME_SIZE
	.align		4
.L_149:
        /*02dc*/ 	.byte	0x04, 0x11
        /*02de*/ 	.short	(.L_151 - .L_150)
	.align		4
.L_150:
        /*02e0*/ 	.word	index@($__internal_1_$__cuda_sm20_div_u64)
        /*02e4*/ 	.word	0x00000000


	//----- nvinfo : EIATTR_FRAME_SIZE
	.align		4
.L_151:
        /*02e8*/ 	.byte	0x04, 0x11
        /*02ea*/ 	.short	(.L_153 - .L_152)
	.align		4
.L_152:
        /*02ec*/ 	.word	index@(_ZN2at6native12cross_kernelIN3c108BFloat16E16OffsetCalculatorILi3EjLb0EElEEviPT_PKS6_S9_T0_T1_SB_SB_)
        /*02f0*/ 	.word	0x00000000


	//----- nvinfo : EIATTR_REGCOUNT
	.align		4
.L_153:
        /*02f4*/ 	.byte	0x04, 0x2f
        /*02f6*/ 	.short	(.L_155 - .L_154)
	.align		4
.L_154:
        /*02f8*/ 	.word	index@(_ZN2at6native12cross_kernelIN3c108BFloat16E16OffsetCalculatorILi3EjLb0EEiEEviPT_PKS6_S9_T0_T1_SB_SB_)
        /*02fc*/ 	.word	0x00000020


	//----- nvinfo : EIATTR_FRAME_SIZE
	.align		4
.L_155:
        /*0300*/ 	.byte	0x04, 0x11
        /*0302*/ 	.short	(.L_157 - .L_156)
	.align		4
.L_156:
        /*0304*/ 	.word	index@($__internal_0_$__cuda_sm20_div_u64)
        /*0308*/ 	.word	0x00000000


	//----- nvinfo : EIATTR_FRAME_SIZE
	.align		4
.L_157:
        /*030c*/ 	.byte	0x04, 0x11
        /*030e*/ 	.short	(.L_159 - .L_158)
	.align		4
.L_158:
        /*0310*/ 	.word	index@(_ZN2at6native12cross_kernelIN3c108BFloat16E16OffsetCalculatorILi3EjLb0EEiEEviPT_PKS6_S9_T0_T1_SB_SB_)
        /*0314*/ 	.word	0x00000000


	//----- nvinfo : EIATTR_MIN_STACK_SIZE
	.align		4
.L_159:
        /*0318*/ 	.byte	0x04, 0x12
        /*031a*/ 	.short	(.L_161 - .L_160)
	.align		4
.L_160:
        /*031c*/ 	.word	index@(_ZN2at6native12cross_kernelIN3c108BFloat16E16OffsetCalculatorILi3EjLb0EEiEEviPT_PKS6_S9_T0_T1_SB_SB_)
        /*0320*/ 	.word	0x00000000


	//----- nvinfo : EIATTR_MIN_STACK_SIZE
	.align		4
.L_161:
        /*0324*/ 	.byte	0x04, 0x12
        /*0326*/ 	.short	(.L_163 - .L_162)
	.align		4
.L_162:
        /*0328*/ 	.word	index@(_ZN2at6native12cross_kernelIN3c108BFloat16E16OffsetCalculatorILi3EjLb0EElEEviPT_PKS6_S9_T0_T1_SB_SB_)
        /*032c*/ 	.word	0x00000000


	//----- nvinfo : EIATTR_MIN_STACK_SIZE
	.align		4
.L_163:
        /*0330*/ 	.byte	0x04, 0x12
        /*0332*/ 	.short	(.L_165 - .L_164)
	.align		4
.L_164:
        /*0334*/ 	.word	index@(_ZN2at6native12cross_kernelIN3c104HalfE16OffsetCalculatorILi3EjLb0EEiEEviPT_PKS6_S9_T0_T1_SB_SB_)
        /*0338*/ 	.word	0x00000000


	//----- nvinfo : EIATTR_MIN_STACK_SIZE
	.align		4
.L_165:
        /*033c*/ 	.byte	0x04, 0x12
        /*033e*/ 	.short	(.L_167 - .L_166)
	.align		4
.L_166:
        /*0340*/ 	.word	index@(_ZN2at6native12cross_kernelIN3c104HalfE16OffsetCalculatorILi3EjLb0EElEEviPT_PKS6_S9_T0_T1_SB_SB_)
        /*0344*/ 	.word	0x00000000


	//----- nvinfo : EIATTR_MIN_STACK_SIZE
	.align		4
.L_167:
        /*0348*/ 	.byte	0x04, 0x12
        /*034a*/ 	.short	(.L_169 - .L_168)
	.align		4
.L_168:
        /*034c*/ 	.word	index@(_ZN2at6native12cross_kernelIN3c107complexIfEE16OffsetCalculatorILi3EjLb0EEiEEviPT_PKS7_SA_T0_T1_SC_SC_)
        /*0350*/ 	.word	0x00000000


	//----- nvinfo : EIATTR_MIN_STACK_SIZE
	.align		4
.L_169:
        /*0354*/ 	.byte	0x04, 0x12
        /*0356*/ 	.short	(.L_171 - .L_170)
	.align		4
.L_170:
        /*0358*/ 	.word	index@(_ZN2at6native12cross_kernelIN3c107complexIfEE16OffsetCalculatorILi3EjLb0EElEEviPT_PKS7_SA_T0_T1_SC_SC_)
        /*035c*/ 	.word	0x00000000


	//----- nvinfo : EIATTR_MIN_STACK_SIZE
	.align		4
.L_171:
        /*0360*/ 	.byte	0x04, 0x12
        /*0362*/ 	.short	(.L_173 - .L_172)
	.align		4
.L_172:
        /*0364*/ 	.word	index@(_ZN2at6native12cross_kernelIN3c107complexIdEE16OffsetCalculatorILi3EjLb0EEiEEviPT_PKS7_SA_T0_T1_SC_SC_)
        /*0368*/ 	.word	0x00000000


	//----- nvinfo : EIATTR_MIN_STACK_SIZE
	.align		4
.L_173:
        /*036c*/ 	.byte	0x04, 0x12
        /*036e*/ 	.short	(.L_175 - .L_174)
	.align		4
.L_174:
        /*0370*/ 	.word	index@(_ZN2at6native12cross_kernelIN3c107complexIdEE16OffsetCalculatorILi3EjLb0EElEEviPT_PKS7_SA_T0_T1_SC_SC_)
        /*0374*/ 	.word	0x00000000


	//----- nvinfo : EIATTR_MIN_STACK_SIZE
	.align		4
.L_175:
        /*0378*/ 	.byte	0x04, 0x12
        /*037a*/ 	.short	(.L_177 - .L_176)
	.align		4
.L_176:
        /*037c*/ 	.word	index@(_ZN2at6native12cross_kernelIf16OffsetCalculatorILi3EjLb0EEiEEviPT_PKS4_S7_T0_T1_S9_S9_)
        /*0380*/ 	.word	0x00000000


	//----- nvinfo : EIATTR_MIN_STACK_SIZE
	.align		4
.L_177:
        /*0384*/ 	.byte	0x04, 0x12
        /*0386*/ 	.short	(.L_179 - .L_178)
	.align		4
.L_178:
        /*0388*/ 	.word	index@(_ZN2at6native12cross_kernelIf16OffsetCalculatorILi3EjLb0EElEEviPT_PKS4_S7_T0_T1_S9_S9_)
        /*038c*/ 	.word	0x00000000


	//----- nvinfo : EIATTR_MIN_STACK_SIZE
	.align		4
.L_179:
        /*0390*/ 	.byte	0x04, 0x12
        /*0392*/ 	.short	(.L_181 - .L_180)
	.align		4
.L_180:
        /*0394*/ 	.word	index@(_ZN2at6native12cross_kernelId16OffsetCalculatorILi3EjLb0EEiEEviPT_PKS4_S7_T0_T1_S9_S9_)
        /*0398*/ 	.word	0x00000000


	//----- nvinfo : EIATTR_MIN_STACK_SIZE
	.align		4
.L_181:
        /*039c*/ 	.byte	0x04, 0x12
        /*039e*/ 	.short	(.L_183 - .L_182)
	.align		4
.L_182:
        /*03a0*/ 	.word	index@(_ZN2at6native12cross_kernelId16OffsetCalculatorILi3EjLb0EElEEviPT_PKS4_S7_T0_T1_S9_S9_)
        /*03a4*/ 	.word	0x00000000


	//----- nvinfo : EIATTR_MIN_STACK_SIZE
	.align		4
.L_183:
        /*03a8*/ 	.byte	0x04, 0x12
        /*03aa*/ 	.short	(.L_185 - .L_184)
	.align		4
.L_184:
        /*03ac*/ 	.word	index@(_ZN2at6native12cross_kernelIs16OffsetCalculatorILi3EjLb0EEiEEviPT_PKS4_S7_T0_T1_S9_S9_)
        /*03b0*/ 	.word	0x00000000


	//----- nvinfo : EIATTR_MIN_STACK_SIZE
	.align		4
.L_185:
        /*03b4*/ 	.byte	0x04, 0x12
        /*03b6*/ 	.short	(.L_187 - .L_186)
	.align		4
.L_186:
        /*03b8*/ 	.word	index@(_ZN2at6native12cross_kernelIs16OffsetCalculatorILi3EjLb0EElEEviPT_PKS4_S7_T0_T1_S9_S9_)
        /*03bc*/ 	.word	0x00000000


	//----- nvinfo : EIATTR_MIN_STACK_SIZE
	.align		4
.L_187:
        /*03c0*/ 	.byte	0x04, 0x12
        /*03c2*/ 	.short	(.L_189 - .L_188)
	.align		4
.L_188:
        /*03c4*/ 	.word	index@(_ZN2at6native12cross_kernelIl16OffsetCalculatorILi3EjLb0EEiEEviPT_PKS4_S7_T0_T1_S9_S9_)
        /*03c8*/ 	.word	0x00000000


	//----- nvinfo : EIATTR_MIN_STACK_SIZE
	.align		4
.L_189:
        /*03cc*/ 	.byte	0x04, 0x12
        /*03ce*/ 	.short	(.L_191 - .L_190)
	.align		4
.L_190:
        /*03d0*/ 	.word	index@(_ZN2at6native12cross_kernelIl16OffsetCalculatorILi3EjLb0EElEEviPT_PKS4_S7_T0_T1_S9_S9_)
        /*03d4*/ 	.word	0x00000000


	//----- nvinfo : EIATTR_MIN_STACK_SIZE
	.align		4
.L_191:
        /*03d8*/ 	.byte	0x04, 0x12
        /*03da*/ 	.short	(.L_193 - .L_192)
	.align		4
.L_192:
        /*03dc*/ 	.word	index@(_ZN2at6native12cross_kernelIi16OffsetCalculatorILi3EjLb0EEiEEviPT_PKS4_S7_T0_T1_S9_S9_)
        /*03e0*/ 	.word	0x00000000


	//----- nvinfo : EIATTR_MIN_STACK_SIZE
	.align		4
.L_193:
        /*03e4*/ 	.byte	0x04, 0x12
        /*03e6*/ 	.short	(.L_195 - .L_194)
	.align		4
.L_194:
        /*03e8*/ 	.word	index@(_ZN2at6native12cross_kernelIi16OffsetCalculatorILi3EjLb0EElEEviPT_PKS4_S7_T0_T1_S9_S9_)
        /*03ec*/ 	.word	0x00000000


	//----- nvinfo : EIATTR_MIN_STACK_SIZE
	.align		4
.L_195:
        /*03f0*/ 	.byte	0x04, 0x12
        /*03f2*/ 	.short	(.L_197 - .L_196)
	.align		4
.L_196:
        /*03f4*/ 	.word	index@(_ZN2at6native12cross_kernelIa16OffsetCalculatorILi3EjLb0EEiEEviPT_PKS4_S7_T0_T1_S9_S9_)
        /*03f8*/ 	.word	0x00000000


	//----- nvinfo : EIATTR_MIN_STACK_SIZE
	.align		4
.L_197:
        /*03fc*/ 	.byte	0x04, 0x12
        /*03fe*/ 	.short	(.L_199 - .L_198)
	.align		4
.L_198:
        /*0400*/ 	.word	index@(_ZN2at6native12cross_kernelIa16OffsetCalculatorILi3EjLb0EElEEviPT_PKS4_S7_T0_T1_S9_S9_)
        /*0404*/ 	.word	0x00000000


	//----- nvinfo : EIATTR_MIN_STACK_SIZE
	.align		4
.L_199:
        /*0408*/ 	.byte	0x04, 0x12
        /*040a*/ 	.short	(.L_201 - .L_200)
	.align		4
.L_200:
        /*040c*/ 	.word	index@(_ZN2at6native12cross_kernelIh16OffsetCalculatorILi3EjLb0EEiEEviPT_PKS4_S7_T0_T1_S9_S9_)
        /*0410*/ 	.word	0x00000000


	//----- nvinfo : EIATTR_MIN_STACK_SIZE
	.align		4
.L_201:
        /*0414*/ 	.byte	0x04, 0x12
        /*0416*/ 	.short	(.L_203 - .L_202)
	.align		4
.L_202:
        /*0418*/ 	.word	index@(_ZN2at6native12cross_kernelIh16OffsetCalculatorILi3EjLb0EElEEviPT_PKS4_S7_T0_T1_S9_S9_)
        /*041c*/ 	.word	0x00000000
.L_203:


//--------------------- .nv.compat                --------------------------
	.section	.nv.compat,"",@"SHT_CUDA_COMPAT_INFO"
	.align	4
        /*0000*/ 	.byte	0x02, 0x09, 0x01, 0x00, 0x02, 0x02, 0x01, 0x00, 0x02, 0x05, 0x05, 0x00, 0x03, 0x07, 0x01, 0x01
        /*0010*/ 	.byte	0x02, 0x03, 0x00, 0x00, 0x02, 0x06, 0x01, 0x00, 0x04, 0x0b, 0x08, 0x00, 0x01, 0x00, 0x00, 0x00
        /*0020*/ 	.byte	0x00, 0x00, 0x00, 0x00


//--------------------- .nv.info._ZN2at6native12cross_kernelIN3c108BFloat16E16OffsetCalculatorILi3EjLb0EEiEEviPT_PKS6_S9_T0_T1_SB_SB_ --------------------------
	.section	.nv.info._ZN2at6native12cross_kernelIN3c108BFloat16E16OffsetCalculatorILi3EjLb0EEiEEviPT_PKS6_S9_T0_T1_SB_SB_,"",@"SHT_CUDA_INFO"
	.sectionflags	@""
	.align	4


	//----- nvinfo : EIATTR_CUDA_API_VERSION
	.align		4
        /*0000*/ 	.byte	0x04, 0x37
        /*0002*/ 	.short	(.L_205 - .L_204)
.L_204:
        /*0004*/ 	.word	0x00000082


	//----- nvinfo : EIATTR_KPARAM_INFO
	.align		4
.L_205:
        /*0008*/ 	.byte	0x04, 0x17
        /*000a*/ 	.short	(.L_207 - .L_206)
.L_206:
        /*000c*/ 	.word	0x00000000
        /*0010*/ 	.short	0x0007
        /*0012*/ 	.short	0x0284
        /*0014*/ 	.byte	0x00, 0xf0, 0x11, 0x00


	//----- nvinfo : EIATTR_KPARAM_INFO
	.align		4
.L_207:
        /*0018*/ 	.byte	0x04, 0x17
        /*001a*/ 	.short	(.L_209 - .L_208)
.L_208:
        /*001c*/ 	.word	0x00000000
        /*0020*/ 	.short	0x0006
        /*0022*/ 	.short	0x0280
        /*0024*/ 	.byte	0x00, 0xf0, 0x11, 0x00


	//----- nvinfo : EIATTR_KPARAM_INFO
	.align		4
.L_209:
        /*0028*/ 	.byte	0x04, 0x17
        /*002a*/ 	.short	(.L_211 - .L_210)
.L_210:
        /*002c*/ 	.word	0x00000000
        /*0030*/ 	.short	0x0005
        /*0032*/ 	.short	0x027c
        /*0034*/ 	.byte	0x00, 0xf0, 0x11, 0x00


	//----- nvinfo : EIATTR_KPARAM_INFO
	.align		4
.L_211:
        /*0038*/ 	.byte	0x04, 0x17
        /*003a*/ 	.short	(.L_213 - .L_212)
.L_212:
        /*003c*/ 	.word	0x00000000
        /*0040*/ 	.short	0x0004
        /*0042*/ 	.short	0x0020
        /*0044*/ 	.byte	0x00, 0xf0, 0x71, 0x09


	//----- nvinfo : EIATTR_KPARAM_INFO
	.align		4
.L_213:
        /*0048*/ 	.byte	0x04, 0x17
        /*004a*/ 	.short	(.L_215 - .L_214)
.L_214:
        /*004c*/ 	.word	0x00000000
        /*0050*/ 	.short	0x0003
        /*0052*/ 	.short	0x0018
        /*0054*/ 	.byte	0x00, 0xf5, 0x21, 0x00


	//----- nvinfo : EIATTR_KPARAM_INFO
	.align		4
.L_215:
        /*0058*/ 	.byte	0x04, 0x17
        /*005a*/ 	.short	(.L_217 - .L_216)
.L_216:
        /*005c*/ 	.word	0x00000000
        /*0060*/ 	.short	0x0002
        /*0062*/ 	.short	0x0010
        /*0064*/ 	.byte	0x00, 0xf5, 0x21, 0x00


	//----- nvinfo : EIATTR_KPARAM_INFO
	.align		4
.L_217:
        /*0068*/ 	.byte	0x04, 0x17
        /*006a*/ 	.short	(.L_219 - .L_218)
.L_218:
        /*006c*/ 	.word	0x00000000
        /*0070*/ 	.short	0x0001
        /*0072*/ 	.short	0x0008
        /*0074*/ 	.byte	0x00, 0xf5, 0x21, 0x00


	//----- nvinfo : EIATTR_KPARAM_INFO
	.align		4
.L_219:
        /*0078*/ 	.byte	0x04, 0x17
        /*007a*/ 	.short	(.L_221 - .L_220)
.L_220:
        /*007c*/ 	.word	0x00000000
        /*0080*/ 	.short	0x0000
        /*0082*/ 	.short	0x0000
        /*0084*/ 	.byte	0x00, 0xf0, 0x11, 0x00


	//----- nvinfo : EIATTR_SPARSE_MMA_MASK
	.align		4
.L_221:
        /*0088*/ 	.byte	0x03, 0x50
        /*008a*/ 	.short	0x0000


	//----- nvinfo : EIATTR_MAXREG_COUNT
	.align		4
        /*008c*/ 	.byte	0x03, 0x1b
        /*008e*/ 	.short	0x00ff


	//----- nvinfo : EIATTR_MERCURY_ISA_VERSION
	.align		4
        /*0090*/ 	.byte	0x03, 0x5f
        /*0092*/ 	.short	0x0101


	//----- nvinfo : EIATTR_VRC_CTA_INIT_COUNT
	.align		4
        /*0094*/ 	.byte	0x02, 0x4a
	.zero		1
	.zero		1


	//----- nvinfo : EIATTR_EXIT_INSTR_OFFSETS
	.align		4
        /*0098*/ 	.byte	0x04, 0x1c
        /*009a*/ 	.short	(.L_223 - .L_222)


	//   ....[0]....
.L_222:
        /*009c*/ 	.word	0x000000b0


	//   ....[1]....
        /*00a0*/ 	.word	0x000008e0


	//   ....[2]....
        /*00a4*/ 	.word	0x00001520


	//   ....[3]....
        /*00a8*/ 	.word	0x00002fd0


	//----- nvinfo : EIATTR_CRS_STACK_SIZE
	.align		4
.L_223:
        /*00ac*/ 	.byte	0x04, 0x1e
        /*00ae*/ 	.short	(.L_225 - .L_224)
.L_224:
        /*00b0*/ 	.word	0x00000000


	//----- nvinfo : EIATTR_CBANK_PARAM_SIZE
	.align		4
.L_225:
        /*00b4*/ 	.byte	0x03, 0x19
        /*00b6*/ 	.short	0x0288


	//----- nvinfo : EIATTR_PARAM_CBANK
	.align		4
        /*00b8*/ 	.byte	0x04, 0x0a
        /*00ba*/ 	.short	(.L_227 - .L_226)
	.align		4
.L_226:
        /*00bc*/ 	.word	index@(.nv.constant0._ZN2at6native12cross_kernelIN3c108BFloat16E16OffsetCalculatorILi3EjLb0EEiEEviPT_PKS6_S9_T0_T1_SB_SB_)
        /*00c0*/ 	.short	0x0380
        /*00c2*/ 	.short	0x0288


	//----- nvinfo : EIATTR_SW_WAR
	.align		4
.L_227:
        /*00c4*/ 	.byte	0x04, 0x36
        /*00c6*/ 	.short	(.L_229 - .L_228)
.L_228:
        /*00c8*/ 	.word	0x00000008
.L_229:


//--------------------- .nv.info._ZN2at6native12cross_kernelIN3c108BFloat16E16OffsetCalculatorILi3EjLb0EElEEviPT_PKS6_S9_T0_T1_SB_SB_ --------------------------
	.section	.nv.info._ZN2at6native12cross_kernelIN3c108BFloat16E16OffsetCalculatorILi3EjLb0EElEEviPT_PKS6_S9_T0_T1_SB_SB_,"",@"SHT_CUDA_INFO"
	.sectionflags	@""
	.align	4


	//----- nvinfo : EIATTR_CUDA_API_VERSION
	.align		4
        /*0000*/ 	.byte	0x04, 0x37
        /*0002*/ 	.short	(.L_231 - .L_230)
.L_230:
        /*0004*/ 	.word	0x00000082


	//----- nvinfo : EIATTR_KPARAM_INFO
	.align		4
.L_231:
        /*0008*/ 	.byte	0x04, 0x17
        /*000a*/ 	.short	(.L_233 - .L_232)
.L_232:
        /*000c*/ 	.word	0x00000000
        /*0010*/ 	.short	0x0007
        /*0012*/ 	.short	0x0290
        /*0014*/ 	.byte	0x00, 0xf0, 0x21, 0x00


	//----- nvinfo : EIATTR_KPARAM_INFO
	.align		4
.L_233:
        /*0018*/ 	.byte	0x04, 0x17
        /*001a*/ 	.short	(.L_235 - .L_234)
.L_234:
        /*001c*/ 	.word	0x00000000
        /*0020*/ 	.short	0x0006
        /*0022*/ 	.short	0x0288
        /*0024*/ 	.byte	0x00, 0xf0, 0x21, 0x00


	//----- nvinfo : EIATTR_KPARAM_INFO
	.align		4
.L_235:
        /*0028*/ 	.byte	0x04, 0x17
        /*002a*/ 	.short	(.L_237 - .L_236)
.L_236:
        /*002c*/ 	.word	0x00000000
        /*0030*/ 	.short	0x0005
        /*0032*/ 	.short	0x0280
        /*0034*/ 	.byte	0x00, 0xf0, 0x21, 0x00


	//----- nvinfo : EIATTR_KPARAM_INFO
	.align		4
.L_237:
        /*0038*/ 	.byte	0x04, 0x17
        /*003a*/ 	.short	(.L_239 - .L_238)
.L_238:
        /*003c*/ 	.word	0x00000000
        /*0040*/ 	.short	0x0004
        /*0042*/ 	.short	0x0020
        /*0044*/ 	.byte	0x00, 0xf0, 0x71, 0x09


	//----- nvinfo : EIATTR_KPARAM_INFO
	.align		4
.L_239:
        /*0048*/ 	.byte	0x04, 0x17
        /*004a*/ 	.short	(.L_241 - .L_240)
.L_240:
        /*004c*/ 	.word	0x00000000
        /*0050*/ 	.short	0x0003
        /*0052*/ 	.short	0x0018
        /*0054*/ 	.byte	0x00, 0xf5, 0x21, 0x00


	//----- nvinfo : EIATTR_KPARAM_INFO
	.align		4
.L_241:
        /*0058*/ 	.byte	0x04, 0x17
        /*005a*/ 	.short	(.L_243 - .L_242)
.L_242:
        /*005c*/ 	.word	0x00000000
        /*0060*/ 	.short	0x0002
        /*0062*/ 	.short	0x0010
        /*0064*/ 	.byte	0x00, 0xf5, 0x21, 0x00


	//----- nvinfo : EIATTR_KPARAM_INFO
	.align		4
.L_243:
        /*0068*/ 	.byte	0x04, 0x17
        /*006a*/ 	.short	(.L_245 - .L_244)
.L_244:
        /*006c*/ 	.word	0x00000000
        /*0070*/ 	.short	0x0001
        /*0072*/ 	.short	0x0008
        /*0074*/ 	.byte	0x00, 0xf5, 0x21, 0x00


	//----- nvinfo : EIATTR_KPARAM_INFO
	.align		4
.L_245:
        /*0078*/ 	.byte	0x04, 0x17
        /*007a*/ 	.short	(.L_247 - .L_246)
.L_246:
        /*007c*/ 	.word	0x00000000
        /*0080*/ 	.short	0x0000
        /*0082*/ 	.short	0x0000
        /*0084*/ 	.byte	0x00, 0xf0, 0x11, 0x00


	//----- nvinfo : EIATTR_SPARSE_MMA_MASK
	.align		4
.L_247:
        /*0088*/ 	.byte	0x03, 0x50
        /*008a*/ 	.short	0x0000


	//----- nvinfo : EIATTR_MAXREG_COUNT
	.align		4
        /*008c*/ 	.byte	0x03, 0x1b
        /*008e*/ 	.short	0x00ff


	//----- nvinfo : EIATTR_MERCURY_ISA_VERSION
	.align		4
        /*0090*/ 	.byte	0x03, 0x5f
        /*0092*/ 	.short	0x0101


	//----- nvinfo : EIATTR_VRC_CTA_INIT_COUNT
	.align		4
        /*0094*/ 	.byte	0x02, 0x4a
	.zero		1
	.zero		1


	//----- nvinfo : EIATTR_EXIT_INSTR_OFFSETS
	.align		4
        /*0098*/ 	.byte	0x04, 0x1c
        /*009a*/ 	.short	(.L_249 - .L_248)


	//   ....[0]....
.L_248:
        /*009c*/ 	.word	0x000000b0


	//   ....[1]....
        /*00a0*/ 	.word	0x000009c0


	//   ....[2]....
        /*00a4*/ 	.word	0x00001510


	//   ....[3]....
        /*00a8*/ 	.word	0x00003070


	//----- nvinfo : EIATTR_CRS_STACK_SIZE
	.align		4
.L_249:
        /*00ac*/ 	.byte	0x04, 0x1e
        /*00ae*/ 	.short	(.L_251 - .L_250)
.L_250:
        /*00b0*/ 	.word	0x00000000


	//----- nvinfo : EIATTR_CBANK_PARAM_SIZE
	.align		4
.L_251:
        /*00b4*/ 	.byte	0x03, 0x19
        /*00b6*/ 	.short	0x0298


	//----- nvinfo : EIATTR_PARAM_CBANK
	.align		4
        /*00b8*/ 	.byte	0x04, 0x0a
        /*00ba*/ 	.short	(.L_253 - .L_252)
	.align		4
.L_252:
        /*00bc*/ 	.word	index@(.nv.constant0._ZN2at6native12cross_kernelIN3c108BFloat16E16OffsetCalculatorILi3EjLb0EElEEviPT_PKS6_S9_T0_T1_SB_SB_)
        /*00c0*/ 	.short	0x0380
        /*00c2*/ 	.short	0x0298


	//----- nvinfo : EIATTR_SW_WAR
	.align		4
.L_253:
        /*00c4*/ 	.byte	0x04, 0x36
        /*00c6*/ 	.short	(.L_255 - .L_254)
.L_254:
        /*00c8*/ 	.word	0x00000008
.L_255:


//--------------------- .nv.info._ZN2at6native12cross_kernelIN3c104HalfE16OffsetCalculatorILi3EjLb0EEiEEviPT_PKS6_S9_T0_T1_SB_SB_ --------------------------
	.section	.nv.info._ZN2at6native12cross_kernelIN3c104HalfE16OffsetCalculatorILi3EjLb0EEiEEviPT_PKS6_S9_T0_T1_SB_SB_,"",@"SHT_CUDA_INFO"
	.sectionflags	@""
	.align	4


	//----- nvinfo : EIATTR_CUDA_API_VERSION
	.align		4
        /*0000*/ 	.byte	0x04, 0x37
        /*0002*/ 	.short	(.L_257 - .L_256)
.L_256:
        /*0004*/ 	.word	0x00000082


	//----- nvinfo : EIATTR_KPARAM_INFO
	.align		4
.L_257:
        /*0008*/ 	.byte	0x04, 0x17
        /*000a*/ 	.short	(.L_259 - .L_258)
.L_258:
        /*000c*/ 	.word	0x00000000
        /*0010*/ 	.short	0x0007
        /*0012*/ 	.short	0x0284
        /*0014*/ 	.byte	0x00, 0xf0, 0x11, 0x00


	//----- nvinfo : EIATTR_KPARAM_INFO
	.align		4
.L_259:
        /*0018*/ 	.byte	0x04, 0x17
        /*001a*/ 	.short	(.L_261 - .L_260)
.L_260:
        /*001c*/ 	.word	0x00000000
        /*0020*/ 	.short	0x0006
        /*0022*/ 	.short	0x0280
        /*0024*/ 	.byte	0x00, 0xf0, 0x11, 0x00


	//----- nvinfo : EIATTR_KPARAM_INFO
	.align		4
.L_261:
        /*0028*/ 	.byte	0x04, 0x17
        /*002a*/ 	.short	(.L_263 - .L_262)
.L_262:
        /*002c*/ 	.word	0x00000000
        /*0030*/ 	.short	0x0005
        /*0032*/ 	.short	0x027c
        /*0034*/ 	.byte	0x00, 0xf0, 0x11, 0x00


	//----- nvinfo : EIATTR_KPARAM_INFO
	.align		4
.L_263:
        /*0038*/ 	.byte	0x04, 0x17
        /*003a*/ 	.short	(.L_265 - .L_264)
.L_264:
        /*003c*/ 	.word	0x00000000
        /*0040*/ 	.short	0x0004
        /*0042*/ 	.short	0x0020
        /*0044*/ 	.byte	0x00, 0xf0, 0x71, 0x09


	//----- nvinfo : EIATTR_KPARAM_INFO
	.align		4
.L_265:
        /*0048*/ 	.byte	0x04, 0x17
        /*004a*/ 	.short	(.L_267 - .L_266)
.L_266:
        /*004c*/ 	.word	0x00000000
        /*0050*/ 	.short	0x0003
        /*0052*/ 	.short	0x0018
        /*0054*/ 	.byte	0x00, 0xf5, 0x21, 0x00


	//----- nvinfo : EIATTR_KPARAM_INFO
	.align		4
.L_267:
        /*0058*/ 	.byte	0x04, 0x17
        /*005a*/ 	.short	(.L_269 - .L_268)
.L_268:
        /*005c*/ 	.word	0x00000000
        /*0060*/ 	.short	0x0002
        /*0062*/ 	.short	0x0010
        /*0064*/ 	.byte	0x00, 0xf5, 0x21, 0x00


	//----- nvinfo : EIATTR_KPARAM_INFO
	.align		4
.L_269:
        /*0068*/ 	.byte	0x04, 0x17
        /*006a*/ 	.short	(.L_271 - .L_270)
.L_270:
        /*006c*/ 	.word	0x00000000
        /*0070*/ 	.short	0x0001
        /*0072*/ 	.short	0x0008
        /*0074*/ 	.byte	0x00, 0xf5, 0x21, 0x00


	//----- nvinfo : EIATTR_KPARAM_INFO
	.align		4
.L_271:
        /*0078*/ 	.byte	0x04, 0x17
        /*007a*/ 	.short	(.L_273 - .L_272)
.L_272:
        /*007c*/ 	.word	0x00000000
        /*0080*/ 	.short	0x0000
        /*0082*/ 	.short	0x0000
        /*0084*/ 	.byte	0x00, 0xf0, 0x11, 0x00


	//----- nvinfo : EIATTR_SPARSE_MMA_MASK
	.align		4
.L_273:
        /*0088*/ 	.byte	0x03, 0x50
        /*008a*/ 	.short	0x0000


	//----- nvinfo : EIATTR_MAXREG_COUNT
	.align		4
        /*008c*/ 	.byte	0x03, 0x1b
        /*008e*/ 	.short	0x00ff


	//----- nvinfo : EIATTR_MERCURY_ISA_VERSION
	.align		4
        /*0090*/ 	.byte	0x03, 0x5f
        /*0092*/ 	.short	0x0101


	//----- nvinfo : EIATTR_VRC_CTA_INIT_COUNT
	.align		4
        /*0094*/ 	.byte	0x02, 0x4a
	.zero		1
	.zero		1


	//----- nvinfo : EIATTR_EXIT_INSTR_OFFSETS
	.align		4
        /*0098*/ 	.byte	0x04, 0x1c
        /*009a*/ 	.short	(.L_275 - .L_274)


	//   ....[0]....
.L_274:
        /*009c*/ 	.word	0x000000b0


	//   ....[1]....
        /*00a0*/ 	.word	0x000008c0


	//   ....[2]....
        /*00a4*/ 	.word	0x00001450


	//   ....[3]....
        /*00a8*/ 	.word	0x00002ed0


	//----- nvinfo : EIATTR_CRS_STACK_SIZE
	.align		4
.L_275:
        /*00ac*/ 	.byte	0x04, 0x1e
        /*00ae*/ 	.short	(.L_277 - .L_276)
.L_276:
        /*00b0*/ 	.word	0x00000000


	//----- nvinfo : EIATTR_CBANK_PARAM_SIZE
	.align		4
.L_277:
        /*00b4*/ 	.byte	0x03, 0x19
        /*00b6*/ 	.short	0x0288


	//----- nvinfo : EIATTR_PARAM_CBANK
	.align		4
        /*00b8*/ 	.byte	0x04, 0x0a
        /*00ba*/ 	.short	(.L_279 - .L_278)
	.align		4
.L_278:
        /*00bc*/ 	.word	index@(.nv.constant0._ZN2at6native12cross_kernelIN3c104HalfE16OffsetCalculatorILi3EjLb0EEiEEviPT_PKS6_S9_T0_T1_SB_SB_)
        /*00c0*/ 	.short	0x0380
        /*00c2*/ 	.short	0x0288


	//----- nvinfo : EIATTR_SW_WAR
	.align		4
.L_279:
        /*00c4*/ 	.byte	0x04, 0x36
        /*00c6*/ 	.short	(.L_281 - .L_280)
.L_280:
        /*00c8*/ 	.word	0x00000008
.L_281:


//--------------------- .nv.info._ZN2at6native12cross_kernelIN3c104HalfE16OffsetCalculatorILi3EjLb0EElEEviPT_PKS6_S9_T0_T1_SB_SB_ --------------------------
	.section	.nv.info._ZN2at6native12cross_kernelIN3c104HalfE16OffsetCalculatorILi3EjLb0EElEEviPT_PKS6_S9_T0_T1_SB_SB_,"",@"SHT_CUDA_INFO"
	.sectionflags	@""
	.align	4


	//----- nvinfo : EIATTR_CUDA_API_VERSION
	.align		4
        /*0000*/ 	.byte	0x04, 0x37
        /*0002*/ 	.short	(.L_283 - .L_282)
.L_282:
        /*0004*/ 	.word	0x00000082


	//----- nvinfo : EIATTR_KPARAM_INFO
	.align		4
.L_283:
        /*0008*/ 	.byte	0x04, 0x17
        /*000a*/ 	.short	(.L_285 - .L_284)
.L_284:
        /*000c*/ 	.word	0x00000000
        /*0010*/ 	.short	0x0007
        /*0012*/ 	.short	0x0290
        /*0014*/ 	.byte	0x00, 0xf0, 0x21, 0x00


	//----- nvinfo : EIATTR_KPARAM_INFO
	.align		4
.L_285:
        /*0018*/ 	.byte	0x04, 0x17
        /*001a*/ 	.short	(.L_287 - .L_286)
.L_286:
        /*001c*/ 	.word	0x00000000
        /*0020*/ 	.short	0x0006
        /*0022*/ 	.short	0x0288
        /*0024*/ 	.byte	0x00, 0xf0, 0x21, 0x00


	//----- nvinfo : EIATTR_KPARAM_INFO
	.align		4
.L_287:
        /*0028*/ 	.byte	0x04, 0x17
        /*002a*/ 	.short	(.L_289 - .L_288)
.L_288:
        /*002c*/ 	.word	0x00000000
        /*0030*/ 	.short	0x0005
        /*0032*/ 	.short	0x0280
        /*0034*/ 	.byte	0x00, 0xf0, 0x21, 0x00


	//----- nvinfo : EIATTR_KPARAM_INFO
	.align		4
.L_289:
        /*0038*/ 	.byte	0x04, 0x17
        /*003a*/ 	.short	(.L_291 - .L_290)
.L_290:
        /*003c*/ 	.word	0x00000000
        /*0040*/ 	.short	0x0004
        /*0042*/ 	.short	0x0020
        /*0044*/ 	.byte	0x00, 0xf0, 0x71, 0x09


	//----- nvinfo : EIATTR_KPARAM_INFO
	.align		4
.L_291:
        /*0048*/ 	.byte	0x04, 0x17
        /*004a*/ 	.short	(.L_293 - .L_292)
.L_292:
        /*004c*/ 	.word	0x00000000
        /*0050*/ 	.short	0x0003
        /*0052*/ 	.short	0x0018
        /*0054*/ 	.byte	0x00, 0xf5, 0x21, 0x00


	//----- nvinfo : EIATTR_KPARAM_INFO
	.align		4
.L_293:
        /*0058*/ 	.byte	0x04, 0x17
        /*005a*/ 	.short	(.L_295 - .L_294)
.L_294:
        /*005c*/ 	.word	0x00000000
        /*0060*/ 	.short	0x0002
        /*0062*/ 	.short	0x0010
        /*0064*/ 	.byte	0x00, 0xf5, 0x21, 0x00


	//----- nvinfo : EIATTR_KPARAM_INFO
	.align		4
.L_295:
        /*0068*/ 	.byte	0x04, 0x17
        /*006a*/ 	.short	(.L_297 - .L_296)
.L_296:
        /*006c*/ 	.word	0x00000000
        /*0070*/ 	.short	0x0001
        /*0072*/ 	.short	0x0008
        /*0074*/ 	.byte	0x00, 0xf5, 0x21, 0x00


	//----- nvinfo : EIATTR_KPARAM_INFO
	.align		4
.L_297:
        /*0078*/ 	.byte	0x04, 0x17
        /*007a*/ 	.short	(.L_299 - .L_298)
.L_298:
        /*007c*/ 	.word	0x00000000
        /*0080*/ 	.short	0x0000
        /*0082*/ 	.short	0x0000
        /*0084*/ 	.byte	0x00, 0xf0, 0x11, 0x00


	//----- nvinfo : EIATTR_SPARSE_MMA_MASK
	.align		4
.L_299:
        /*0088*/ 	.byte	0x03, 0x50
        /*008a*/ 	.short	0x0000


	//----- nvinfo : EIATTR_MAXREG_COUNT
	.align		4
        /*008c*/ 	.byte	0x03, 0x1b
        /*008e*/ 	.short	0x00ff


	//----- nvinfo : EIATTR_MERCURY_ISA_VERSION
	.align		4
        /*0090*/ 	.byte	0x03, 0x5f
        /*0092*/ 	.short	0x0101


	//----- nvinfo : EIATTR_VRC_CTA_INIT_COUNT
	.align		4
        /*0094*/ 	.byte	0x02, 0x4a
	.zero		1
	.zero		1


	//----- nvinfo : EIATTR_EXIT_INSTR_OFFSETS
	.align		4
        /*0098*/ 	.byte	0x04, 0x1c
        /*009a*/ 	.short	(.L_301 - .L_300)


	//   ....[0]....
.L_300:
        /*009c*/ 	.word	0x000000a0


	//   ....[1]....
        /*00a0*/ 	.word	0x00000950


	//   ....[2]....
        /*00a4*/ 	.word	0x00001350


	//   ....[3]....
        /*00a8*/ 	.word	0x00002e40


	//----- nvinfo : EIATTR_CRS_STACK_SIZE
	.align		4
.L_301:
        /*00ac*/ 	.byte	0x04, 0x1e
        /*00ae*/ 	.short	(.L_303 - .L_302)
.L_302:
        /*00b0*/ 	.word	0x00000000


	//----- nvinfo : EIATTR_CBANK_PARAM_SIZE
	.align		4
.L_303:
        /*00b4*/ 	.byte	0x03, 0x19
        /*00b6*/ 	.short	0x0298


	//----- nvinfo : EIATTR_PARAM_CBANK
	.align		4
        /*00b8*/ 	.byte	0x04, 0x0a
        /*00ba*/ 	.short	(.L_305 - .L_304)
	.align		4
.L_304:
        /*00bc*/ 	.word	index@(.nv.constant0._ZN2at6native12cross_kernelIN3c104HalfE16OffsetCalculatorILi3EjLb0EElEEviPT_PKS6_S9_T0_T1_SB_SB_)
        /*00c0*/ 	.short	0x0380
        /*00c2*/ 	.short	0x0298


	//----- nvinfo : EIATTR_SW_WAR
	.align		4
.L_305:
        /*00c4*/ 	.byte	0x04, 0x36
        /*00c6*/ 	.short	(.L_307 - .L_306)
.L_306:
        /*00c8*/ 	.word	0x00000008
.L_307:


//--------------------- .nv.info._ZN2at6native12cross_kernelIN3c107complexIfEE16OffsetCalculatorILi3EjLb0EEiEEviPT_PKS7_SA_T0_T1_SC_SC_ --------------------------
	.section	.nv.info._ZN2at6native12cross_kernelIN3c107complexIfEE16OffsetCalculatorILi3EjLb0EEiEEviPT_PKS7_SA_T0_T1_SC_SC_,"",@"SHT_CUDA_INFO"
	.sectionflags	@""
	.align	4


	//----- nvinfo : EIATTR_CUDA_API_VERSION
	.align		4
        /*0000*/ 	.byte	0x04, 0x37
        /*0002*/ 	.short	(.L_309 - .L_308)
.L_308:
        /*0004*/ 	.word	0x00000082


	//----- nvinfo : EIATTR_KPARAM_INFO
	.align		4
.L_309:
        /*0008*/ 	.byte	0x04, 0x17
        /*000a*/ 	.short	(.L_311 - .L_310)
.L_310:
        /*000c*/ 	.word	0x00000000
        /*0010*/ 	.short	0x0007
        /*0012*/ 	.short	0x0284
        /*0014*/ 	.byte	0x00, 0xf0, 0x11, 0x00


	//----- nvinfo : EIATTR_KPARAM_INFO
	.align		4
.L_311:
        /*0018*/ 	.byte	0x04, 0x17
        /*001a*/ 	.short	(.L_313 - .L_312)
.L_312:
        /*001c*/ 	.word	0x00000000
        /*0020*/ 	.short	0x0006
        /*0022*/ 	.short	0x0280
        /*0024*/ 	.byte	0x00, 0xf0, 0x11, 0x00


	//----- nvinfo : EIATTR_KPARAM_INFO
	.align		4
.L_313:
        /*0028*/ 	.byte	0x04, 0x17
        /*002a*/ 	.short	(.L_315 - .L_314)
.L_314:
        /*002c*/ 	.word	0x00000000
        /*0030*/ 	.short	0x0005
        /*0032*/ 	.short	0x027c
        /*0034*/ 	.byte	0x00, 0xf0, 0x11, 0x00


	//----- nvinfo : EIATTR_KPARAM_INFO
	.align		4
.L_315:
        /*0038*/ 	.byte	0x04, 0x17
        /*003a*/ 	.short	(.L_317 - .L_316)
.L_316:
        /*003c*/ 	.word	0x00000000
        /*0040*/ 	.short	0x0004
        /*0042*/ 	.short	0x0020
        /*0044*/ 	.byte	0x00, 0xf0, 0x71, 0x09


	//----- nvinfo : EIATTR_KPARAM_INFO
	.align		4
.L_317:
        /*0048*/ 	.byte	0x04, 0x17
        /*004a*/ 	.short	(.L_319 - .L_318)
.L_318:
        /*004c*/ 	.word	0x00000000
        /*0050*/ 	.short	0x0003
        /*0052*/ 	.short	0x0018
        /*0054*/ 	.byte	0x00, 0xf5, 0x21, 0x00


	//----- nvinfo : EIATTR_KPARAM_INFO
	.align		4
.L_319:
        /*0058*/ 	.byte	0x04, 0x17
        /*005a*/ 	.short	(.L_321 - .L_320)
.L_320:
        /*005c*/ 	.word	0x00000000
        /*0060*/ 	.short	0x0002
        /*0062*/ 	.short	0x0010
        /*0064*/ 	.byte	0x00, 0xf5, 0x21, 0x00


	//----- nvinfo : EIATTR_KPARAM_INFO
	.align		4
.L_321:
        /*0068*/ 	.byte	0x04, 0x17
        /*006a*/ 	.short	(.L_323 - .L_322)
.L_322:
        /*006c*/ 	.word	0x00000000
        /*0070*/ 	.short	0x0001
        /*0072*/ 	.short	0x0008
        /*0074*/ 	.byte	0x00, 0xf5, 0x21, 0x00


	//----- nvinfo : EIATTR_KPARAM_INFO
	.align		4
.L_323:
        /*0078*/ 	.byte	0x04, 0x17
        /*007a*/ 	.short	(.L_325 - .L_324)
.L_324:
        /*007c*/ 	.word	0x00000000
        /*0080*/ 	.short	0x0000
        /*0082*/ 	.short	0x0000
        /*0084*/ 	.byte	0x00, 0xf0, 0x11, 0x00


	//----- nvinfo : EIATTR_SPARSE_MMA_MASK
	.align		4
.L_325:
        /*0088*/ 	.byte	0x03, 0x50
        /*008a*/ 	.short	0x0000


	//----- nvinfo : EIATTR_MAXREG_COUNT
	.align		4
        /*008c*/ 	.byte	0x03, 0x1b
        /*008e*/ 	.short	0x00ff


	//----- nvinfo : EIATTR_MERCURY_ISA_VERSION
	.align		4
        /*0090*/ 	.byte	0x03, 0x5f
        /*0092*/ 	.short	0x0101


	//----- nvinfo : EIATTR_VRC_CTA_INIT_COUNT
	.align		4
        /*0094*/ 	.byte	0x02, 0x4a
	.zero		1
	.zero		1


	//----- nvinfo : EIATTR_EXIT_INSTR_OFFSETS
	.align		4
        /*0098*/ 	.byte	0x04, 0x1c
        /*009a*/ 	.short	(.L_327 - .L_326)


	//   ....[0]....
.L_326:
        /*009c*/ 	.word	0x000000b0


	//   ....[1]....
        /*00a0*/ 	.word	0x00000870


	//   ....[2]....
        /*00a4*/ 	.word	0x00000ec0


	//   ....[3]....
        /*00a8*/ 	.word	0x000029a0


	//----- nvinfo : EIATTR_CRS_STACK_SIZE
	.align		4
.L_327:
        /*00ac*/ 	.byte	0x04, 0x1e
        /*00ae*/ 	.short	(.L_329 - .L_328)
.L_328:
        /*00b0*/ 	.word	0x00000000


	//----- nvinfo : EIATTR_CBANK_PARAM_SIZE
	.align		4
.L_329:
        /*00b4*/ 	.byte	0x03, 0x19
        /*00b6*/ 	.short	0x0288


	//----- nvinfo : EIATTR_PARAM_CBANK
	.align		4
        /*00b8*/ 	.byte	0x04, 0x0a
        /*00ba*/ 	.short	(.L_331 - .L_330)
	.align		4
.L_330:
        /*00bc*/ 	.word	index@(.nv.constant0._ZN2at6native12cross_kernelIN3c107complexIfEE16OffsetCalculatorILi3EjLb0EEiEEviPT_PKS7_SA_T0_T1_SC_SC_)
        /*00c0*/ 	.short	0x0380
        /*00c2*/ 	.short	0x0288


	//----- nvinfo : EIATTR_SW_WAR
	.align		4
.L_331:
        /*00c4*/ 	.byte	0x04, 0x36
        /*00c6*/ 	.short	(.L_333 - .L_332)
.L_332:
        /*00c8*/ 	.word	0x00000008
.L_333:


//--------------------- .nv.info._ZN2at6native12cross_kernelIN3c107complexIfEE16OffsetCalculatorILi3EjLb0EElEEviPT_PKS7_SA_T0_T1_SC_SC_ --------------------------
	.section	.nv.info._ZN2at6native12cross_kernelIN3c107complexIfEE16OffsetCalculatorILi3EjLb0EElEEviPT_PKS7_SA_T0_T1_SC_SC_,"",@"SHT_CUDA_INFO"
	.sectionflags	@""
	.align	4


	//----- nvinfo : EIATTR_CUDA_API_VERSION
	.align		4
        /*0000*/ 	.byte	0x04, 0x37
        /*0002*/ 	.short	(.L_335 - .L_334)
.L_334:
        /*0004*/ 	.word	0x00000082


	//----- nvinfo : EIATTR_KPARAM_INFO
	.align		4
.L_335:
        /*0008*/ 	.byte	0x04, 0x17
        /*000a*/ 	.short	(.L_337 - .L_336)
.L_336:
        /*000c*/ 	.word	0x00000000
        /*0010*/ 	.short	0x0007
        /*0012*/ 	.short	0x0290
        /*0014*/ 	.byte	0x00, 0xf0, 0x21, 0x00


	//----- nvinfo : EIATTR_KPARAM_INFO
	.align		4
.L_337:
        /*0018*/ 	.byte	0x04, 0x17
        /*001a*/ 	.short	(.L_339 - .L_338)
.L_338:
        /*001c*/ 	.word	0x00000000
        /*0020*/ 	.short	0x0006
        /*0022*/ 	.short	0x0288
        /*0024*/ 	.byte	0x00, 0xf0, 0x21, 0x00


	//----- nvinfo : EIATTR_KPARAM_INFO
	.align		4
.L_339:
        /*0028*/ 	.byte	0x04, 0x17
        /*002a*/ 	.short	(.L_341 - .L_340)
.L_340:
        /*002c*/ 	.word	0x00000000
        /*0030*/ 	.short	0x0005
        /*0032*/ 	.short	0x0280
        /*0034*/ 	.byte	0x00, 0xf0, 0x21, 0x00


	//----- nvinfo : EIATTR_KPARAM_INFO
	.align		4
.L_341:
        /*0038*/ 	.byte	0x04, 0x17
        /*003a*/ 	.short	(.L_343 - .L_342)
.L_342:
        /*003c*/ 	.word	0x00000000
        /*0040*/ 	.short	0x0004
        /*0042*/ 	.short	0x0020
        /*0044*/ 	.byte	0x00, 0xf0, 0x71, 0x09


	//----- nvinfo : EIATTR_KPARAM_INFO
	.align		4
.L_343:
        /*0048*/ 	.byte	0x04, 0x17
        /*004a*/ 	.short	(.L_345 - .L_344)
.L_344:
        /*004c*/ 	.word	0x00000000
        /*0050*/ 	.short	0x0003
        /*0052*/ 	.short	0x0018
        /*0054*/ 	.byte	0x00, 0xf5, 0x21, 0x00


	//----- nvinfo : EIATTR_KPARAM_INFO
	.align		4
.L_345:
        /*0058*/ 	.byte	0x04, 0x17
        /*005a*/ 	.short	(.L_347 - .L_346)
.L_346:
        /*005c*/ 	.word	0x00000000
        /*0060*/ 	.short	0x0002
        /*0062*/ 	.short	0x0010
        /*0064*/ 	.byte	0x00, 0xf5, 0x21, 0x00


	//----- nvinfo : EIATTR_KPARAM_INFO
	.align		4
.L_347:
        /*0068*/ 	.byte	0x04, 0x17
        /*006a*/ 	.short	(.L_349 - .L_348)
.L_348:
        /*006c*/ 	.word	0x00000000
        /*0070*/ 	.short	0x0001
        /*0072*/ 	.short	0x0008
        /*0074*/ 	.byte	0x00, 0xf5, 0x21, 0x00


	//----- nvinfo : EIATTR_KPARAM_INFO
	.align		4
.L_349:
        /*0078*/ 	.byte	0x04, 0x17
        /*007a*/ 	.short	(.L_351 - .L_350)
.L_350:
        /*007c*/ 	.word	0x00000000
        /*0080*/ 	.short	0x0000
        /*0082*/ 	.short	0x0000
        /*0084*/ 	.byte	0x00, 0xf0, 0x11, 0x00


	//----- nvinfo : EIATTR_SPARSE_MMA_MASK
	.align		4
.L_351:
        /*0088*/ 	.byte	0x03, 0x50
        /*008a*/ 	.short	0x0000


	//----- nvinfo : EIATTR_MAXREG_COUNT
	.align		4
        /*008c*/ 	.byte	0x03, 0x1b
        /*008e*/ 	.short	0x00ff


	//----- nvinfo : EIATTR_MERCURY_ISA_VERSION
	.align		4
        /*0090*/ 	.byte	0x03, 0x5f
        /*0092*/ 	.short	0x0101


	//----- nvinfo : EIATTR_VRC_CTA_INIT_COUNT
	.align		4
        /*0094*/ 	.byte	0x02, 0x4a
	.zero		1
	.zero		1


	//----- nvinfo : EIATTR_EXIT_INSTR_OFFSETS
	.align		4
        /*0098*/ 	.byte	0x04, 0x1c
        /*009a*/ 	.short	(.L_353 - .L_352)


	//   ....[0]....
.L_352:
        /*009c*/ 	.word	0x000000a0


	//   ....[1]....
        /*00a0*/ 	.word	0x00000900


	//   ....[2]....
        /*00a4*/ 	.word	0x00000e70


	//   ....[3]....
        /*00a8*/ 	.word	0x00002990


	//----- nvinfo : EIATTR_CRS_STACK_SIZE
	.align		4
.L_353:
        /*00ac*/ 	.byte	0x04, 0x1e
        /*00ae*/ 	.short	(.L_355 - .L_354)
.L_354:
        /*00b0*/ 	.word	0x00000000


	//----- nvinfo : EIATTR_CBANK_PARAM_SIZE
	.align		4
.L_355:
        /*00b4*/ 	.byte	0x03, 0x19
        /*00b6*/ 	.short	0x0298


	//----- nvinfo : EIATTR_PARAM_CBANK
	.align		4
        /*00b8*/ 	.byte	0x04, 0x0a
        /*00ba*/ 	.short	(.L_357 - .L_356)
	.align		4
.L_356:
        /*00bc*/ 	.word	index@(.nv.constant0._ZN2at6native12cross_kernelIN3c107complexIfEE16OffsetCalculatorILi3EjLb0EElEEviPT_PKS7_SA_T0_T1_SC_SC_)
        /*00c0*/ 	.short	0x0380
        /*00c2*/ 	.short	0x0298


	//----- nvinfo : EIATTR_SW_WAR
	.align		4
.L_357:
        /*00c4*/ 	.byte	0x04, 0x36
        /*00c6*/ 	.short	(.L_359 - .L_358)
.L_358:
        /*00c8*/ 	.word	0x00000008
.L_359:


//--------------------- .nv.info._ZN2at6native12cross_kernelIN3c107complexIdEE16OffsetCalculatorILi3EjLb0EEiEEviPT_PKS7_SA_T0_T1_SC_SC_ --------------------------
	.section	.nv.info._ZN2at6native12cross_kernelIN3c107complexIdEE16OffsetCalculatorILi3EjLb0EEiEEviPT_PKS7_SA_T0_T1_SC_SC_,"",@"SHT_CUDA_INFO"
	.sectionflags	@""
	.align	4


	//----- nvinfo : EIATTR_CUDA_API_VERSION
	.align		4
        /*0000*/ 	.byte	0x04, 0x37
        /*0002*/ 	.short	(.L_361 - .L_360)
.L_360:
        /*0004*/ 	.word	0x00000082


	//----- nvinfo : EIATTR_KPARAM_INFO
	.align		4
.L_361:
        /*0008*/ 	.byte	0x04, 0x17
        /*000a*/ 	.short	(.L_363 - .L_362)
.L_362:
        /*000c*/ 	.word	0x00000000
        /*0010*/ 	.short	0x0007
        /*0012*/ 	.short	0x0284
        /*0014*/ 	.byte	0x00, 0xf0, 0x11, 0x00


	//----- nvinfo : EIATTR_KPARAM_INFO
	.align		4
.L_363:
        /*0018*/ 	.byte	0x04, 0x17
        /*001a*/ 	.short	(.L_365 - .L_364)
.L_364:
        /*001c*/ 	.word	0x00000000
        /*0020*/ 	.short	0x0006
        /*0022*/ 	.short	0x0280
        /*0024*/ 	.byte	0x00, 0xf0, 0x11, 0x00


	//----- nvinfo : EIATTR_KPARAM_INFO
	.align		4
.L_365:
        /*0028*/ 	.byte	0x04, 0x17
        /*002a*/ 	.short	(.L_367 - .L_366)
.L_366:
        /*002c*/ 	.word	0x00000000
        /*0030*/ 	.short	0x0005
        /*0032*/ 	.short	0x027c
        /*0034*/ 	.byte	0x00, 0xf0, 0x11, 0x00


	//----- nvinfo : EIATTR_KPARAM_INFO
	.align		4
.L_367:
        /*0038*/ 	.byte	0x04, 0x17
        /*003a*/ 	.short	(.L_369 - .L_368)
.L_368:
        /*003c*/ 	.word	0x00000000
        /*0040*/ 	.short	0x0004
        /*0042*/ 	.short	0x0020
        /*0044*/ 	.byte	0x00, 0xf0, 0x71, 0x09


	//----- nvinfo : EIATTR_KPARAM_INFO
	.align		4
.L_369:
        /*0048*/ 	.byte	0x04, 0x17
        /*004a*/ 	.short	(.L_371 - .L_370)
.L_370:
        /*004c*/ 	.word	0x00000000
        /*0050*/ 	.short	0x0003
        /*0052*/ 	.short	0x0018
        /*0054*/ 	.byte	0x00, 0xf5, 0x21, 0x00


	//----- nvinfo : EIATTR_KPARAM_INFO
	.align		4
.L_371:
        /*0058*/ 	.byte	0x04, 0x17
        /*005a*/ 	.short	(.L_373 - .L_372)
.L_372:
        /*005c*/ 	.word	0x00000000
        /*0060*/ 	.short	0x0002
        /*0062*/ 	.short	0x0010
        /*0064*/ 	.byte	0x00, 0xf5, 0x21, 0x00


	//----- nvinfo : EIATTR_KPARAM_INFO
	.align		4
.L_373:
        /*0068*/ 	.byte	0x04, 0x17
        /*006a*/ 	.short	(.L_375 - .L_374)
.L_374:
        /*006c*/ 	.word	0x00000000
        /*0070*/ 	.short	0x0001
        /*0072*/ 	.short	0x0008
        /*0074*/ 	.byte	0x00, 0xf5, 0x21, 0x00


	//----- nvinfo : EIATTR_KPARAM_INFO
	.align		4
.L_375:
        /*0078*/ 	.byte	0x04, 0x17
        /*007a*/ 	.short	(.L_377 - .L_376)
.L_376:
        /*007c*/ 	.word	0x00000000
        /*0080*/ 	.short	0x0000
        /*0082*/ 	.short	0x0000
        /*0084*/ 	.byte	0x00, 0xf0, 0x11, 0x00


	//----- nvinfo : EIATTR_SPARSE_MMA_MASK
	.align		4
.L_377:
        /*0088*/ 	.byte	0x03, 0x50
        /*008a*/ 	.short	0x0000


	//----- nvinfo : EIATTR_MAXREG_COUNT
	.align		4
        /*008c*/ 	.byte	0x03, 0x1b
        /*008e*/ 	.short	0x00ff


	//----- nvinfo : EIATTR_MERCURY_ISA_VERSION
	.align		4
        /*0090*/ 	.byte	0x03, 0x5f
        /*0092*/ 	.short	0x0101


	//----- nvinfo : EIATTR_VRC_CTA_INIT_COUNT
	.align		4
        /*0094*/ 	.byte	0x02, 0x4a
	.zero		1
	.zero		1


	//----- nvinfo : EIATTR_EXIT_INSTR_OFFSETS
	.align		4
        /*0098*/ 	.byte	0x04, 0x1c
        /*009a*/ 	.short	(.L_379 - .L_378)


	//   ....[0]....
.L_378:
        /*009c*/ 	.word	0x000000b0


	//   ....[1]....
        /*00a0*/ 	.word	0x00000870


	//   ....[2]....
        /*00a4*/ 	.word	0x00000ec0


	//   ....[3]....
        /*00a8*/ 	.word	0x000029a0


	//----- nvinfo : EIATTR_CRS_STACK_SIZE
	.align		4
.L_379:
        /*00ac*/ 	.byte	0x04, 0x1e
        /*00ae*/ 	.short	(.L_381 - .L_380)
.L_380:
        /*00b0*/ 	.word	0x00000000


	//----- nvinfo : EIATTR_CBANK_PARAM_SIZE
	.align		4
.L_381:
        /*00b4*/ 	.byte	0x03, 0x19
        /*00b6*/ 	.short	0x0288


	//----- nvinfo : EIATTR_PARAM_CBANK
	.align		4
        /*00b8*/ 	.byte	0x04, 0x0a
        /*00ba*/ 	.short	(.L_383 - .L_382)
	.align		4
.L_382:
        /*00bc*/ 	.word	index@(.nv.constant0._ZN2at6native12cross_kernelIN3c107complexIdEE16OffsetCalculatorILi3EjLb0EEiEEviPT_PKS7_SA_T0_T1_SC_SC_)
        /*00c0*/ 	.short	0x0380
        /*00c2*/ 	.short	0x0288


	//----- nvinfo : EIATTR_SW_WAR
	.align		4
.L_383:
        /*00c4*/ 	.byte	0x04, 0x36
        /*00c6*/ 	.short	(.L_385 - .L_384)
.L_384:
        /*00c8*/ 	.word	0x00000008
.L_385:


//--------------------- .nv.info._ZN2at6native12cross_kernelIN3c107complexIdEE16OffsetCalculatorILi3EjLb0EElEEviPT_PKS7_SA_T0_T1_SC_SC_ --------------------------
	.section	.nv.info._ZN2at6native12cross_kernelIN3c107complexIdEE16OffsetCalculatorILi3EjLb0EElEEviPT_PKS7_SA_T0_T1_SC_SC_,"",@"SHT_CUDA_INFO"
	.sectionflags	@""
	.align	4


	//----- nvinfo : EIATTR_CUDA_API_VERSION
	.align		4
        /*0000*/ 	.byte	0x04, 0x37
        /*0002*/ 	.short	(.L_387 - .L_386)
.L_386:
        /*0004*/ 	.word	0x00000082


	//----- nvinfo : EIATTR_KPARAM_INFO
	.align		4
.L_387:
        /*0008*/ 	.byte	0x04, 0x17
        /*000a*/ 	.short	(.L_389 - .L_388)
.L_388:
        /*000c*/ 	.word	0x00000000
        /*0010*/ 	.short	0x0007
        /*0012*/ 	.short	0x0290
        /*0014*/ 	.byte	0x00, 0xf0, 0x21, 0x00


	//----- nvinfo : EIATTR_KPARAM_INFO
	.align		4
.L_389:
        /*0018*/ 	.byte	0x04, 0x17
        /*001a*/ 	.short	(.L_391 - .L_390)
.L_390:
        /*001c*/ 	.word	0x00000000
        /*0020*/ 	.short	0x0006
        /*0022*/ 	.short	0x0288
        /*0024*/ 	.byte	0x00, 0xf0, 0x21, 0x00


	//----- nvinfo : EIATTR_KPARAM_INFO
	.align		4
.L_391:
        /*0028*/ 	.byte	0x04, 0x17
        /*002a*/ 	.short	(.L_393 - .L_392)
.L_392:
        /*002c*/ 	.word	0x00000000
        /*0030*/ 	.short	0x0005
        /*0032*/ 	.short	0x0280
        /*0034*/ 	.byte	0x00, 0xf0, 0x21, 0x00


	//----- nvinfo : EIATTR_KPARAM_INFO
	.align		4
.L_393:
        /*0038*/ 	.byte	0x04, 0x17
        /*003a*/ 	.short	(.L_395 - .L_394)
.L_394:
        /*003c*/ 	.word	0x00000000
        /*0040*/ 	.short	0x0004
        /*0042*/ 	.short	0x0020
        /*0044*/ 	.byte	0x00, 0xf0, 0x71, 0x09


	//----- nvinfo : EIATTR_KPARAM_INFO
	.align		4
.L_395:
        /*0048*/ 	.byte	0x04, 0x17
        /*004a*/ 	.short	(.L_397 - .L_396)
.L_396:
        /*004c*/ 	.word	0x00000000
        /*0050*/ 	.short	0x0003
        /*0052*/ 	.short	0x0018
        /*0054*/ 	.byte	0x00, 0xf5, 0x21, 0x00


	//----- nvinfo : EIATTR_KPARAM_INFO
	.align		4
.L_397:
        /*0058*/ 	.byte	0x04, 0x17
        /*005a*/ 	.short	(.L_399 - .L_398)
.L_398:
        /*005c*/ 	.word	0x00000000
        /*0060*/ 	.short	0x0002
        /*0062*/ 	.short	0x0010
        /*0064*/ 	.byte	0x00, 0xf5, 0x21, 0x00


	//----- nvinfo : EIATTR_KPARAM_INFO
	.align		4
.L_399:
        /*0068*/ 	.byte	0x04, 0x17
        /*006a*/ 	.short	(.L_401 - .L_400)
.L_400:
        /*006c*/ 	.word	0x00000000
        /*0070*/ 	.short	0x0001
        /*0072*/ 	.short	0x0008
        /*0074*/ 	.byte	0x00, 0xf5, 0x21, 0x00


	//----- nvinfo : EIATTR_KPARAM_INFO
	.align		4
.L_401:
        /*0078*/ 	.byte	0x04, 0x17
        /*007a*/ 	.short	(.L_403 - .L_402)
.L_402:
        /*007c*/ 	.word	0x00000000
        /*0080*/ 	.short	0x0000
        /*0082*/ 	.short	0x0000
        /*0084*/ 	.byte	0x00, 0xf0, 0x11, 0x00


	//----- nvinfo : EIATTR_SPARSE_MMA_MASK
	.align		4
.L_403:
        /*0088*/ 	.byte	0x03, 0x50
        /*008a*/ 	.short	0x0000


	//----- nvinfo : EIATTR_MAXREG_COUNT
	.align		4
        /*008c*/ 	.byte	0x03, 0x1b
        /*008e*/ 	.short	0x00ff


	//----- nvinfo : EIATTR_MERCURY_ISA_VERSION
	.align		4
        /*0090*/ 	.byte	0x03, 0x5f
        /*0092*/ 	.short	0x0101


	//----- nvinfo : EIATTR_VRC_CTA_INIT_COUNT
	.align		4
        /*0094*/ 	.byte	0x02, 0x4a
	.zero		1
	.zero		1


	//----- nvinfo : EIATTR_EXIT_INSTR_OFFSETS
	.align		4
        /*0098*/ 	.byte	0x04, 0x1c
        /*009a*/ 	.short	(.L_405 - .L_404)


	//   ....[0]....
.L_404:
        /*009c*/ 	.word	0x000000a0


	//   ....[1]....
        /*00a0*/ 	.word	0x00000910


	//   ....[2]....
        /*00a4*/ 	.word	0x00000e80


	//   ....[3]....
        /*00a8*/ 	.word	0x000029b0


	//----- nvinfo : EIATTR_CRS_STACK_SIZE
	.align		4
.L_405:
        /*00ac*/ 	.byte	0x04, 0x1e
        /*00ae*/ 	.short	(.L_407 - .L_406)
.L_406:
        /*00b0*/ 	.word	0x00000000


	//----- nvinfo : EIATTR_CBANK_PARAM_SIZE
	.align		4
.L_407:
        /*00b4*/ 	.byte	0x03, 0x19
        /*00b6*/ 	.short	0x0298


	//----- nvinfo : EIATTR_PARAM_CBANK
	.align		4
        /*00b8*/ 	.byte	0x04, 0x0a
        /*00ba*/ 	.short	(.L_409 - .L_408)
	.align		4
.L_408:
        /*00bc*/ 	.word	index@(.nv.constant0._ZN2at6native12cross_kernelIN3c107complexIdEE16OffsetCalculatorILi3EjLb0EElEEviPT_PKS7_SA_T0_T1_SC_SC_)
        /*00c0*/ 	.short	0x0380
        /*00c2*/ 	.short	0x0298


	//----- nvinfo : EIATTR_SW_WAR
	.align		4
.L_409:
        /*00c4*/ 	.byte	0x04, 0x36
        /*00c6*/ 	.short	(.L_411 - .L_410)
.L_410:
        /*00c8*/ 	.word	0x00000008
.L_411:


//--------------------- .nv.info._ZN2at6native12cross_kernelIf16OffsetCalculatorILi3EjLb0EEiEEviPT_PKS4_S7_T0_T1_S9_S9_ --------------------------
	.section	.nv.info._ZN2at6native12cross_kernelIf16OffsetCalculatorILi3EjLb0EEiEEviPT_PKS4_S7_T0_T1_S9_S9_,"",@"SHT_CUDA_INFO"
	.sectionflags	@""
	.align	4


	//----- nvinfo : EIATTR_CUDA_API_VERSION
	.align		4
        /*0000*/ 	.byte	0x04, 0x37
        /*0002*/ 	.short	(.L_413 - .L_412)
.L_412:
        /*0004*/ 	.word	0x00000082


	//----- nvinfo : EIATTR_KPARAM_INFO
	.align		4
.L_413:
        /*0008*/ 	.byte	0x04, 0x17
        /*000a*/ 	.short	(.L_415 - .L_414)
.L_414:
        /*000c*/ 	.word	0x00000000
        /*0010*/ 	.short	0x0007
        /*0012*/ 	.short	0x0284
        /*0014*/ 	.byte	0x00, 0xf0, 0x11, 0x00


	//----- nvinfo : EIATTR_KPARAM_INFO
	.align		4
.L_415:
        /*0018*/ 	.byte	0x04, 0x17
        /*001a*/ 	.short	(.L_417 - .L_416)
.L_416:
        /*001c*/ 	.word	0x00000000
        /*0020*/ 	.short	0x0006
        /*0022*/ 	.short	0x0280
        /*0024*/ 	.byte	0x00, 0xf0, 0x11, 0x00


	//----- nvinfo : EIATTR_KPARAM_INFO
	.align		4
.L_417:
        /*0028*/ 	.byte	0x04, 0x17
        /*002a*/ 	.short	(.L_419 - .L_418)
.L_418:
        /*002c*/ 	.word	0x00000000
        /*0030*/ 	.short	0x0005
        /*0032*/ 	.short	0x027c
        /*0034*/ 	.byte	0x00, 0xf0, 0x11, 0x00


	//----- nvinfo : EIATTR_KPARAM_INFO
	.align		4
.L_419:
        /*0038*/ 	.byte	0x04, 0x17
        /*003a*/ 	.short	(.L_421 - .L_420)
.L_420:
        /*003c*/ 	.word	0x00000000
        /*0040*/ 	.short	0x0004
        /*0042*/ 	.short	0x0020
        /*0044*/ 	.byte	0x00, 0xf0, 0x71, 0x09


	//----- nvinfo : EIATTR_KPARAM_INFO
	.align		4
.L_421:
        /*0048*/ 	.byte	0x04, 0x17
        /*004a*/ 	.short	(.L_423 - .L_422)
.L_422:
        /*004c*/ 	.word	0x00000000
        /*0050*/ 	.short	0x0003
        /*0052*/ 	.short	0x0018
        /*0054*/ 	.byte	0x00, 0xf5, 0x21, 0x00


	//----- nvinfo : EIATTR_KPARAM_INFO
	.align		4
.L_423:
        /*0058*/ 	.byte	0x04, 0x17
        /*005a*/ 	.short	(.L_425 - .L_424)
.L_424:
        /*005c*/ 	.word	0x00000000
        /*0060*/ 	.short	0x0002
        /*0062*/ 	.short	0x0010
        /*0064*/ 	.byte	0x00, 0xf5, 0x21, 0x00


	//----- nvinfo : EIATTR_KPARAM_INFO
	.align		4
.L_425:
        /*0068*/ 	.byte	0x04, 0x17
        /*006a*/ 	.short	(.L_427 - .L_426)
.L_426:
        /*006c*/ 	.word	0x00000000
        /*0070*/ 	.short	0x0001
        /*0072*/ 	.short	0x0008
        /*0074*/ 	.byte	0x00, 0xf5, 0x21, 0x00


	//----- nvinfo : EIATTR_KPARAM_INFO
	.align		4
.L_427:
        /*0078*/ 	.byte	0x04, 0x17
        /*007a*/ 	.short	(.L_429 - .L_428)
.L_428:
        /*007c*/ 	.word	0x00000000
        /*0080*/ 	.short	0x0000
        /*0082*/ 	.short	0x0000
        /*0084*/ 	.byte	0x00, 0xf0, 0x11, 0x00


	//----- nvinfo : EIATTR_SPARSE_MMA_MASK
	.align		4
.L_429:
        /*0088*/ 	.byte	0x03, 0x50
        /*008a*/ 	.short	0x0000


	//----- nvinfo : EIATTR_MAXREG_COUNT
	.align		4
        /*008c*/ 	.byte	0x03, 0x1b
        /*008e*/ 	.short	0x00ff


	//----- nvinfo : EIATTR_MERCURY_ISA_VERSION
	.align		4
        /*0090*/ 	.byte	0x03, 0x5f
        /*0092*/ 	.short	0x0101


	//----- nvinfo : EIATTR_VRC_CTA_INIT_COUNT
	.align		4
        /*0094*/ 	.byte	0x02, 0x4a
	.zero		1
	.zero		1


	//----- nvinfo : EIATTR_EXIT_INSTR_OFFSETS
	.align		4
        /*0098*/ 	.byte	0x04, 0x1c
        /*009a*/ 	.short	(.L_431 - .L_430)


	//   ....[0]....
.L_430:
        /*009c*/ 	.word	0x000000b0


	//   ....[1]....
        /*00a0*/ 	.word	0x00000760


	//   ....[2]....
        /*00a4*/ 	.word	0x00000d20


	//   ....[3]....
        /*00a8*/ 	.word	0x00002650


	//----- nvinfo : EIATTR_CRS_STACK_SIZE
	.align		4
.L_431:
        /*00ac*/ 	.byte	0x04, 0x1e
        /*00ae*/ 	.short	(.L_433 - .L_432)
.L_432:
        /*00b0*/ 	.word	0x00000000


	//----- nvinfo : EIATTR_CBANK_PARAM_SIZE
	.align		4
.L_433:
        /*00b4*/ 	.byte	0x03, 0x19
        /*00b6*/ 	.short	0x0288


	//----- nvinfo : EIATTR_PARAM_CBANK
	.align		4
        /*00b8*/ 	.byte	0x04, 0x0a
        /*00ba*/ 	.short	(.L_435 - .L_434)
	.align		4
.L_434:
        /*00bc*/ 	.word	index@(.nv.constant0._ZN2at6native12cross_kernelIf16OffsetCalculatorILi3EjLb0EEiEEviPT_PKS4_S7_T0_T1_S9_S9_)
        /*00c0*/ 	.short	0x0380
        /*00c2*/ 	.short	0x0288


	//----- nvinfo : EIATTR_SW_WAR
	.align		4
.L_435:
        /*00c4*/ 	.byte	0x04, 0x36
        /*00c6*/ 	.short	(.L_437 - .L_436)
.L_436:
        /*00c8*/ 	.word	0x00000008
.L_437:


//--------------------- .nv.info._ZN2at6native12cross_kernelIf16OffsetCalculatorILi3EjLb0EElEEviPT_PKS4_S7_T0_T1_S9_S9_ --------------------------
	.section	.nv.info._ZN2at6native12cross_kernelIf16OffsetCalculatorILi3EjLb0EElEEviPT_PKS4_S7_T0_T1_S9_S9_,"",@"SHT_CUDA_INFO"
	.sectionflags	@""
	.align	4


	//----- nvinfo : EIATTR_CUDA_API_VERSION
	.align		4
        /*0000*/ 	.byte	0x04, 0x37
        /*0002*/ 	.short	(.L_439 - .L_438)
.L_438:
        /*0004*/ 	.word	0x00000082


	//----- nvinfo : EIATTR_KPARAM_INFO
	.align		4
.L_439:
        /*0008*/ 	.byte	0x04, 0x17
        /*000a*/ 	.short	(.L_441 - .L_440)
.L_440:
        /*000c*/ 	.word	0x00000000
        /*0010*/ 	.short	0x0007
        /*0012*/ 	.short	0x0290
        /*0014*/ 	.byte	0x00, 0xf0, 0x21, 0x00


	//----- nvinfo : EIATTR_KPARAM_INFO
	.align		4
.L_441:
        /*0018*/ 	.byte	0x04, 0x17
        /*001a*/ 	.short	(.L_443 - .L_442)
.L_442:
        /*001c*/ 	.word	0x00000000
        /*0020*/ 	.short	0x0006
        /*0022*/ 	.short	0x0288
        /*0024*/ 	.byte	0x00, 0xf0, 0x21, 0x00


	//----- nvinfo : EIATTR_KPARAM_INFO
	.align		4
.L_443:
        /*0028*/ 	.byte	0x04, 0x17
        /*002a*/ 	.short	(.L_445 - .L_444)
.L_444:
        /*002c*/ 	.word	0x00000000
        /*0030*/ 	.short	0x0005
        /*0032*/ 	.short	0x0280
        /*0034*/ 	.byte	0x00, 0xf0, 0x21, 0x00


	//----- nvinfo : EIATTR_KPARAM_INFO
	.align		4
.L_445:
        /*0038*/ 	.byte	0x04, 0x17
        /*003a*/ 	.short	(.L_447 - .L_446)
.L_446:
        /*003c*/ 	.word	0x00000000
        /*0040*/ 	.short	0x0004
        /*0042*/ 	.short	0x0020
        /*0044*/ 	.byte	0x00, 0xf0, 0x71, 0x09


	//----- nvinfo : EIATTR_KPARAM_INFO
	.align		4
.L_447:
        /*0048*/ 	.byte	0x04, 0x17
        /*004a*/ 	.short	(.L_449 - .L_448)
.L_448:
        /*004c*/ 	.word	0x00000000
        /*0050*/ 	.short	0x0003
        /*0052*/ 	.short	0x0018
        /*0054*/ 	.byte	0x00, 0xf5, 0x21, 0x00


	//----- nvinfo : EIATTR_KPARAM_INFO
	.align		4
.L_449:
        /*0058*/ 	.byte	0x04, 0x17
        /*005a*/ 	.short	(.L_451 - .L_450)
.L_450:
        /*005c*/ 	.word	0x00000000
        /*0060*/ 	.short	0x0002
        /*0062*/ 	.short	0x0010
        /*0064*/ 	.byte	0x00, 0xf5, 0x21, 0x00


	//----- nvinfo : EIATTR_KPARAM_INFO
	.align		4
.L_451:
        /*0068*/ 	.byte	0x04, 0x17
        /*006a*/ 	.short	(.L_453 - .L_452)
.L_452:
        /*006c*/ 	.word	0x00000000
        /*0070*/ 	.short	0x0001
        /*0072*/ 	.short	0x0008
        /*0074*/ 	.byte	0x00, 0xf5, 0x21, 0x00


	//----- nvinfo : EIATTR_KPARAM_INFO
	.align		4
.L_453:
        /*0078*/ 	.byte	0x04, 0x17
        /*007a*/ 	.short	(.L_455 - .L_454)
.L_454:
        /*007c*/ 	.word	0x00000000
        /*0080*/ 	.short	0x0000
        /*0082*/ 	.short	0x0000
        /*0084*/ 	.byte	0x00, 0xf0, 0x11, 0x00


	//----- nvinfo : EIATTR_SPARSE_MMA_MASK
	.align		4
.L_455:
        /*0088*/ 	.byte	0x03, 0x50
        /*008a*/ 	.short	0x0000


	//----- nvinfo : EIATTR_MAXREG_COUNT
	.align		4
        /*008c*/ 	.byte	0x03, 0x1b
        /*008e*/ 	.short	0x00ff


	//----- nvinfo : EIATTR_MERCURY_ISA_VERSION
	.align		4
        /*0090*/ 	.byte	0x03, 0x5f
        /*0092*/ 	.short	0x0101


	//----- nvinfo : EIATTR_VRC_CTA_INIT_COUNT
	.align		4
        /*0094*/ 	.byte	0x02, 0x4a
	.zero		1
	.zero		1


	//----- nvinfo : EIATTR_EXIT_INSTR_OFFSETS
	.align		4
        /*0098*/ 	.byte	0x04, 0x1c
        /*009a*/ 	.short	(.L_457 - .L_456)


	//   ....[0]....
.L_456:
        /*009c*/ 	.word	0x000000a0


	//   ....[1]....
        /*00a0*/ 	.word	0x000007f0


	//   ....[2]....
        /*00a4*/ 	.word	0x00000c50


	//   ....[3]....
        /*00a8*/ 	.word	0x000025f0


	//----- nvinfo : EIATTR_CRS_STACK_SIZE
	.align		4
.L_457:
        /*00ac*/ 	.byte	0x04, 0x1e
        /*00ae*/ 	.short	(.L_459 - .L_458)
.L_458:
        /*00b0*/ 	.word	0x00000000


	//----- nvinfo : EIATTR_CBANK_PARAM_SIZE
	.align		4
.L_459:
        /*00b4*/ 	.byte	0x03, 0x19
        /*00b6*/ 	.short	0x0298


	//----- nvinfo : EIATTR_PARAM_CBANK
	.align		4
        /*00b8*/ 	.byte	0x04, 0x0a
        /*00ba*/ 	.short	(.L_461 - .L_460)
	.align		4
.L_460:
        /*00bc*/ 	.word	index@(.nv.constant0._ZN2at6native12cross_kernelIf16OffsetCalculatorILi3EjLb0EElEEviPT_PKS4_S7_T0_T1_S9_S9_)
        /*00c0*/ 	.short	0x0380
        /*00c2*/ 	.short	0x0298


	//----- nvinfo : EIATTR_SW_WAR
	.align		4
.L_461:
        /*00c4*/ 	.byte	0x04, 0x36
        /*00c6*/ 	.short	(.L_463 - .L_462)
.L_462:
        /*00c8*/ 	.word	0x00000008
.L_463:


//--------------------- .nv.info._ZN2at6native12cross_kernelId16OffsetCalculatorILi3EjLb0EEiEEviPT_PKS4_S7_T0_T1_S9_S9_ --------------------------
	.section	.nv.info._ZN2at6native12cross_kernelId16OffsetCalculatorILi3EjLb0EEiEEviPT_PKS4_S7_T0_T1_S9_S9_,"",@"SHT_CUDA_INFO"
	.sectionflags	@""
	.align	4


	//----- nvinfo : EIATTR_CUDA_API_VERSION
	.align		4
        /*0000*/ 	.byte	0x04, 0x37
        /*0002*/ 	.short	(.L_465 - .L_464)
.L_464:
        /*0004*/ 	.word	0x00000082


	//----- nvinfo : EIATTR_KPARAM_INFO
	.align		4
.L_465:
        /*0008*/ 	.byte	0x04, 0x17
        /*000a*/ 	.short	(.L_467 - .L_466)
.L_466:
        /*000c*/ 	.word	0x00000000
        /*0010*/ 	.short	0x0007
        /*0012*/ 	.short	0x0284
        /*0014*/ 	.byte	0x00, 0xf0, 0x11, 0x00


	//----- nvinfo : EIATTR_KPARAM_INFO
	.align		4
.L_467:
        /*0018*/ 	.byte	0x04, 0x17
        /*001a*/ 	.short	(.L_469 - .L_468)
.L_468:
        /*001c*/ 	.word	0x00000000
        /*0020*/ 	.short	0x0006
        /*0022*/ 	.short	0x0280
        /*0024*/ 	.byte	0x00, 0xf0, 0x11, 0x00


	//----- nvinfo : EIATTR_KPARAM_INFO
	.align		4
.L_469:
        /*0028*/ 	.byte	0x04, 0x17
        /*002a*/ 	.short	(.L_471 - .L_470)
.L_470:
        /*002c*/ 	.word	0x00000000
        /*0030*/ 	.short	0x0005
        /*0032*/ 	.short	0x027c
        /*0034*/ 	.byte	0x00, 0xf0, 0x11, 0x00


	//----- nvinfo : EIATTR_KPARAM_INFO
	.align		4
.L_471:
        /*0038*/ 	.byte	0x04, 0x17
        /*003a*/ 	.short	(.L_473 - .L_472)
.L_472:
        /*003c*/ 	.word	0x00000000
        /*0040*/ 	.short	0x0004
        /*0042*/ 	.short	0x0020
        /*0044*/ 	.byte	0x00, 0xf0, 0x71, 0x09


	//----- nvinfo : EIATTR_KPARAM_INFO
	.align		4
.L_473:
        /*0048*/ 	.byte	0x04, 0x17
        /*004a*/ 	.short	(.L_475 - .L_474)
.L_474:
        /*004c*/ 	.word	0x00000000
        /*0050*/ 	.short	0x0003
        /*0052*/ 	.short	0x0018
        /*0054*/ 	.byte	0x00, 0xf5, 0x21, 0x00


	//----- nvinfo : EIATTR_KPARAM_INFO
	.align		4
.L_475:
        /*0058*/ 	.byte	0x04, 0x17
        /*005a*/ 	.short	(.L_477 - .L_476)
.L_476:
        /*005c*/ 	.word	0x00000000
        /*0060*/ 	.short	0x0002
        /*0062*/ 	.short	0x0010
        /*0064*/ 	.byte	0x00, 0xf5, 0x21, 0x00


	//----- nvinfo : EIATTR_KPARAM_INFO
	.align		4
.L_477:
        /*0068*/ 	.byte	0x04, 0x17
        /*006a*/ 	.short	(.L_479 - .L_478)
.L_478:
        /*006c*/ 	.word	0x00000000
        /*0070*/ 	.short	0x0001
        /*0072*/ 	.short	0x0008
        /*0074*/ 	.byte	0x00, 0xf5, 0x21, 0x00


	//----- nvinfo : EIATTR_KPARAM_INFO
	.align		4
.L_479:
        /*0078*/ 	.byte	0x04, 0x17
        /*007a*/ 	.short	(.L_481 - .L_480)
.L_480:
        /*007c*/ 	.word	0x00000000
        /*0080*/ 	.short	0x0000
        /*0082*/ 	.short	0x0000
        /*0084*/ 	.byte	0x00, 0xf0, 0x11, 0x00


	//----- nvinfo : EIATTR_SPARSE_MMA_MASK
	.align		4
.L_481:
        /*0088*/ 	.byte	0x03, 0x50
        /*008a*/ 	.short	0x0000


	//----- nvinfo : EIATTR_MAXREG_COUNT
	.align		4
        /*008c*/ 	.byte	0x03, 0x1b
        /*008e*/ 	.short	0x00ff


	//----- nvinfo : EIATTR_MERCURY_ISA_VERSION
	.align		4
        /*0090*/ 	.byte	0x03, 0x5f
        /*0092*/ 	.short	0x0101


	//----- nvinfo : EIATTR_VRC_CTA_INIT_COUNT
	.align		4
        /*0094*/ 	.byte	0x02, 0x4a
	.zero		1
	.zero		1


	//----- nvinfo : EIATTR_EXIT_INSTR_OFFSETS
	.align		4
        /*0098*/ 	.byte	0x04, 0x1c
        /*009a*/ 	.short	(.L_483 - .L_482)


	//   ....[0]....
.L_482:
        /*009c*/ 	.word	0x000000b0


	//   ....[1]....
        /*00a0*/ 	.word	0x00000760


	//   ....[2]....
        /*00a4*/ 	.word	0x00000de0


	//   ....[3]....
        /*00a8*/ 	.word	0x00002720


	//----- nvinfo : EIATTR_CRS_STACK_SIZE
	.align		4
.L_483:
        /*00ac*/ 	.byte	0x04, 0x1e
        /*00ae*/ 	.short	(.L_485 - .L_484)
.L_484:
        /*00b0*/ 	.word	0x00000000


	//----- nvinfo : EIATTR_CBANK_PARAM_SIZE
	.align		4
.L_485:
        /*00b4*/ 	.byte	0x03, 0x19
        /*00b6*/ 	.short	0x0288


	//----- nvinfo : EIATTR_PARAM_CBANK
	.align		4
        /*00b8*/ 	.byte	0x04, 0x0a
        /*00ba*/ 	.short	(.L_487 - .L_486)
	.align		4
.L_486:
        /*00bc*/ 	.word	index@(.nv.constant0._ZN2at6native12cross_kernelId16OffsetCalculatorILi3EjLb0EEiEEviPT_PKS4_S7_T0_T1_S9_S9_)
        /*00c0*/ 	.short	0x0380
        /*00c2*/ 	.short	0x0288


	//----- nvinfo : EIATTR_SW_WAR
	.align		4
.L_487:
        /*00c4*/ 	.byte	0x04, 0x36
        /*00c6*/ 	.short	(.L_489 - .L_488)
.L_488:
        /*00c8*/ 	.word	0x00000008
.L_489:


//--------------------- .nv.info._ZN2at6native12cross_kernelId16OffsetCalculatorILi3EjLb0EElEEviPT_PKS4_S7_T0_T1_S9_S9_ --------------------------
	.section	.nv.info._ZN2at6native12cross_kernelId16OffsetCalculatorILi3EjLb0EElEEviPT_PKS4_S7_T0_T1_S9_S9_,"",@"SHT_CUDA_INFO"
	.sectionflags	@""
	.align	4


	//----- nvinfo : EIATTR_CUDA_API_VERSION
	.align		4
        /*0000*/ 	.byte	0x04, 0x37
        /*0002*/ 	.short	(.L_491 - .L_490)
.L_490:
        /*0004*/ 	.word	0x00000082


	//----- nvinfo : EIATTR_KPARAM_INFO
	.align		4
.L_491:
        /*0008*/ 	.byte	0x04, 0x17
        /*000a*/ 	.short	(.L_493 - .L_492)
.L_492:
        /*000c*/ 	.word	0x00000000
        /*0010*/ 	.short	0x0007
        /*0012*/ 	.short	0x0290
        /*0014*/ 	.byte	0x00, 0xf0, 0x21, 0x00


	//----- nvinfo : EIATTR_KPARAM_INFO
	.align		4
.L_493:
        /*0018*/ 	.byte	0x04, 0x17
        /*001a*/ 	.short	(.L_495 - .L_494)
.L_494:
        /*001c*/ 	.word	0x00000000
        /*0020*/ 	.short	0x0006
        /*0022*/ 	.short	0x0288
        /*0024*/ 	.byte	0x00, 0xf0, 0x21, 0x00


	//----- nvinfo : EIATTR_KPARAM_INFO
	.align		4
.L_495:
        /*0028*/ 	.byte	0x04, 0x17
        /*002a*/ 	.short	(.L_497 - .L_496)
.L_496:
        /*002c*/ 	.word	0x00000000
        /*0030*/ 	.short	0x0005
        /*0032*/ 	.short	0x0280
        /*0034*/ 	.byte	0x00, 0xf0, 0x21, 0x00


	//----- nvinfo : EIATTR_KPARAM_INFO
	.align		4
.L_497:
        /*0038*/ 	.byte	0x04, 0x17
        /*003a*/ 	.short	(.L_499 - .L_498)
.L_498:
        /*003c*/ 	.word	0x00000000
        /*0040*/ 	.short	0x0004
        /*0042*/ 	.short	0x0020
        /*0044*/ 	.byte	0x00, 0xf0, 0x71, 0x09


	//----- nvinfo : EIATTR_KPARAM_INFO
	.align		4
.L_499:
        /*0048*/ 	.byte	0x04, 0x17
        /*004a*/ 	.short	(.L_501 - .L_500)
.L_500:
        /*004c*/ 	.word	0x00000000
        /*0050*/ 	.short	0x0003
        /*0052*/ 	.short	0x0018
        /*0054*/ 	.byte	0x00, 0xf5, 0x21, 0x00


	//----- nvinfo : EIATTR_KPARAM_INFO
	.align		4
.L_501:
        /*0058*/ 	.byte	0x04, 0x17
        /*005a*/ 	.short	(.L_503 - .L_502)
.L_502:
        /*005c*/ 	.word	0x00000000
        /*0060*/ 	.short	0x0002
        /*0062*/ 	.short	0x0010
        /*0064*/ 	.byte	0x00, 0xf5, 0x21, 0x00


	//----- nvinfo : EIATTR_KPARAM_INFO
	.align		4
.L_503:
        /*0068*/ 	.byte	0x04, 0x17
        /*006a*/ 	.short	(.L_505 - .L_504)
.L_504:
        /*006c*/ 	.word	0x00000000
        /*0070*/ 	.short	0x0001
        /*0072*/ 	.short	0x0008
        /*0074*/ 	.byte	0x00, 0xf5, 0x21, 0x00


	//----- nvinfo : EIATTR_KPARAM_INFO
	.align		4
.L_505:
        /*0078*/ 	.byte	0x04, 0x17
        /*007a*/ 	.short	(.L_507 - .L_506)
.L_506:
        /*007c*/ 	.word	0x00000000
        /*0080*/ 	.short	0x0000
        /*0082*/ 	.short	0x0000
        /*0084*/ 	.byte	0x00, 0xf0, 0x11, 0x00


	//----- nvinfo : EIATTR_SPARSE_MMA_MASK
	.align		4
.L_507:
        /*0088*/ 	.byte	0x03, 0x50
        /*008a*/ 	.short	0x0000


	//----- nvinfo : EIATTR_MAXREG_COUNT
	.align		4
        /*008c*/ 	.byte	0x03, 0x1b
        /*008e*/ 	.short	0x00ff


	//----- nvinfo : EIATTR_MERCURY_ISA_VERSION
	.align		4
        /*0090*/ 	.byte	0x03, 0x5f
        /*0092*/ 	.short	0x0101


	//----- nvinfo : EIATTR_VRC_CTA_INIT_COUNT
	.align		4
        /*0094*/ 	.byte	0x02, 0x4a
	.zero		1
	.zero		1


	//----- nvinfo : EIATTR_EXIT_INSTR_OFFSETS
	.align		4
        /*0098*/ 	.byte	0x04, 0x1c
        /*009a*/ 	.short	(.L_509 - .L_508)


	//   ....[0]....
.L_508:
        /*009c*/ 	.word	0x000000a0


	//   ....[1]....
        /*00a0*/ 	.word	0x000007f0


	//   ....[2]....
        /*00a4*/ 	.word	0x00000c50


	//   ....[3]....
        /*00a8*/ 	.word	0x000025f0


	//----- nvinfo : EIATTR_CRS_STACK_SIZE
	.align		4
.L_509:
        /*00ac*/ 	.byte	0x04, 0x1e
        /*00ae*/ 	.short	(.L_511 - .L_510)
.L_510:
        /*00b0*/ 	.word	0x00000000


	//----- nvinfo : EIATTR_CBANK_PARAM_SIZE
	.align		4
.L_511:
        /*00b4*/ 	.byte	0x03, 0x19
        /*00b6*/ 	.short	0x0298


	//----- nvinfo : EIATTR_PARAM_CBANK
	.align		4
        /*00b8*/ 	.byte	0x04, 0x0a
        /*00ba*/ 	.short	(.L_513 - .L_512)
	.align		4
.L_512:
        /*00bc*/ 	.word	index@(.nv.constant0._ZN2at6native12cross_kernelId16OffsetCalculatorILi3EjLb0EElEEviPT_PKS4_S7_T0_T1_S9_S9_)
        /*00c0*/ 	.short	0x0380
        /*00c2*/ 	.short	0x0298


	//----- nvinfo : EIATTR_SW_WAR
	.align		4
.L_513:
        /*00c4*/ 	.byte	0x04, 0x36
        /*00c6*/ 	.short	(.L_515 - .L_514)
.L_514:
        /*00c8*/ 	.word	0x00000008
.L_515:


//--------------------- .nv.info._ZN2at6native12cross_kernelIs16OffsetCalculatorILi3EjLb0EEiEEviPT_PKS4_S7_T0_T1_S9_S9_ --------------------------
	.section	.nv.info._ZN2at6native12cross_kernelIs16OffsetCalculatorILi3EjLb0EEiEEviPT_PKS4_S7_T0_T1_S9_S9_,"",@"SHT_CUDA_INFO"
	.sectionflags	@""
	.align	4


	//----- nvinfo : EIATTR_CUDA_API_VERSION
	.align		4
        /*0000*/ 	.byte	0x04, 0x37
        /*0002*/ 	.short	(.L_517 - .L_516)
.L_516:
        /*0004*/ 	.word	0x00000082


	//----- nvinfo : EIATTR_KPARAM_INFO
	.align		4
.L_517:
        /*0008*/ 	.byte	0x04, 0x17
        /*000a*/ 	.short	(.L_519 - .L_518)
.L_518:
        /*000c*/ 	.word	0x00000000
        /*0010*/ 	.short	0x0007
        /*0012*/ 	.short	0x0284
        /*0014*/ 	.byte	0x00, 0xf0, 0x11, 0x00


	//----- nvinfo : EIATTR_KPARAM_INFO
	.align		4
.L_519:
        /*0018*/ 	.byte	0x04, 0x17
        /*001a*/ 	.short	(.L_521 - .L_520)
.L_520:
        /*001c*/ 	.word	0x00000000
        /*0020*/ 	.short	0x0006
        /*0022*/ 	.short	0x0280
        /*0024*/ 	.byte	0x00, 0xf0, 0x11, 0x00


	//----- nvinfo : EIATTR_KPARAM_INFO
	.align		4
.L_521:
        /*0028*/ 	.byte	0x04, 0x17
        /*002a*/ 	.short	(.L_523 - .L_522)
.L_522:
        /*002c*/ 	.word	0x00000000
        /*0030*/ 	.short	0x0005
        /*0032*/ 	.short	0x027c
        /*0034*/ 	.byte	0x00, 0xf0, 0x11, 0x00


	//----- nvinfo : EIATTR_KPARAM_INFO
	.align		4
.L_523:
        /*0038*/ 	.byte	0x04, 0x17
        /*003a*/ 	.short	(.L_525 - .L_524)
.L_524:
        /*003c*/ 	.word	0x00000000
        /*0040*/ 	.short	0x0004
        /*0042*/ 	.short	0x0020
        /*0044*/ 	.byte	0x00, 0xf0, 0x71, 0x09


	//----- nvinfo : EIATTR_KPARAM_INFO
	.align		4
.L_525:
        /*0048*/ 	.byte	0x04, 0x17
        /*004a*/ 	.short	(.L_527 - .L_526)
.L_526:
        /*004c*/ 	.word	0x00000000
        /*0050*/ 	.short	0x0003
        /*0052*/ 	.short	0x0018
        /*0054*/ 	.byte	0x00, 0xf5, 0x21, 0x00


	//----- nvinfo : EIATTR_KPARAM_INFO
	.align		4
.L_527:
        /*0058*/ 	.byte	0x04, 0x17
        /*005a*/ 	.short	(.L_529 - .L_528)
.L_528:
        /*005c*/ 	.word	0x00000000
        /*0060*/ 	.short	0x0002
        /*0062*/ 	.short	0x0010
        /*0064*/ 	.byte	0x00, 0xf5, 0x21, 0x00


	//----- nvinfo : EIATTR_KPARAM_INFO
	.align		4
.L_529:
        /*0068*/ 	.byte	0x04, 0x17
        /*006a*/ 	.short	(.L_531 - .L_530)
.L_530:
        /*006c*/ 	.word	0x00000000
        /*0070*/ 	.short	0x0001
        /*0072*/ 	.short	0x0008
        /*0074*/ 	.byte	0x00, 0xf5, 0x21, 0x00


	//----- nvinfo : EIATTR_KPARAM_INFO
	.align		4
.L_531:
        /*0078*/ 	.byte	0x04, 0x17
        /*007a*/ 	.short	(.L_533 - .L_532)
.L_532:
        /*007c*/ 	.word	0x00000000
        /*0080*/ 	.short	0x0000
        /*0082*/ 	.short	0x0000
        /*0084*/ 	.byte	0x00, 0xf0, 0x11, 0x00


	//----- nvinfo : EIATTR_SPARSE_MMA_MASK
	.align		4
.L_533:
        /*0088*/ 	.byte	0x03, 0x50
        /*008a*/ 	.short	0x0000


	//----- nvinfo : EIATTR_MAXREG_COUNT
	.align		4
        /*008c*/ 	.byte	0x03, 0x1b
        /*008e*/ 	.short	0x00ff


	//----- nvinfo : EIATTR_MERCURY_ISA_VERSION
	.align		4
        /*0090*/ 	.byte	0x03, 0x5f
        /*0092*/ 	.short	0x0101


	//----- nvinfo : EIATTR_VRC_CTA_INIT_COUNT
	.align		4
        /*0094*/ 	.byte	0x02, 0x4a
	.zero		1
	.zero		1


	//----- nvinfo : EIATTR_EXIT_INSTR_OFFSETS
	.align		4
        /*0098*/ 	.byte	0x04, 0x1c
        /*009a*/ 	.short	(.L_535 - .L_534)


	//   ....[0]....
.L_534:
        /*009c*/ 	.word	0x000000b0


	//   ....[1]....
        /*00a0*/ 	.word	0x00000760


	//   ....[2]....
        /*00a4*/ 	.word	0x00000d20


	//   ....[3]....
        /*00a8*/ 	.word	0x00002650


	//----- nvinfo : EIATTR_CRS_STACK_SIZE
	.align		4
.L_535:
        /*00ac*/ 	.byte	0x04, 0x1e
        /*00ae*/ 	.short	(.L_537 - .L_536)
.L_536:
        /*00b0*/ 	.word	0x00000000


	//----- nvinfo : EIATTR_CBANK_PARAM_SIZE
	.align		4
.L_537:
        /*00b4*/ 	.byte	0x03, 0x19
        /*00b6*/ 	.short	0x0288


	//----- nvinfo : EIATTR_PARAM_CBANK
	.align		4
        /*00b8*/ 	.byte	0x04, 0x0a
        /*00ba*/ 	.short	(.L_539 - .L_538)
	.align		4
.L_538:
        /*00bc*/ 	.word	index@(.nv.constant0._ZN2at6native12cross_kernelIs16OffsetCalculatorILi3EjLb0EEiEEviPT_PKS4_S7_T0_T1_S9_S9_)
        /*00c0*/ 	.short	0x0380
        /*00c2*/ 	.short	0x0288


	//----- nvinfo : EIATTR_SW_WAR
	.align		4
.L_539:
        /*00c4*/ 	.byte	0x04, 0x36
        /*00c6*/ 	.short	(.L_541 - .L_540)
.L_540:
        /*00c8*/ 	.word	0x00000008
.L_541:


//--------------------- .nv.info._ZN2at6native12cross_kernelIs16OffsetCalculatorILi3EjLb0EElEEviPT_PKS4_S7_T0_T1_S9_S9_ --------------------------
	.section	.nv.info._ZN2at6native12cross_kernelIs16OffsetCalculatorILi3EjLb0EElEEviPT_PKS4_S7_T0_T1_S9_S9_,"",@"SHT_CUDA_INFO"
	.sectionflags	@""
	.align	4


	//----- nvinfo : EIATTR_CUDA_API_VERSION
	.align		4
        /*0000*/ 	.byte	0x04, 0x37
        /*0002*/ 	.short	(.L_543 - .L_542)
.L_542:
        /*0004*/ 	.word	0x00000082


	//----- nvinfo : EIATTR_KPARAM_INFO
	.align		4
.L_543:
        /*0008*/ 	.byte	0x04, 0x17
        /*000a*/ 	.short	(.L_545 - .L_544)
.L_544:
        /*000c*/ 	.word	0x00000000
        /*0010*/ 	.short	0x0007
        /*0012*/ 	.short	0x0290
        /*0014*/ 	.byte	0x00, 0xf0, 0x21, 0x00


	//----- nvinfo : EIATTR_KPARAM_INFO
	.align		4
.L_545:
        /*0018*/ 	.byte	0x04, 0x17
        /*001a*/ 	.short	(.L_547 - .L_546)
.L_546:
        /*001c*/ 	.word	0x00000000
        /*0020*/ 	.short	0x0006
        /*0022*/ 	.short	0x0288
        /*0024*/ 	.byte	0x00, 0xf0, 0x21, 0x00


	//----- nvinfo : EIATTR_KPARAM_INFO
	.align		4
.L_547:
        /*0028*/ 	.byte	0x04, 0x17
        /*002a*/ 	.short	(.L_549 - .L_548)
.L_548:
        /*002c*/ 	.word	0x00000000
        /*0030*/ 	.short	0x0005
        /*0032*/ 	.short	0x0280
        /*0034*/ 	.byte	0x00, 0xf0, 0x21, 0x00


	//----- nvinfo : EIATTR_KPARAM_INFO
	.align		4
.L_549:
        /*0038*/ 	.byte	0x04, 0x17
        /*003a*/ 	.short	(.L_551 - .L_550)
.L_550:
        /*003c*/ 	.word	0x00000000
        /*0040*/ 	.short	0x0004
        /*0042*/ 	.short	0x0020
        /*0044*/ 	.byte	0x00, 0xf0, 0x71, 0x09


	//----- nvinfo : EIATTR_KPARAM_INFO
	.align		4
.L_551:
        /*0048*/ 	.byte	0x04, 0x17
        /*004a*/ 	.short	(.L_553 - .L_552)
.L_552:
        /*004c*/ 	.word	0x00000000
        /*0050*/ 	.short	0x0003
        /*0052*/ 	.short	0x0018
        /*0054*/ 	.byte	0x00, 0xf5, 0x21, 0x00


	//----- nvinfo : EIATTR_KPARAM_INFO
	.align		4
.L_553:
        /*0058*/ 	.byte	0x04, 0x17
        /*005a*/ 	.short	(.L_555 - .L_554)
.L_554:
        /*005c*/ 	.word	0x00000000
        /*0060*/ 	.short	0x0002
        /*0062*/ 	.short	0x0010
        /*0064*/ 	.byte	0x00, 0xf5, 0x21, 0x00


	//----- nvinfo : EIATTR_KPARAM_INFO
	.align		4
.L_555:
        /*0068*/ 	.byte	0x04, 0x17
        /*006a*/ 	.short	(.L_557 - .L_556)
.L_556:
        /*006c*/ 	.word	0x00000000
        /*0070*/ 	.short	0x0001
        /*0072*/ 	.short	0x0008
        /*0074*/ 	.byte	0x00, 0xf5, 0x21, 0x00


	//----- nvinfo : EIATTR_KPARAM_INFO
	.align		4
.L_557:
        /*0078*/ 	.byte	0x04, 0x17
        /*007a*/ 	.short	(.L_559 - .L_558)
.L_558:
        /*007c*/ 	.word	0x00000000
        /*0080*/ 	.short	0x0000
        /*0082*/ 	.short	0x0000
        /*0084*/ 	.byte	0x00, 0xf0, 0x11, 0x00


	//----- nvinfo : EIATTR_SPARSE_MMA_MASK
	.align		4
.L_559:
        /*0088*/ 	.byte	0x03, 0x50
        /*008a*/ 	.short	0x0000


	//----- nvinfo : EIATTR_MAXREG_COUNT
	.align		4
        /*008c*/ 	.byte	0x03, 0x1b
        /*008e*/ 	.short	0x00ff


	//----- nvinfo : EIATTR_MERCURY_ISA_VERSION
	.align		4
        /*0090*/ 	.byte	0x03, 0x5f
        /*0092*/ 	.short	0x0101


	//----- nvinfo : EIATTR_VRC_CTA_INIT_COUNT
	.align		4
        /*0094*/ 	.byte	0x02, 0x4a
	.zero		1
	.zero		1


	//----- nvinfo : EIATTR_EXIT_INSTR_OFFSETS
	.align		4
        /*0098*/ 	.byte	0x04, 0x1c
        /*009a*/ 	.short	(.L_561 - .L_560)


	//   ....[0]....
.L_560:
        /*009c*/ 	.word	0x000000a0


	//   ....[1]....
        /*00a0*/ 	.word	0x000007f0


	//   ....[2]....
        /*00a4*/ 	.word	0x00000c50


	//   ....[3]....
        /*00a8*/ 	.word	0x000025f0


	//----- nvinfo : EIATTR_CRS_STACK_SIZE
	.align		4
.L_561:
        /*00ac*/ 	.byte	0x04, 0x1e
        /*00ae*/ 	.short	(.L_563 - .L_562)
.L_562:
        /*00b0*/ 	.word	0x00000000


	//----- nvinfo : EIATTR_CBANK_PARAM_SIZE
	.align		4
.L_563:
        /*00b4*/ 	.byte	0x03, 0x19
        /*00b6*/ 	.short	0x0298


	//----- nvinfo : EIATTR_PARAM_CBANK
	.align		4
        /*00b8*/ 	.byte	0x04, 0x0a
        /*00ba*/ 	.short	(.L_565 - .L_564)
	.align		4
.L_564:
        /*00bc*/ 	.word	index@(.nv.constant0._ZN2at6native12cross_kernelIs16OffsetCalculatorILi3EjLb0EElEEviPT_PKS4_S7_T0_T1_S9_S9_)
        /*00c0*/ 	.short	0x0380
        /*00c2*/ 	.short	0x0298


	//----- nvinfo : EIATTR_SW_WAR
	.align		4
.L_565:
        /*00c4*/ 	.byte	0x04, 0x36
        /*00c6*/ 	.short	(.L_567 - .L_566)
.L_566:
        /*00c8*/ 	.word	0x00000008
.L_567:


//--------------------- .nv.info._ZN2at6native12cross_kernelIl16OffsetCalculatorILi3EjLb0EEiEEviPT_PKS4_S7_T0_T1_S9_S9_ --------------------------
	.section	.nv.info._ZN2at6native12cross_kernelIl16OffsetCalculatorILi3EjLb0EEiEEviPT_PKS4_S7_T0_T1_S9_S9_,"",@"SHT_CUDA_INFO"
	.sectionflags	@""
	.align	4


	//----- nvinfo : EIATTR_CUDA_API_VERSION
	.align		4
        /*0000*/ 	.byte	0x04, 0x37
        /*0002*/ 	.short	(.L_569 - .L_568)
.L_568:
        /*0004*/ 	.word	0x00000082


	//----- nvinfo : EIATTR_KPARAM_INFO
	.align		4
.L_569:
        /*0008*/ 	.byte	0x04, 0x17
        /*000a*/ 	.short	(.L_571 - .L_570)
.L_570:
        /*000c*/ 	.word	0x00000000
        /*0010*/ 	.short	0x0007
        /*0012*/ 	.short	0x0284
        /*0014*/ 	.byte	0x00, 0xf0, 0x11, 0x00


	//----- nvinfo : EIATTR_KPARAM_INFO
	.align		4
.L_571:
        /*0018*/ 	.byte	0x04, 0x17
        /*001a*/ 	.short	(.L_573 - .L_572)
.L_572:
        /*001c*/ 	.word	0x00000000
        /*0020*/ 	.short	0x0006
        /*0022*/ 	.short	0x0280
        /*0024*/ 	.byte	0x00, 0xf0, 0x11, 0x00


	//----- nvinfo : EIATTR_KPARAM_INFO
	.align		4
.L_573:
        /*0028*/ 	.byte	0x04, 0x17
        /*002a*/ 	.short	(.L_575 - .L_574)
.L_574:
        /*002c*/ 	.word	0x00000000
        /*0030*/ 	.short	0x0005
        /*0032*/ 	.short	0x027c
        /*0034*/ 	.byte	0x00, 0xf0, 0x11, 0x00


	//----- nvinfo : EIATTR_KPARAM_INFO
	.align		4
.L_575:
        /*0038*/ 	.byte	0x04, 0x17
        /*003a*/ 	.short	(.L_577 - .L_576)
.L_576:
        /*003c*/ 	.word	0x00000000
        /*0040*/ 	.short	0x0004
        /*0042*/ 	.short	0x0020
        /*0044*/ 	.byte	0x00, 0xf0, 0x71, 0x09


	//----- nvinfo : EIATTR_KPARAM_INFO
	.align		4
.L_577:
        /*0048*/ 	.byte	0x04, 0x17
        /*004a*/ 	.short	(.L_579 - .L_578)
.L_578:
        /*004c*/ 	.word	0x00000000
        /*0050*/ 	.short	0x0003
        /*0052*/ 	.short	0x0018
        /*0054*/ 	.byte	0x00, 0xf5, 0x21, 0x00


	//----- nvinfo : EIATTR_KPARAM_INFO
	.align		4
.L_579:
        /*0058*/ 	.byte	0x04, 0x17
        /*005a*/ 	.short	(.L_581 - .L_580)
.L_580:
        /*005c*/ 	.word	0x00000000
        /*0060*/ 	.short	0x0002
        /*0062*/ 	.short	0x0010
        /*0064*/ 	.byte	0x00, 0xf5, 0x21, 0x00


	//----- nvinfo : EIATTR_KPARAM_INFO
	.align		4
.L_581:
        /*0068*/ 	.byte	0x04, 0x17
        /*006a*/ 	.short	(.L_583 - .L_582)
.L_582:
        /*006c*/ 	.word	0x00000000
        /*0070*/ 	.short	0x0001
        /*0072*/ 	.short	0x0008
        /*0074*/ 	.byte	0x00, 0xf5, 0x21, 0x00


	//----- nvinfo : EIATTR_KPARAM_INFO
	.align		4
.L_583:
        /*0078*/ 	.byte	0x04, 0x17
        /*007a*/ 	.short	(.L_585 - .L_584)
.L_584:
        /*007c*/ 	.word	0x00000000
        /*0080*/ 	.short	0x0000
        /*0082*/ 	.short	0x0000
        /*0084*/ 	.byte	0x00, 0xf0, 0x11, 0x00


	//----- nvinfo : EIATTR_SPARSE_MMA_MASK
	.align		4
.L_585:
        /*0088*/ 	.byte	0x03, 0x50
        /*008a*/ 	.short	0x0000


	//----- nvinfo : EIATTR_MAXREG_COUNT
	.align		4
        /*008c*/ 	.byte	0x03, 0x1b
        /*008e*/ 	.short	0x00ff


	//----- nvinfo : EIATTR_MERCURY_ISA_VERSION
	.align		4
        /*0090*/ 	.byte	0x03, 0x5f
        /*0092*/ 	.short	0x0101


	//----- nvinfo : EIATTR_VRC_CTA_INIT_COUNT
	.align		4
        /*0094*/ 	.byte	0x02, 0x4a
	.zero		1
	.zero		1


	//----- nvinfo : EIATTR_EXIT_INSTR_OFFSETS
	.align		4
        /*0098*/ 	.byte	0x04, 0x1c
        /*009a*/ 	.short	(.L_587 - .L_586)


	//   ....[0]....
.L_586:
        /*009c*/ 	.word	0x000000b0


	//   ....[1]....
        /*00a0*/ 	.word	0x00000910


	//   ....[2]....
        /*00a4*/ 	.word	0x00001680


	//   ....[3]....
        /*00a8*/ 	.word	0x00003160


	//----- nvinfo : EIATTR_CRS_STACK_SIZE
	.align		4
.L_587:
        /*00ac*/ 	.byte	0x04, 0x1e
        /*00ae*/ 	.short	(.L_589 - .L_588)
.L_588:
        /*00b0*/ 	.word	0x00000000


	//----- nvinfo : EIATTR_CBANK_PARAM_SIZE
	.align		4
.L_589:
        /*00b4*/ 	.byte	0x03, 0x19
        /*00b6*/ 	.short	0x0288


	//----- nvinfo : EIATTR_PARAM_CBANK
	.align		4
        /*00b8*/ 	.byte	0x04, 0x0a
        /*00ba*/ 	.short	(.L_591 - .L_590)
	.align		4
.L_590:
        /*00bc*/ 	.word	index@(.nv.constant0._ZN2at6native12cross_kernelIl16OffsetCalculatorILi3EjLb0EEiEEviPT_PKS4_S7_T0_T1_S9_S9_)
        /*00c0*/ 	.short	0x0380
        /*00c2*/ 	.short	0x0288


	//----- nvinfo : EIATTR_SW_WAR
	.align		4
.L_591:
        /*00c4*/ 	.byte	0x04, 0x36
        /*00c6*/ 	.short	(.L_593 - .L_592)
.L_592:
        /*00c8*/ 	.word	0x00000008
.L_593:


//--------------------- .nv.info._ZN2at6native12cross_kernelIl16OffsetCalculatorILi3EjLb0EElEEviPT_PKS4_S7_T0_T1_S9_S9_ --------------------------
	.section	.nv.info._ZN2at6native12cross_kernelIl16OffsetCalculatorILi3EjLb0EElEEviPT_PKS4_S7_T0_T1_S9_S9_,"",@"SHT_CUDA_INFO"
	.sectionflags	@""
	.align	4


	//----- nvinfo : EIATTR_CUDA_API_VERSION
	.align		4
        /*0000*/ 	.byte	0x04, 0x37
        /*0002*/ 	.short	(.L_595 - .L_594)
.L_594:
        /*0004*/ 	.word	0x00000082


	//----- nvinfo : EIATTR_KPARAM_INFO
	.align		4
.L_595:
        /*0008*/ 	.byte	0x04, 0x17
        /*000a*/ 	.short	(.L_597 - .L_596)
.L_596:
        /*000c*/ 	.word	0x00000000
        /*0010*/ 	.short	0x0007
        /*0012*/ 	.short	0x0290
        /*0014*/ 	.byte	0x00, 0xf0, 0x21, 0x00


	//----- nvinfo : EIATTR_KPARAM_INFO
	.align		4
.L_597:
        /*0018*/ 	.byte	0x04, 0x17
        /*001a*/ 	.short	(.L_599 - .L_598)
.L_598:
        /*001c*/ 	.word	0x00000000
        /*0020*/ 	.short	0x0006
        /*0022*/ 	.short	0x0288
        /*0024*/ 	.byte	0x00, 0xf0, 0x21, 0x00


	//----- nvinfo : EIATTR_KPARAM_INFO
	.align		4
.L_599:
        /*0028*/ 	.byte	0x04, 0x17
        /*002a*/ 	.short	(.L_601 - .L_600)
.L_600:
        /*002c*/ 	.word	0x00000000
        /*0030*/ 	.short	0x0005
        /*0032*/ 	.short	0x0280
        /*0034*/ 	.byte	0x00, 0xf0, 0x21, 0x00


	//----- nvinfo : EIATTR_KPARAM_INFO
	.align		4
.L_601:
        /*0038*/ 	.byte	0x04, 0x17
        /*003a*/ 	.short	(.L_603 - .L_602)
.L_602:
        /*003c*/ 	.word	0x00000000
        /*0040*/ 	.short	0x0004
        /*0042*/ 	.short	0x0020
        /*0044*/ 	.byte	0x00, 0xf0, 0x71, 0x09


	//----- nvinfo : EIATTR_KPARAM_INFO
	.align		4
.L_603:
        /*0048*/ 	.byte	0x04, 0x17
        /*004a*/ 	.short	(.L_605 - .L_604)
.L_604:
        /*004c*/ 	.word	0x00000000
        /*0050*/ 	.short	0x0003
        /*0052*/ 	.short	0x0018
        /*0054*/ 	.byte	0x00, 0xf5, 0x21, 0x00


	//----- nvinfo : EIATTR_KPARAM_INFO
	.align		4
.L_605:
        /*0058*/ 	.byte	0x04, 0x17
        /*005a*/ 	.short	(.L_607 - .L_606)
.L_606:
        /*005c*/ 	.word	0x00000000
        /*0060*/ 	.short	0x0002
        /*0062*/ 	.short	0x0010
        /*0064*/ 	.byte	0x00, 0xf5, 0x21, 0x00


	//----- nvinfo : EIATTR_KPARAM_INFO
	.align		4
.L_607:
        /*0068*/ 	.byte	0x04, 0x17
        /*006a*/ 	.short	(.L_609 - .L_608)
.L_608:
        /*006c*/ 	.word	0x00000000
        /*0070*/ 	.short	0x0001
        /*0072*/ 	.short	0x0008
        /*0074*/ 	.byte	0x00, 0xf5, 0x21, 0x00


	//----- nvinfo : EIATTR_KPARAM_INFO
	.align		4
.L_609:
        /*0078*/ 	.byte	0x04, 0x17
        /*007a*/ 	.short	(.L_611 - .L_610)
.L_610:
        /*007c*/ 	.word	0x00000000
        /*0080*/ 	.short	0x0000
        /*0082*/ 	.short	0x0000
        /*0084*/ 	.byte	0x00, 0xf0, 0x11, 0x00


	//----- nvinfo : EIATTR_SPARSE_MMA_MASK
	.align		4
.L_611:
        /*0088*/ 	.byte	0x03, 0x50
        /*008a*/ 	.short	0x0000


	//----- nvinfo : EIATTR_MAXREG_COUNT
	.align		4
        /*008c*/ 	.byte	0x03, 0x1b
        /*008e*/ 	.short	0x00ff


	//----- nvinfo : EIATTR_MERCURY_ISA_VERSION
	.align		4
        /*0090*/ 	.byte	0x03, 0x5f
        /*0092*/ 	.short	0x0101


	//----- nvinfo : EIATTR_VRC_CTA_INIT_COUNT
	.align		4
        /*0094*/ 	.byte	0x02, 0x4a
	.zero		1
	.zero		1


	//----- nvinfo : EIATTR_EXIT_INSTR_OFFSETS
	.align		4
        /*0098*/ 	.byte	0x04, 0x1c
        /*009a*/ 	.short	(.L_613 - .L_612)


	//   ....[0]....
.L_612:
        /*009c*/ 	.word	0x000000a0


	//   ....[1]....
        /*00a0*/ 	.word	0x00000970


	//   ....[2]....
        /*00a4*/ 	.word	0x00001400


	//   ....[3]....
        /*00a8*/ 	.word	0x00002f30


	//----- nvinfo : EIATTR_CRS_STACK_SIZE
	.align		4
.L_613:
        /*00ac*/ 	.byte	0x04, 0x1e
        /*00ae*/ 	.short	(.L_615 - .L_614)
.L_614:
        /*00b0*/ 	.word	0x00000000


	//----- nvinfo : EIATTR_CBANK_PARAM_SIZE
	.align		4
.L_615:
        /*00b4*/ 	.byte	0x03, 0x19
        /*00b6*/ 	.short	0x0298


	//----- nvinfo : EIATTR_PARAM_CBANK
	.align		4
        /*00b8*/ 	.byte	0x04, 0x0a
        /*00ba*/ 	.short	(.L_617 - .L_616)
	.align		4
.L_616:
        /*00bc*/ 	.word	index@(.nv.constant0._ZN2at6native12cross_kernelIl16OffsetCalculatorILi3EjLb0EElEEviPT_PKS4_S7_T0_T1_S9_S9_)
        /*00c0*/ 	.short	0x0380
        /*00c2*/ 	.short	0x0298


	//----- nvinfo : EIATTR_SW_WAR
	.align		4
.L_617:
        /*00c4*/ 	.byte	0x04, 0x36
        /*00c6*/ 	.short	(.L_619 - .L_618)
.L_618:
        /*00c8*/ 	.word	0x00000008
.L_619:


//--------------------- .nv.info._ZN2at6native12cross_kernelIi16OffsetCalculatorILi3EjLb0EEiEEviPT_PKS4_S7_T0_T1_S9_S9_ --------------------------
	.section	.nv.info._ZN2at6native12cross_kernelIi16OffsetCalculatorILi3EjLb0EEiEEviPT_PKS4_S7_T0_T1_S9_S9_,"",@"SHT_CUDA_INFO"
	.sectionflags	@""
	.align	4


	//----- nvinfo : EIATTR_CUDA_API_VERSION
	.align		4
        /*0000*/ 	.byte	0x04, 0x37
        /*0002*/ 	.short	(.L_621 - .L_620)
.L_620:
        /*0004*/ 	.word	0x00000082


	//----- nvinfo : EIATTR_KPARAM_INFO
	.align		4
.L_621:
        /*0008*/ 	.byte	0x04, 0x17
        /*000a*/ 	.short	(.L_623 - .L_622)
.L_622:
        /*000c*/ 	.word	0x00000000
        /*0010*/ 	.short	0x0007
        /*0012*/ 	.short	0x0284
        /*0014*/ 	.byte	0x00, 0xf0, 0x11, 0x00


	//----- nvinfo : EIATTR_KPARAM_INFO
	.align		4
.L_623:
        /*0018*/ 	.byte	0x04, 0x17
        /*001a*/ 	.short	(.L_625 - .L_624)
.L_624:
        /*001c*/ 	.word	0x00000000
        /*0020*/ 	.short	0x0006
        /*0022*/ 	.short	0x0280
        /*0024*/ 	.byte	0x00, 0xf0, 0x11, 0x00


	//----- nvinfo : EIATTR_KPARAM_INFO
	.align		4
.L_625:
        /*0028*/ 	.byte	0x04, 0x17
        /*002a*/ 	.short	(.L_627 - .L_626)
.L_626:
        /*002c*/ 	.word	0x00000000
        /*0030*/ 	.short	0x0005
        /*0032*/ 	.short	0x027c
        /*0034*/ 	.byte	0x00, 0xf0, 0x11, 0x00


	//----- nvinfo : EIATTR_KPARAM_INFO
	.align		4
.L_627:
        /*0038*/ 	.byte	0x04, 0x17
        /*003a*/ 	.short	(.L_629 - .L_628)
.L_628:
        /*003c*/ 	.word	0x00000000
        /*0040*/ 	.short	0x0004
        /*0042*/ 	.short	0x0020
        /*0044*/ 	.byte	0x00, 0xf0, 0x71, 0x09


	//----- nvinfo : EIATTR_KPARAM_INFO
	.align		4
.L_629:
        /*0048*/ 	.byte	0x04, 0x17
        /*004a*/ 	.short	(.L_631 - .L_630)
.L_630:
        /*004c*/ 	.word	0x00000000
        /*0050*/ 	.short	0x0003
        /*0052*/ 	.short	0x0018
        /*0054*/ 	.byte	0x00, 0xf5, 0x21, 0x00


	//----- nvinfo : EIATTR_KPARAM_INFO
	.align		4
.L_631:
        /*0058*/ 	.byte	0x04, 0x17
        /*005a*/ 	.short	(.L_633 - .L_632)
.L_632:
        /*005c*/ 	.word	0x00000000
        /*0060*/ 	.short	0x0002
        /*0062*/ 	.short	0x0010
        /*0064*/ 	.byte	0x00, 0xf5, 0x21, 0x00


	//----- nvinfo : EIATTR_KPARAM_INFO
	.align		4
.L_633:
        /*0068*/ 	.byte	0x04, 0x17
        /*006a*/ 	.short	(.L_635 - .L_634)
.L_634:
        /*006c*/ 	.word	0x00000000
        /*0070*/ 	.short	0x0001
        /*0072*/ 	.short	0x0008
        /*0074*/ 	.byte	0x00, 0xf5, 0x21, 0x00


	//----- nvinfo : EIATTR_KPARAM_INFO
	.align		4
.L_635:
        /*0078*/ 	.byte	0x04, 0x17
        /*007a*/ 	.short	(.L_637 - .L_636)
.L_636:
        /*007c*/ 	.word	0x00000000
        /*0080*/ 	.short	0x0000
        /*0082*/ 	.short	0x0000
        /*0084*/ 	.byte	0x00, 0xf0, 0x11, 0x00


	//----- nvinfo : EIATTR_SPARSE_MMA_MASK
	.align		4
.L_637:
        /*0088*/ 	.byte	0x03, 0x50
        /*008a*/ 	.short	0x0000


	//----- nvinfo : EIATTR_MAXREG_COUNT
	.align		4
        /*008c*/ 	.byte	0x03, 0x1b
        /*008e*/ 	.short	0x00ff


	//----- nvinfo : EIATTR_MERCURY_ISA_VERSION
	.align		4
        /*0090*/ 	.byte	0x03, 0x5f
        /*0092*/ 	.short	0x0101


	//----- nvinfo : EIATTR_VRC_CTA_INIT_COUNT
	.align		4
        /*0094*/ 	.byte	0x02, 0x4a
	.zero		1
	.zero		1


	//----- nvinfo : EIATTR_EXIT_INSTR_OFFSETS
	.align		4
        /*0098*/ 	.byte	0x04, 0x1c
        /*009a*/ 	.short	(.L_639 - .L_638)


	//   ....[0]....
.L_638:
        /*009c*/ 	.word	0x000000b0


	//   ....[1]....
        /*00a0*/ 	.word	0x00000760


	//   ....[2]....
        /*00a4*/ 	.word	0x00000d20


	//   ....[3]....
        /*00a8*/ 	.word	0x00002650


	//----- nvinfo : EIATTR_CRS_STACK_SIZE
	.align		4
.L_639:
        /*00ac*/ 	.byte	0x04, 0x1e
        /*00ae*/ 	.short	(.L_641 - .L_640)
.L_640:
        /*00b0*/ 	.word	0x00000000


	//----- nvinfo : EIATTR_CBANK_PARAM_SIZE
	.align		4
.L_641:
        /*00b4*/ 	.byte	0x03, 0x19
        /*00b6*/ 	.short	0x0288


	//----- nvinfo : EIATTR_PARAM_CBANK
	.align		4
        /*00b8*/ 	.byte	0x04, 0x0a
        /*00ba*/ 	.short	(.L_643 - .L_642)
	.align		4
.L_642:
        /*00bc*/ 	.word	index@(.nv.constant0._ZN2at6native12cross_kernelIi16OffsetCalculatorILi3EjLb0EEiEEviPT_PKS4_S7_T0_T1_S9_S9_)
        /*00c0*/ 	.short	0x0380
        /*00c2*/ 	.short	0x0288


	//----- nvinfo : EIATTR_SW_WAR
	.align		4
.L_643:
        /*00c4*/ 	.byte	0x04, 0x36
        /*00c6*/ 	.short	(.L_645 - .L_644)
.L_644:
        /*00c8*/ 	.word	0x00000008
.L_645:


//--------------------- .nv.info._ZN2at6native12cross_kernelIi16OffsetCalculatorILi3EjLb0EElEEviPT_PKS4_S7_T0_T1_S9_S9_ --------------------------
	.section	.nv.info._ZN2at6native12cross_kernelIi16OffsetCalculatorILi3EjLb0EElEEviPT_PKS4_S7_T0_T1_S9_S9_,"",@"SHT_CUDA_INFO"
	.sectionflags	@""
	.align	4


	//----- nvinfo : EIATTR_CUDA_API_VERSION
	.align		4
        /*0000*/ 	.byte	0x04, 0x37
        /*0002*/ 	.short	(.L_647 - .L_646)
.L_646:
        /*0004*/ 	.word	0x00000082


	//----- nvinfo : EIATTR_KPARAM_INFO
	.align		4
.L_647:
        /*0008*/ 	.byte	0x04, 0x17
        /*000a*/ 	.short	(.L_649 - .L_648)
.L_648:
        /*000c*/ 	.word	0x00000000
        /*0010*/ 	.short	0x0007
        /*0012*/ 	.short	0x0290
        /*0014*/ 	.byte	0x00, 0xf0, 0x21, 0x00


	//----- nvinfo : EIATTR_KPARAM_INFO
	.align		4
.L_649:
        /*0018*/ 	.byte	0x04, 0x17
        /*001a*/ 	.short	(.L_651 - .L_650)
.L_650:
        /*001c*/ 	.word	0x00000000
        /*0020*/ 	.short	0x0006
        /*0022*/ 	.short	0x0288
        /*0024*/ 	.byte	0x00, 0xf0, 0x21, 0x00


	//----- nvinfo : EIATTR_KPARAM_INFO
	.align		4
.L_651:
        /*0028*/ 	.byte	0x04, 0x17
        /*002a*/ 	.short	(.L_653 - .L_652)
.L_652:
        /*002c*/ 	.word	0x00000000
        /*0030*/ 	.short	0x0005
        /*0032*/ 	.short	0x0280
        /*0034*/ 	.byte	0x00, 0xf0, 0x21, 0x00


	//----- nvinfo : EIATTR_KPARAM_INFO
	.align		4
.L_653:
        /*0038*/ 	.byte	0x04, 0x17
        /*003a*/ 	.short	(.L_655 - .L_654)
.L_654:
        /*003c*/ 	.word	0x00000000
        /*0040*/ 	.short	0x0004
        /*0042*/ 	.short	0x0020
        /*0044*/ 	.byte	0x00, 0xf0, 0x71, 0x09


	//----- nvinfo : EIATTR_KPARAM_INFO
	.align		4
.L_655:
        /*0048*/ 	.byte	0x04, 0x17
        /*004a*/ 	.short	(.L_657 - .L_656)
.L_656:
        /*004c*/ 	.word	0x00000000
        /*0050*/ 	.short	0x0003
        /*0052*/ 	.short	0x0018
        /*0054*/ 	.byte	0x00, 0xf5, 0x21, 0x00


	//----- nvinfo : EIATTR_KPARAM_INFO
	.align		4
.L_657:
        /*0058*/ 	.byte	0x04, 0x17
        /*005a*/ 	.short	(.L_659 - .L_658)
.L_658:
        /*005c*/ 	.word	0x00000000
        /*0060*/ 	.short	0x0002
        /*0062*/ 	.short	0x0010
        /*0064*/ 	.byte	0x00, 0xf5, 0x21, 0x00


	//----- nvinfo : EIATTR_KPARAM_INFO
	.align		4
.L_659:
        /*0068*/ 	.byte	0x04, 0x17
        /*006a*/ 	.short	(.L_661 - .L_660)
.L_660:
        /*006c*/ 	.word	0x00000000
        /*0070*/ 	.short	0x0001
        /*0072*/ 	.short	0x0008
        /*0074*/ 	.byte	0x00, 0xf5, 0x21, 0x00


	//----- nvinfo : EIATTR_KPARAM_INFO
	.align		4
.L_661:
        /*0078*/ 	.byte	0x04, 0x17
        /*007a*/ 	.short	(.L_663 - .L_662)
.L_662:
        /*007c*/ 	.word	0x00000000
        /*0080*/ 	.short	0x0000
        /*0082*/ 	.short	0x0000
        /*0084*/ 	.byte	0x00, 0xf0, 0x11, 0x00


	//----- nvinfo : EIATTR_SPARSE_MMA_MASK
	.align		4
.L_663:
        /*0088*/ 	.byte	0x03, 0x50
        /*008a*/ 	.short	0x0000


	//----- nvinfo : EIATTR_MAXREG_COUNT
	.align		4
        /*008c*/ 	.byte	0x03, 0x1b
        /*008e*/ 	.short	0x00ff


	//----- nvinfo : EIATTR_MERCURY_ISA_VERSION
	.align		4
        /*0090*/ 	.byte	0x03, 0x5f
        /*0092*/ 	.short	0x0101


	//----- nvinfo : EIATTR_VRC_CTA_INIT_COUNT
	.align		4
        /*0094*/ 	.byte	0x02, 0x4a
	.zero		1
	.zero		1


	//----- nvinfo : EIATTR_EXIT_INSTR_OFFSETS
	.align		4
        /*0098*/ 	.byte	0x04, 0x1c
        /*009a*/ 	.short	(.L_665 - .L_664)


	//   ....[0]....
.L_664:
        /*009c*/ 	.word	0x000000a0


	//   ....[1]....
        /*00a0*/ 	.word	0x000007f0


	//   ....[2]....
        /*00a4*/ 	.word	0x00000c50


	//   ....[3]....
        /*00a8*/ 	.word	0x000025f0


	//----- nvinfo : EIATTR_CRS_STACK_SIZE
	.align		4
.L_665:
        /*00ac*/ 	.byte	0x04, 0x1e
        /*00ae*/ 	.short	(.L_667 - .L_666)
.L_666:
        /*00b0*/ 	.word	0x00000000


	//----- nvinfo : EIATTR_CBANK_PARAM_SIZE
	.align		4
.L_667:
        /*00b4*/ 	.byte	0x03, 0x19
        /*00b6*/ 	.short	0x0298


	//----- nvinfo : EIATTR_PARAM_CBANK
	.align		4
        /*00b8*/ 	.byte	0x04, 0x0a
        /*00ba*/ 	.short	(.L_669 - .L_668)
	.align		4
.L_668:
        /*00bc*/ 	.word	index@(.nv.constant0._ZN2at6native12cross_kernelIi16OffsetCalculatorILi3EjLb0EElEEviPT_PKS4_S7_T0_T1_S9_S9_)
        /*00c0*/ 	.short	0x0380
        /*00c2*/ 	.short	0x0298


	//----- nvinfo : EIATTR_SW_WAR
	.align		4
.L_669:
        /*00c4*/ 	.byte	0x04, 0x36
        /*00c6*/ 	.short	(.L_671 - .L_670)
.L_670:
        /*00c8*/ 	.word	0x00000008
.L_671:


//--------------------- .nv.info._ZN2at6native12cross_kernelIa16OffsetCalculatorILi3EjLb0EEiEEviPT_PKS4_S7_T0_T1_S9_S9_ --------------------------
	.section	.nv.info._ZN2at6native12cross_kernelIa16OffsetCalculatorILi3EjLb0EEiEEviPT_PKS4_S7_T0_T1_S9_S9_,"",@"SHT_CUDA_INFO"
	.sectionflags	@""
	.align	4


	//----- nvinfo : EIATTR_CUDA_API_VERSION
	.align		4
        /*0000*/ 	.byte	0x04, 0x37
        /*0002*/ 	.short	(.L_673 - .L_672)
.L_672:
        /*0004*/ 	.word	0x00000082


	//----- nvinfo : EIATTR_KPARAM_INFO
	.align		4
.L_673:
        /*0008*/ 	.byte	0x04, 0x17
        /*000a*/ 	.short	(.L_675 - .L_674)
.L_674:
        /*000c*/ 	.word	0x00000000
        /*0010*/ 	.short	0x0007
        /*0012*/ 	.short	0x0284
        /*0014*/ 	.byte	0x00, 0xf0, 0x11, 0x00


	//----- nvinfo : EIATTR_KPARAM_INFO
	.align		4
.L_675:
        /*0018*/ 	.byte	0x04, 0x17
        /*001a*/ 	.short	(.L_677 - .L_676)
.L_676:
        /*001c*/ 	.word	0x00000000
        /*0020*/ 	.short	0x0006
        /*0022*/ 	.short	0x0280
        /*0024*/ 	.byte	0x00, 0xf0, 0x11, 0x00


	//----- nvinfo : EIATTR_KPARAM_INFO
	.align		4
.L_677:
        /*0028*/ 	.byte	0x04, 0x17
        /*002a*/ 	.short	(.L_679 - .L_678)
.L_678:
        /*002c*/ 	.word	0x00000000
        /*0030*/ 	.short	0x0005
        /*0032*/ 	.short	0x027c
        /*0034*/ 	.byte	0x00, 0xf0, 0x11, 0x00


	//----- nvinfo : EIATTR_KPARAM_INFO
	.align		4
.L_679:
        /*0038*/ 	.byte	0x04, 0x17
        /*003a*/ 	.short	(.L_681 - .L_680)
.L_680:
        /*003c*/ 	.word	0x00000000
        /*0040*/ 	.short	0x0004
        /*0042*/ 	.short	0x0020
        /*0044*/ 	.byte	0x00, 0xf0, 0x71, 0x09


	//----- nvinfo : EIATTR_KPARAM_INFO
	.align		4
.L_681:
        /*0048*/ 	.byte	0x04, 0x17
        /*004a*/ 	.short	(.L_683 - .L_682)
.L_682:
        /*004c*/ 	.word	0x00000000
        /*0050*/ 	.short	0x0003
        /*0052*/ 	.short	0x0018
        /*0054*/ 	.byte	0x00, 0xf5, 0x21, 0x00


	//----- nvinfo : EIATTR_KPARAM_INFO
	.align		4
.L_683:
        /*0058*/ 	.byte	0x04, 0x17
        /*005a*/ 	.short	(.L_685 - .L_684)
.L_684:
        /*005c*/ 	.word	0x00000000
        /*0060*/ 	.short	0x0002
        /*0062*/ 	.short	0x0010
        /*0064*/ 	.byte	0x00, 0xf5, 0x21, 0x00


	//----- nvinfo : EIATTR_KPARAM_INFO
	.align		4
.L_685:
        /*0068*/ 	.byte	0x04, 0x17
        /*006a*/ 	.short	(.L_687 - .L_686)
.L_686:
        /*006c*/ 	.word	0x00000000
        /*0070*/ 	.short	0x0001
        /*0072*/ 	.short	0x0008
        /*0074*/ 	.byte	0x00, 0xf5, 0x21, 0x00


	//----- nvinfo : EIATTR_KPARAM_INFO
	.align		4
.L_687:
        /*0078*/ 	.byte	0x04, 0x17
        /*007a*/ 	.short	(.L_689 - .L_688)
.L_688:
        /*007c*/ 	.word	0x00000000
        /*0080*/ 	.short	0x0000
        /*0082*/ 	.short	0x0000
        /*0084*/ 	.byte	0x00, 0xf0, 0x11, 0x00


	//----- nvinfo : EIATTR_SPARSE_MMA_MASK
	.align		4
.L_689:
        /*0088*/ 	.byte	0x03, 0x50
        /*008a*/ 	.short	0x0000


	//----- nvinfo : EIATTR_MAXREG_COUNT
	.align		4
        /*008c*/ 	.byte	0x03, 0x1b
        /*008e*/ 	.short	0x00ff


	//----- nvinfo : EIATTR_MERCURY_ISA_VERSION
	.align		4
        /*0090*/ 	.byte	0x03, 0x5f
        /*0092*/ 	.short	0x0101


	//----- nvinfo : EIATTR_VRC_CTA_INIT_COUNT
	.align		4
        /*0094*/ 	.byte	0x02, 0x4a
	.zero		1
	.zero		1


	//----- nvinfo : EIATTR_EXIT_INSTR_OFFSETS
	.align		4
        /*0098*/ 	.byte	0x04, 0x1c
        /*009a*/ 	.short	(.L_691 - .L_690)


	//   ....[0]....
.L_690:
        /*009c*/ 	.word	0x000000a0


	//   ....[1]....
        /*00a0*/ 	.word	0x000007f0


	//   ....[2]....
        /*00a4*/ 	.word	0x00000dd0


	//   ....[3]....
        /*00a8*/ 	.word	0x00002800


	//----- nvinfo : EIATTR_CRS_STACK_SIZE
	.align		4
.L_691:
        /*00ac*/ 	.byte	0x04, 0x1e
        /*00ae*/ 	.short	(.L_693 - .L_692)
.L_692:
        /*00b0*/ 	.word	0x00000000


	//----- nvinfo : EIATTR_CBANK_PARAM_SIZE
	.align		4
.L_693:
        /*00b4*/ 	.byte	0x03, 0x19
        /*00b6*/ 	.short	0x0288


	//----- nvinfo : EIATTR_PARAM_CBANK
	.align		4
        /*00b8*/ 	.byte	0x04, 0x0a
        /*00ba*/ 	.short	(.L_695 - .L_694)
	.align		4
.L_694:
        /*00bc*/ 	.word	index@(.nv.constant0._ZN2at6native12cross_kernelIa16OffsetCalculatorILi3EjLb0EEiEEviPT_PKS4_S7_T0_T1_S9_S9_)
        /*00c0*/ 	.short	0x0380
        /*00c2*/ 	.short	0x0288


	//----- nvinfo : EIATTR_SW_WAR
	.align		4
.L_695:
        /*00c4*/ 	.byte	0x04, 0x36
        /*00c6*/ 	.short	(.L_697 - .L_696)
.L_696:
        /*00c8*/ 	.word	0x00000008
.L_697:


//--------------------- .nv.info._ZN2at6native12cross_kernelIa16OffsetCalculatorILi3EjLb0EElEEviPT_PKS4_S7_T0_T1_S9_S9_ --------------------------
	.section	.nv.info._ZN2at6native12cross_kernelIa16OffsetCalculatorILi3EjLb0EElEEviPT_PKS4_S7_T0_T1_S9_S9_,"",@"SHT_CUDA_INFO"
	.sectionflags	@""
	.align	4


	//----- nvinfo : EIATTR_CUDA_API_VERSION
	.align		4
        /*0000*/ 	.byte	0x04, 0x37
        /*0002*/ 	.short	(.L_699 - .L_698)
.L_698:
        /*0004*/ 	.word	0x00000082


	//----- nvinfo : EIATTR_KPARAM_INFO
	.align		4
.L_699:
        /*0008*/ 	.byte	0x04, 0x17
        /*000a*/ 	.short	(.L_701 - .L_700)
.L_700:
        /*000c*/ 	.word	0x00000000
        /*0010*/ 	.short	0x0007
        /*0012*/ 	.short	0x0290
        /*0014*/ 	.byte	0x00, 0xf0, 0x21, 0x00


	//----- nvinfo : EIATTR_KPARAM_INFO
	.align		4
.L_701:
        /*0018*/ 	.byte	0x04, 0x17
        /*001a*/ 	.short	(.L_703 - .L_702)
.L_702:
        /*001c*/ 	.word	0x00000000
        /*0020*/ 	.short	0x0006
        /*0022*/ 	.short	0x0288
        /*0024*/ 	.byte	0x00, 0xf0, 0x21, 0x00


	//----- nvinfo : EIATTR_KPARAM_INFO
	.align		4
.L_703:
        /*0028*/ 	.byte	0x04, 0x17
        /*002a*/ 	.short	(.L_705 - .L_704)
.L_704:
        /*002c*/ 	.word	0x00000000
        /*0030*/ 	.short	0x0005
        /*0032*/ 	.short	0x0280
        /*0034*/ 	.byte	0x00, 0xf0, 0x21, 0x00


	//----- nvinfo : EIATTR_KPARAM_INFO
	.align		4
.L_705:
        /*0038*/ 	.byte	0x04, 0x17
        /*003a*/ 	.short	(.L_707 - .L_706)
.L_706:
        /*003c*/ 	.word	0x00000000
        /*0040*/ 	.short	0x0004
        /*0042*/ 	.short	0x0020
        /*0044*/ 	.byte	0x00, 0xf0, 0x71, 0x09


	//----- nvinfo : EIATTR_KPARAM_INFO
	.align		4
.L_707:
        /*0048*/ 	.byte	0x04, 0x17
        /*004a*/ 	.short	(.L_709 - .L_708)
.L_708:
        /*004c*/ 	.word	0x00000000
        /*0050*/ 	.short	0x0003
        /*0052*/ 	.short	0x0018
        /*0054*/ 	.byte	0x00, 0xf5, 0x21, 0x00


	//----- nvinfo : EIATTR_KPARAM_INFO
	.align		4
.L_709:
        /*0058*/ 	.byte	0x04, 0x17
        /*005a*/ 	.short	(.L_711 - .L_710)
.L_710:
        /*005c*/ 	.word	0x00000000
        /*0060*/ 	.short	0x0002
        /*0062*/ 	.short	0x0010
        /*0064*/ 	.byte	0x00, 0xf5, 0x21, 0x00


	//----- nvinfo : EIATTR_KPARAM_INFO
	.align		4
.L_711:
        /*0068*/ 	.byte	0x04, 0x17
        /*006a*/ 	.short	(.L_713 - .L_712)
.L_712:
        /*006c*/ 	.word	0x00000000
        /*0070*/ 	.short	0x0001
        /*0072*/ 	.short	0x0008
        /*0074*/ 	.byte	0x00, 0xf5, 0x21, 0x00


	//----- nvinfo : EIATTR_KPARAM_INFO
	.align		4
.L_713:
        /*0078*/ 	.byte	0x04, 0x17
        /*007a*/ 	.short	(.L_715 - .L_714)
.L_714:
        /*007c*/ 	.word	0x00000000
        /*0080*/ 	.short	0x0000
        /*0082*/ 	.short	0x0000
        /*0084*/ 	.byte	0x00, 0xf0, 0x11, 0x00


	//----- nvinfo : EIATTR_SPARSE_MMA_MASK
	.align		4
.L_715:
        /*0088*/ 	.byte	0x03, 0x50
        /*008a*/ 	.short	0x0000


	//----- nvinfo : EIATTR_MAXREG_COUNT
	.align		4
        /*008c*/ 	.byte	0x03, 0x1b
        /*008e*/ 	.short	0x00ff


	//----- nvinfo : EIATTR_MERCURY_ISA_VERSION
	.align		4
        /*0090*/ 	.byte	0x03, 0x5f
        /*0092*/ 	.short	0x0101


	//----- nvinfo : EIATTR_VRC_CTA_INIT_COUNT
	.align		4
        /*0094*/ 	.byte	0x02, 0x4a
	.zero		1
	.zero		1


	//----- nvinfo : EIATTR_EXIT_INSTR_OFFSETS
	.align		4
        /*0098*/ 	.byte	0x04, 0x1c
        /*009a*/ 	.short	(.L_717 - .L_716)


	//   ....[0]....
.L_716:
        /*009c*/ 	.word	0x000000a0


	//   ....[1]....
        /*00a0*/ 	.word	0x00000840


	//   ....[2]....
        /*00a4*/ 	.word	0x00000e20


	//   ....[3]....
        /*00a8*/ 	.word	0x00002800


	//----- nvinfo : EIATTR_CRS_STACK_SIZE
	.align		4
.L_717:
        /*00ac*/ 	.byte	0x04, 0x1e
        /*00ae*/ 	.short	(.L_719 - .L_718)
.L_718:
        /*00b0*/ 	.word	0x00000000


	//----- nvinfo : EIATTR_CBANK_PARAM_SIZE
	.align		4
.L_719:
        /*00b4*/ 	.byte	0x03, 0x19
        /*00b6*/ 	.short	0x0298


	//----- nvinfo : EIATTR_PARAM_CBANK
	.align		4
        /*00b8*/ 	.byte	0x04, 0x0a
        /*00ba*/ 	.short	(.L_721 - .L_720)
	.align		4
.L_720:
        /*00bc*/ 	.word	index@(.nv.constant0._ZN2at6native12cross_kernelIa16OffsetCalculatorILi3EjLb0EElEEviPT_PKS4_S7_T0_T1_S9_S9_)
        /*00c0*/ 	.short	0x0380
        /*00c2*/ 	.short	0x0298


	//----- nvinfo : EIATTR_SW_WAR
	.align		4
.L_721:
        /*00c4*/ 	.byte	0x04, 0x36
        /*00c6*/ 	.short	(.L_723 - .L_722)
.L_722:
        /*00c8*/ 	.word	0x00000008
.L_723:


//--------------------- .nv.info._ZN2at6native12cross_kernelIh16OffsetCalculatorILi3EjLb0EEiEEviPT_PKS4_S7_T0_T1_S9_S9_ --------------------------
	.section	.nv.info._ZN2at6native12cross_kernelIh16OffsetCalculatorILi3EjLb0EEiEEviPT_PKS4_S7_T0_T1_S9_S9_,"",@"SHT_CUDA_INFO"
	.sectionflags	@""
	.align	4


	//----- nvinfo : EIATTR_CUDA_API_VERSION
	.align		4
        /*0000*/ 	.byte	0x04, 0x37
        /*0002*/ 	.short	(.L_725 - .L_724)
.L_724:
        /*0004*/ 	.word	0x00000082


	//----- nvinfo : EIATTR_KPARAM_INFO
	.align		4
.L_725:
        /*0008*/ 	.byte	0x04, 0x17
        /*000a*/ 	.short	(.L_727 - .L_726)
.L_726:
        /*000c*/ 	.word	0x00000000
        /*0010*/ 	.short	0x0007
        /*0012*/ 	.short	0x0284
        /*0014*/ 	.byte	0x00, 0xf0, 0x11, 0x00


	//----- nvinfo : EIATTR_KPARAM_INFO
	.align		4
.L_727:
        /*0018*/ 	.byte	0x04, 0x17
        /*001a*/ 	.short	(.L_729 - .L_728)
.L_728:
        /*001c*/ 	.word	0x00000000
        /*0020*/ 	.short	0x0006
        /*0022*/ 	.short	0x0280
        /*0024*/ 	.byte	0x00, 0xf0, 0x11, 0x00


	//----- nvinfo : EIATTR_KPARAM_INFO
	.align		4
.L_729:
        /*0028*/ 	.byte	0x04, 0x17
        /*002a*/ 	.short	(.L_731 - .L_730)
.L_730:
        /*002c*/ 	.word	0x00000000
        /*0030*/ 	.short	0x0005
        /*0032*/ 	.short	0x027c
        /*0034*/ 	.byte	0x00, 0xf0, 0x11, 0x00


	//----- nvinfo : EIATTR_KPARAM_INFO
	.align		4
.L_731:
        /*0038*/ 	.byte	0x04, 0x17
        /*003a*/ 	.short	(.L_733 - .L_732)
.L_732:
        /*003c*/ 	.word	0x00000000
        /*0040*/ 	.short	0x0004
        /*0042*/ 	.short	0x0020
        /*0044*/ 	.byte	0x00, 0xf0, 0x71, 0x09


	//----- nvinfo : EIATTR_KPARAM_INFO
	.align		4
.L_733:
        /*0048*/ 	.byte	0x04, 0x17
        /*004a*/ 	.short	(.L_735 - .L_734)
.L_734:
        /*004c*/ 	.word	0x00000000
        /*0050*/ 	.short	0x0003
        /*0052*/ 	.short	0x0018
        /*0054*/ 	.byte	0x00, 0xf5, 0x21, 0x00


	//----- nvinfo : EIATTR_KPARAM_INFO
	.align		4
.L_735:
        /*0058*/ 	.byte	0x04, 0x17
        /*005a*/ 	.short	(.L_737 - .L_736)
.L_736:
        /*005c*/ 	.word	0x00000000
        /*0060*/ 	.short	0x0002
        /*0062*/ 	.short	0x0010
        /*0064*/ 	.byte	0x00, 0xf5, 0x21, 0x00


	//----- nvinfo : EIATTR_KPARAM_INFO
	.align		4
.L_737:
        /*0068*/ 	.byte	0x04, 0x17
        /*006a*/ 	.short	(.L_739 - .L_738)
.L_738:
        /*006c*/ 	.word	0x00000000
        /*0070*/ 	.short	0x0001
        /*0072*/ 	.short	0x0008
        /*0074*/ 	.byte	0x00, 0xf5, 0x21, 0x00


	//----- nvinfo : EIATTR_KPARAM_INFO
	.align		4
.L_739:
        /*0078*/ 	.byte	0x04, 0x17
        /*007a*/ 	.short	(.L_741 - .L_740)
.L_740:
        /*007c*/ 	.word	0x00000000
        /*0080*/ 	.short	0x0000
        /*0082*/ 	.short	0x0000
        /*0084*/ 	.byte	0x00, 0xf0, 0x11, 0x00


	//----- nvinfo : EIATTR_SPARSE_MMA_MASK
	.align		4
.L_741:
        /*0088*/ 	.byte	0x03, 0x50
        /*008a*/ 	.short	0x0000


	//----- nvinfo : EIATTR_MAXREG_COUNT
	.align		4
        /*008c*/ 	.byte	0x03, 0x1b
        /*008e*/ 	.short	0x00ff


	//----- nvinfo : EIATTR_MERCURY_ISA_VERSION
	.align		4
        /*0090*/ 	.byte	0x03, 0x5f
        /*0092*/ 	.short	0x0101


	//----- nvinfo : EIATTR_VRC_CTA_INIT_COUNT
	.align		4
        /*0094*/ 	.byte	0x02, 0x4a
	.zero		1
	.zero		1


	//----- nvinfo : EIATTR_EXIT_INSTR_OFFSETS
	.align		4
        /*0098*/ 	.byte	0x04, 0x1c
        /*009a*/ 	.short	(.L_743 - .L_742)


	//   ....[0]....
.L_742:
        /*009c*/ 	.word	0x000000a0


	//   ....[1]....
        /*00a0*/ 	.word	0x000007f0


	//   ....[2]....
        /*00a4*/ 	.word	0x00000dd0


	//   ....[3]....
        /*00a8*/ 	.word	0x00002800


	//----- nvinfo : EIATTR_CRS_STACK_SIZE
	.align		4
.L_743:
        /*00ac*/ 	.byte	0x04, 0x1e
        /*00ae*/ 	.short	(.L_745 - .L_744)
.L_744:
        /*00b0*/ 	.word	0x00000000


	//----- nvinfo : EIATTR_CBANK_PARAM_SIZE
	.align		4
.L_745:
        /*00b4*/ 	.byte	0x03, 0x19
        /*00b6*/ 	.short	0x0288


	//----- nvinfo : EIATTR_PARAM_CBANK
	.align		4
        /*00b8*/ 	.byte	0x04, 0x0a
        /*00ba*/ 	.short	(.L_747 - .L_746)
	.align		4
.L_746:
        /*00bc*/ 	.word	index@(.nv.constant0._ZN2at6native12cross_kernelIh16OffsetCalculatorILi3EjLb0EEiEEviPT_PKS4_S7_T0_T1_S9_S9_)
        /*00c0*/ 	.short	0x0380
        /*00c2*/ 	.short	0x0288


	//----- nvinfo : EIATTR_SW_WAR
	.align		4
.L_747:
        /*00c4*/ 	.byte	0x04, 0x36
        /*00c6*/ 	.short	(.L_749 - .L_748)
.L_748:
        /*00c8*/ 	.word	0x00000008
.L_749:


//--------------------- .nv.info._ZN2at6native12cross_kernelIh16OffsetCalculatorILi3EjLb0EElEEviPT_PKS4_S7_T0_T1_S9_S9_ --------------------------
	.section	.nv.info._ZN2at6native12cross_kernelIh16OffsetCalculatorILi3EjLb0EElEEviPT_PKS4_S7_T0_T1_S9_S9_,"",@"SHT_CUDA_INFO"
	.sectionflags	@""
	.align	4


	//----- nvinfo : EIATTR_CUDA_API_VERSION
	.align		4
        /*0000*/ 	.byte	0x04, 0x37
        /*0002*/ 	.short	(.L_751 - .L_750)
.L_750:
        /*0004*/ 	.word	0x00000082


	//----- nvinfo : EIATTR_KPARAM_INFO
	.align		4
.L_751:
        /*0008*/ 	.byte	0x04, 0x17
        /*000a*/ 	.short	(.L_753 - .L_752)
.L_752:
        /*000c*/ 	.word	0x00000000
        /*0010*/ 	.short	0x0007
        /*0012*/ 	.short	0x0290
        /*0014*/ 	.byte	0x00, 0xf0, 0x21, 0x00


	//----- nvinfo : EIATTR_KPARAM_INFO
	.align		4
.L_753:
        /*0018*/ 	.byte	0x04, 0x17
        /*001a*/ 	.short	(.L_755 - .L_754)
.L_754:
        /*001c*/ 	.word	0x00000000
        /*0020*/ 	.short	0x0006
        /*0022*/ 	.short	0x0288
        /*0024*/ 	.byte	0x00, 0xf0, 0x21, 0x00


	//----- nvinfo : EIATTR_KPARAM_INFO
	.align		4
.L_755:
        /*0028*/ 	.byte	0x04, 0x17
        /*002a*/ 	.short	(.L_757 - .L_756)
.L_756:
        /*002c*/ 	.word	0x00000000
        /*0030*/ 	.short	0x0005
        /*0032*/ 	.short	0x0280
        /*0034*/ 	.byte	0x00, 0xf0, 0x21, 0x00


	//----- nvinfo : EIATTR_KPARAM_INFO
	.align		4
.L_757:
        /*0038*/ 	.byte	0x04, 0x17
        /*003a*/ 	.short	(.L_759 - .L_758)
.L_758:
        /*003c*/ 	.word	0x00000000
        /*0040*/ 	.short	0x0004
        /*0042*/ 	.short	0x0020
        /*0044*/ 	.byte	0x00, 0xf0, 0x71, 0x09


	//----- nvinfo : EIATTR_KPARAM_INFO
	.align		4
.L_759:
        /*0048*/ 	.byte	0x04, 0x17
        /*004a*/ 	.short	(.L_761 - .L_760)
.L_760:
        /*004c*/ 	.word	0x00000000
        /*0050*/ 	.short	0x0003
        /*0052*/ 	.short	0x0018
        /*0054*/ 	.byte	0x00, 0xf5, 0x21, 0x00


	//----- nvinfo : EIATTR_KPARAM_INFO
	.align		4
.L_761:
        /*0058*/ 	.byte	0x04, 0x17
        /*005a*/ 	.short	(.L_763 - .L_762)
.L_762:
        /*005c*/ 	.word	0x00000000
        /*0060*/ 	.short	0x0002
        /*0062*/ 	.short	0x0010
        /*0064*/ 	.byte	0x00, 0xf5, 0x21, 0x00


	//----- nvinfo : EIATTR_KPARAM_INFO
	.align		4
.L_763:
        /*0068*/ 	.byte	0x04, 0x17
        /*006a*/ 	.short	(.L_765 - .L_764)
.L_764:
        /*006c*/ 	.word	0x00000000
        /*0070*/ 	.short	0x0001
        /*0072*/ 	.short	0x0008
        /*0074*/ 	.byte	0x00, 0xf5, 0x21, 0x00


	//----- nvinfo : EIATTR_KPARAM_INFO
	.align		4
.L_765:
        /*0078*/ 	.byte	0x04, 0x17
        /*007a*/ 	.short	(.L_767 - .L_766)
.L_766:
        /*007c*/ 	.word	0x00000000
        /*0080*/ 	.short	0x0000
        /*0082*/ 	.short	0x0000
        /*0084*/ 	.byte	0x00, 0xf0, 0x11, 0x00


	//----- nvinfo : EIATTR_SPARSE_MMA_MASK
	.align		4
.L_767:
        /*0088*/ 	.byte	0x03, 0x50
        /*008a*/ 	.short	0x0000


	//----- nvinfo : EIATTR_MAXREG_COUNT
	.align		4
        /*008c*/ 	.byte	0x03, 0x1b
        /*008e*/ 	.short	0x00ff


	//----- nvinfo : EIATTR_MERCURY_ISA_VERSION
	.align		4
        /*0090*/ 	.byte	0x03, 0x5f
        /*0092*/ 	.short	0x0101


	//----- nvinfo : EIATTR_VRC_CTA_INIT_COUNT
	.align		4
        /*0094*/ 	.byte	0x02, 0x4a
	.zero		1
	.zero		1


	//----- nvinfo : EIATTR_EXIT_INSTR_OFFSETS
	.align		4
        /*0098*/ 	.byte	0x04, 0x1c
        /*009a*/ 	.short	(.L_769 - .L_768)


	//   ....[0]....
.L_768:
        /*009c*/ 	.word	0x000000a0


	//   ....[1]....
        /*00a0*/ 	.word	0x00000840


	//   ....[2]....
        /*00a4*/ 	.word	0x00000e20


	//   ....[3]....
        /*00a8*/ 	.word	0x00002800


	//----- nvinfo : EIATTR_CRS_STACK_SIZE
	.align		4
.L_769:
        /*00ac*/ 	.byte	0x04, 0x1e
        /*00ae*/ 	.short	(.L_771 - .L_770)
.L_770:
        /*00b0*/ 	.word	0x00000000


	//----- nvinfo : EIATTR_CBANK_PARAM_SIZE
	.align		4
.L_771:
        /*00b4*/ 	.byte	0x03, 0x19
        /*00b6*/ 	.short	0x0298


	//----- nvinfo : EIATTR_PARAM_CBANK
	.align		4
        /*00b8*/ 	.byte	0x04, 0x0a
        /*00ba*/ 	.short	(.L_773 - .L_772)
	.align		4
.L_772:
        /*00bc*/ 	.word	index@(.nv.constant0._ZN2at6native12cross_kernelIh16OffsetCalculatorILi3EjLb0EElEEviPT_PKS4_S7_T0_T1_S9_S9_)
        /*00c0*/ 	.short	0x0380
        /*00c2*/ 	.short	0x0298


	//----- nvinfo : EIATTR_SW_WAR
	.align		4
.L_773:
        /*00c4*/ 	.byte	0x04, 0x36
        /*00c6*/ 	.short	(.L_775 - .L_774)
.L_774:
        /*00c8*/ 	.word	0x00000008
.L_775:


//--------------------- .nv.callgraph             --------------------------
	.section	.nv.callgraph,"",@"SHT_CUDA_CALLGRAPH"
	.align	4
	.sectionentsize	8
	.align		4
        /*0000*/ 	.word	0x00000000
	.align		4
        /*0004*/ 	.word	0xffffffff
	.align		4
        /*0008*/ 	.word	0x00000000
	.align		4
        /*000c*/ 	.word	0xfffffffe
	.align		4
        /*0010*/ 	.word	0x00000000
	.align		4
        /*0014*/ 	.word	0xfffffffd
	.align		4
        /*0018*/ 	.word	0x00000000
	.align		4
        /*001c*/ 	.word	0xfffffffc


//--------------------- .nv.constant4             --------------------------
	.section	.nv.constant4,"a",@progbits
	.align	8
	.align		8
.nv.constant4:
        /*0000*/ 	.dword	_ZN45_INTERNAL_514267e4_14_CrossKernel_cu_a4741ca24cuda3std3__45__cpo5beginE
	.align		8
        /*0008*/ 	.dword	_ZN45_INTERNAL_514267e4_14_CrossKernel_cu_a4741ca24cuda3std3__45__cpo3endE
	.align		8
        /*0010*/ 	.dword	_ZN45_INTERNAL_514267e4_14_CrossKernel_cu_a4741ca24cuda3std3__45__cpo6cbeginE
	.align		8
        /*0018*/ 	.dword	_ZN45_INTERNAL_514267e4_14_CrossKernel_cu_a4741ca24cuda3std3__45__cpo4cendE
	.align		8
        /*0020*/ 	.dword	_ZN45_INTERNAL_514267e4_14_CrossKernel_cu_a4741ca24cuda3std3__45__cpo6rbeginE
	.align		8
        /*0028*/ 	.dword	_ZN45_INTERNAL_514267e4_14_CrossKernel_cu_a4741ca24cuda3std3__45__cpo4rendE
	.align		8
        /*0030*/ 	.dword	_ZN45_INTERNAL_514267e4_14_CrossKernel_cu_a4741ca24cuda3std3__45__cpo7crbeginE
	.align		8
        /*0038*/ 	.dword	_ZN45_INTERNAL_514267e4_14_CrossKernel_cu_a4741ca24cuda3std3__45__cpo5crendE
	.align		8
        /*0040*/ 	.dword	_ZN45_INTERNAL_514267e4_14_CrossKernel_cu_a4741ca24cuda3std3__447_GLOBAL__N__514267e4_14_CrossKernel_cu_a4741ca26ignoreE
	.align		8
        /*0048*/ 	.dword	_ZN45_INTERNAL_514267e4_14_CrossKernel_cu_a4741ca24cuda3std3__419piecewise_constructE
	.align		8
        /*0050*/ 	.dword	_ZN45_INTERNAL_514267e4_14_CrossKernel_cu_a4741ca24cuda3std3__48in_placeE
	.align		8
        /*0058*/ 	.dword	_ZN45_INTERNAL_514267e4_14_CrossKernel_cu_a4741ca24cuda3std3__420unreachable_sentinelE
	.align		8
        /*0060*/ 	.dword	_ZN45_INTERNAL_514267e4_14_CrossKernel_cu_a4741ca24cuda3std6ranges3__45__cpo4swapE
	.align		8
        /*0068*/ 	.dword	_ZN45_INTERNAL_514267e4_14_CrossKernel_cu_a4741ca24cuda3std6ranges3__45__cpo9iter_moveE
	.align		8
        /*0070*/ 	.dword	_ZN45_INTERNAL_514267e4_14_CrossKernel_cu_a4741ca24cuda3std6ranges3__45__cpo5beginE
	.align		8
        /*0078*/ 	.dword	_ZN45_INTERNAL_514267e4_14_CrossKernel_cu_a4741ca24cuda3std6ranges3__45__cpo3endE
	.align		8
        /*0080*/ 	.dword	_ZN45_INTERNAL_514267e4_14_CrossKernel_cu_a4741ca24cuda3std6ranges3__45__cpo6cbeginE
	.align		8
        /*0088*/ 	.dword	_ZN45_INTERNAL_514267e4_14_CrossKernel_cu_a4741ca24cuda3std6ranges3__45__cpo4cendE
	.align		8
        /*0090*/ 	.dword	_ZN45_INTERNAL_514267e4_14_CrossKernel_cu_a4741ca24cuda3std6ranges3__45__cpo7advanceE
	.align		8
        /*0098*/ 	.dword	_ZN45_INTERNAL_514267e4_14_CrossKernel_cu_a4741ca24cuda3std6ranges3__45__cpo9iter_swapE
	.align		8
        /*00a0*/ 	.dword	_ZN45_INTERNAL_514267e4_14_CrossKernel_cu_a4741ca24cuda3std6ranges3__45__cpo4nextE
	.align		8
        /*00a8*/ 	.dword	_ZN45_INTERNAL_514267e4_14_CrossKernel_cu_a4741ca24cuda3std6ranges3__45__cpo4prevE
	.align		8
        /*00b0*/ 	.dword	_ZN45_INTERNAL_514267e4_14_CrossKernel_cu_a4741ca24cuda3std6ranges3__45__cpo4dataE
	.align		8
        /*00b8*/ 	.dword	_ZN45_INTERNAL_514267e4_14_CrossKernel_cu_a4741ca24cuda3std6ranges3__45__cpo5cdataE
	.align		8
        /*00c0*/ 	.dword	_ZN45_INTERNAL_514267e4_14_CrossKernel_cu_a4741ca24cuda3std6ranges3__45__cpo4sizeE
	.align		8
        /*00c8*/ 	.dword	_ZN45_INTERNAL_514267e4_14_CrossKernel_cu_a4741ca24cuda3std6ranges3__45__cpo5ssizeE
	.align		8
        /*00d0*/ 	.dword	_ZN45_INTERNAL_514267e4_14_CrossKernel_cu_a4741ca24cuda3std6ranges3__45__cpo8distanceE
	.align		8
        /*00d8*/ 	.dword	_ZN45_INTERNAL_514267e4_14_CrossKernel_cu_a4741ca26thrust24THRUST_300001_SM_1000_NS6system6detail10sequential3seqE


//--------------------- .text._ZN2at6native12cross_kernelIN3c108BFloat16E16OffsetCalculatorILi3EjLb0EEiEEviPT_PKS6_S9_T0_T1_SB_SB_ --------------------------
	.section	.text._ZN2at6native12cross_kernelIN3c108BFloat16E16OffsetCalculatorILi3EjLb0EEiEEviPT_PKS6_S9_T0_T1_SB_SB_,"ax",@progbits
	.align	128
        .global         _ZN2at6native12cross_kernelIN3c108BFloat16E16OffsetCalculatorILi3EjLb0EEiEEviPT_PKS6_S9_T0_T1_SB_SB_
        .type           _ZN2at6native12cross_kernelIN3c108BFloat16E16OffsetCalculatorILi3EjLb0EEiEEviPT_PKS6_S9_T0_T1_SB_SB_,@function
        .size           _ZN2at6native12cross_kernelIN3c108BFloat16E16OffsetCalculatorILi3EjLb0EEiEEviPT_PKS6_S9_T0_T1_SB_SB_,(.L_x_260 - _ZN2at6native12cross_kernelIN3c108BFloat16E16OffsetCalculatorILi3EjLb0EEiEEviPT_PKS6_S9_T0_T1_SB_SB_)
        .other          _ZN2at6native12cross_kernelIN3c108BFloat16E16OffsetCalculatorILi3EjLb0EEiEEviPT_PKS6_S9_T0_T1_SB_SB_,@"STO_CUDA_ENTRY STV_DEFAULT"
_ZN2at6native12cross_kernelIN3c108BFloat16E16OffsetCalculatorILi3EjLb0EEiEEviPT_PKS6_S9_T0_T1_SB_SB_:
.text._ZN2at6native12cross_kernelIN3c108BFloat16E16OffsetCalculatorILi3EjLb0EEiEEviPT_PKS6_S9_T0_T1_SB_SB_:
[----:B------:R-:W-:Y:S01]  /*0000*/  LDC R1, c[0x0][0x37c] ;  /* 0x0000df00ff017b82 */ /* 0x000fe20000000800 */
[----:B------:R-:W0:Y:S01]  /*0010*/  S2R R2, SR_TID.X ;  /* 0x0000000000027919 */ /* 0x000e220000002100 */
[----:B------:R-:W1:Y:S06]  /*0020*/  LDCU UR72, c[0x0][0x360] ;  /* 0x00006c00ff4877ac */ /* 0x000e6c0008000800 */
[----:B------:R-:W0:Y:S01]  /*0030*/  S2UR UR4, SR_CTAID.X ;  /* 0x00000000000479c3 */ /* 0x000e220000002500 */
[----:B------:R-:W-:Y:S01]  /*0040*/  HFMA2 R3, -RZ, RZ, 0, 0 ;  /* 0x00000000ff037431 */ /* 0x000fe200000001ff */
[----:B------:R-:W2:Y:S06]  /*0050*/  LDCU UR5, c[0x0][0x380] ;  /* 0x00007000ff0577ac */ /* 0x000eac0008000800 */
[----:B------:R-:W0:Y:S01]  /*0060*/  LDC R5, c[0x0][0x360] ;  /* 0x0000d800ff057b82 */ /* 0x000e220000000800 */
[----:B--2---:R-:W-:Y:S01]  /*0070*/  USHF.R.S32.HI UR71, URZ, 0x1f, UR5 ;  /* 0x0000001fff477899 */ /* 0x004fe20008011405 */
[----:B0-----:R-:W-:-:S03]  /*0080*/  IMAD.WIDE.U32 R2, R5, UR4, R2 ;  /* 0x0000000405027c25 */ /* 0x001fc6000f8e0002 */
[----:B------:R-:W-:-:S04]  /*0090*/  ISETP.GE.U32.AND P0, PT, R2, UR5, PT ;  /* 0x0000000502007c0c */ /* 0x000fc8000bf06070 */
[----:B------:R-:W-:-:S13]  /*00a0*/  ISETP.GE.AND.EX P0, PT, R3, UR71, PT, P0 ;  /* 0x0000004703007c0c */ /* 0x000fda000bf06300 */
[----:B-1----:R-:W-:Y:S05]  /*00b0*/  @P0 EXIT ;  /* 0x000000000000094d */ /* 0x002fea0003800000 */
[----:B------:R-:W0:Y:S01]  /*00c0*/  LDC R11, c[0x0][0x3a0] ;  /* 0x0000e800ff0b7b82 */ /* 0x000e220000000800 */
[----:B------:R-:W1:Y:S01]  /*00d0*/  LDCU UR74, c[0x0][0x604] ;  /* 0x0000c080ff4a77ac */ /* 0x000e620008000800 */
[----:B------:R-:W-:Y:S01]  /*00e0*/  MOV R0, R2 ;  /* 0x0000000200007202 */ /* 0x000fe20000000f00 */
[----:B------:R-:W2:Y:S01]  /*00f0*/  LDCU UR4, c[0x0][0x370] ;  /* 0x00006e00ff0477ac */ /* 0x000ea20008000800 */
[----:B------:R-:W3:Y:S01]  /*0100*/  LDCU.64 UR76, c[0x0][0x358] ;  /* 0x00006b00ff4c77ac */ /* 0x000ee20008000a00 */
[----:B-1----:R-:W-:Y:S02]  /*0110*/  USHF.L.U32 UR73, UR74, 0x1, URZ ;  /* 0x000000014a497899 */ /* 0x002fe400080006ff */
[----:B--2---:R-:W-:Y:S01]  /*0120*/  UIMAD UR72, UR72, UR4, URZ ;  /* 0x00000004484872a4 */ /* 0x004fe2000f8e02ff */
[----:B0-----:R-:W-:-:S13]  /*0130*/  ISETP.NE.AND P0, PT, R11, RZ, PT ;  /* 0x000000ff0b00720c */ /* 0x001fda0003f05270 */
[----:B---3--:R-:W-:Y:S05]  /*0140*/  @P0 BRA `(.L_x_0) ;  /* 0x0000001000f80947 */ /* 0x008fea0003800000 */
[----:B------:R-:W-:Y:S01]  /*0150*/  IADD3 R4, P0, PT, R0, UR72, RZ ;  /* 0x0000004800047c10 */ /* 0x000fe2000ff1e0ff */
[----:B------:R-:W-:Y:S03]  /*0160*/  BSSY.RECONVERGENT B0, `(.L_x_1) ;  /* 0x0000024000007945 */ /* 0x000fe60003800200 */
[C---:B------:R-:W-:Y:S01]  /*0170*/  ISETP.GT.U32.AND P1, PT, R4.reuse, UR5, PT ;  /* 0x0000000504007c0c */ /* 0x040fe2000bf24070 */
[----:B------:R-:W-:Y:S01]  /*0180*/  IMAD.X R7, RZ, RZ, R3, P0 ;  /* 0x000000ffff077224 */ /* 0x000fe200000e0603 */
[----:B------:R-:W-:-:S04]  /*0190*/  ISETP.GE.U32.AND P0, PT, R4, UR5, PT ;  /* 0x0000000504007c0c */ /* 0x000fc8000bf06070 */
[C---:B------:R-:W-:Y:S02]  /*01a0*/  ISETP.GT.U32.AND.EX P1, PT, R7.reuse, UR71, PT, P1 ;  /* 0x0000004707007c0c */ /* 0x040fe4000bf24110 */
[C---:B------:R-:W-:Y:S02]  /*01b0*/  ISETP.GE.U32.AND.EX P0, PT, R7.reuse, UR71, PT, P0 ;  /* 0x0000004707007c0c */ /* 0x040fe4000bf06100 */
[----:B------:R-:W-:Y:S02]  /*01c0*/  SEL R5, R4, UR5, P1 ;  /* 0x0000000504057c07 */ /* 0x000fe40008800000 */
[----:B------:R-:W-:Y:S02]  /*01d0*/  SEL R2, RZ, 0x1, P0 ;  /* 0x00000001ff027807 */ /* 0x000fe40000000000 */
[----:B------:R-:W-:Y:S02]  /*01e0*/  SEL R6, R7, UR71, P1 ;  /* 0x0000004707067c07 */ /* 0x000fe40008800000 */
[----:B------:R-:W-:-:S04]  /*01f0*/  IADD3 R4, P0, P1, R5, -R4, -R2 ;  /* 0x8000000405047210 */ /* 0x000fc8000791e802 */
[----:B------:R-:W-:-:S04]  /*0200*/  IADD3.X R5, PT, PT, R6, -0x1, ~R7, P0, P1 ;  /* 0xffffffff06057810 */ /* 0x000fc800007e2c07 */
[----:B------:R-:W-:-:S13]  /*0210*/  ISETP.NE.U32.AND P0, PT, R5, RZ, PT ;  /* 0x000000ff0500720c */ /* 0x000fda0003f05070 */
[----:B------:R-:W-:Y:S05]  /*0220*/  @P0 BRA `(.L_x_2) ;  /* 0x0000000000540947 */ /* 0x000fea0003800000 */
[----:B------:R-:W0:Y:S01]  /*0230*/  I2F.U32.RP R5, UR72 ;  /* 0x0000004800057d06 */ /* 0x000e220008209000 */
[----:B------:R-:W-:Y:S02]  /*0240*/  IADD3 R9, PT, PT, RZ, -UR72, RZ ;  /* 0x80000048ff097c10 */ /* 0x000fe4000fffe0ff */
[----:B------:R-:W-:-:S05]  /*0250*/  ISETP.NE.U32.AND P2, PT, RZ, UR72, PT ;  /* 0x00000048ff007c0c */ /* 0x000fca000bf45070 */
[----:B0-----:R-:W0:Y:S02]  /*0260*/  MUFU.RCP R5, R5 ;  /* 0x0000000500057308 */ /* 0x001e240000001000 */
[----:B0-----:R-:W-:Y:S01]  /*0270*/  IADD3 R6, PT, PT, R5, 0xffffffe, RZ ;  /* 0x0ffffffe05067810 */ /* 0x001fe20007ffe0ff */
[----:B------:R-:W-:-:S05]  /*0280*/  IMAD.MOV.U32 R5, RZ, RZ, RZ ;  /* 0x000000ffff057224 */ /* 0x000fca00078e00ff */
[----:B------:R0:W1:Y:S02]  /*0290*/  F2I.FTZ.U32.TRUNC.NTZ R7, R6 ;  /* 0x0000000600077305 */ /* 0x000064000021f000 */
[----:B0-----:R-:W-:Y:S02]  /*02a0*/  IMAD.MOV.U32 R6, RZ, RZ, RZ ;  /* 0x000000ffff067224 */ /* 0x001fe400078e00ff */
[----:B-1----:R-:W-:-:S04]  /*02b0*/  IMAD R9, R9, R7, RZ ;  /* 0x0000000709097224 */ /* 0x002fc800078e02ff */
[----:B------:R-:W-:-:S06]  /*02c0*/  IMAD.HI.U32 R7, R7, R9, R6 ;  /* 0x0000000907077227 */ /* 0x000fcc00078e0006 */
[----:B------:R-:W-:-:S05]  /*02d0*/  IMAD.HI.U32 R7, R7, R4, RZ ;  /* 0x0000000407077227 */ /* 0x000fca00078e00ff */
[----:B------:R-:W-:-:S05]  /*02e0*/  IADD3 R9, PT, PT, -R7, RZ, RZ ;  /* 0x000000ff07097210 */ /* 0x000fca0007ffe1ff */
[----:B------:R-:W-:-:S05]  /*02f0*/  IMAD R4, R9, UR72, R4 ;  /* 0x0000004809047c24 */ /* 0x000fca000f8e0204 */
[----:B------:R-:W-:-:S13]  /*0300*/  ISETP.GE.U32.AND P0, PT, R4, UR72, PT ;  /* 0x0000004804007c0c */ /* 0x000fda000bf06070 */
[----:B------:R-:W-:Y:S01]  /*0310*/  @P0 IADD3 R4, PT, PT, R4, -UR72, RZ ;  /* 0x8000004804040c10 */ /* 0x000fe2000fffe0ff */
[----:B------:R-:W-:-:S03]  /*0320*/  @P0 VIADD R7, R7, 0x1 ;  /* 0x0000000107070836 */ /* 0x000fc60000000000 */
[----:B------:R-:W-:-:S13]  /*0330*/  ISETP.GE.U32.AND P1, PT, R4, UR72, PT ;  /* 0x0000004804007c0c */ /* 0x000fda000bf26070 */
[----:B------:R-:W-:Y:S02]  /*0340*/  @P1 IADD3 R7, PT, PT, R7, 0x1, RZ ;  /* 0x0000000107071810 */ /* 0x000fe40007ffe0ff */
[----:B------:R-:W-:-:S04]  /*0350*/  @!P2 LOP3.LUT R7, RZ, UR72, RZ, 0x33, !PT ;  /* 0x00000048ff07ac12 */ /* 0x000fc8000f8e33ff */
[----:B------:R-:W-:Y:S01]  /*0360*/  MOV R4, R7 ;  /* 0x0000000700047202 */ /* 0x000fe20000000f00 */
[----:B------:R-:W-:Y:S06]  /*0370*/  BRA `(.L_x_3) ;  /* 0x0000000000087947 */ /* 0x000fec0003800000 */
.L_x_2:
[----:B------:R-:W-:-:S07]  /*0380*/  MOV R6, 0x3a0 ;  /* 0x000003a000067802 */ /* 0x000fce0000000f00 */
[----:B------:R-:W-:Y:S05]  /*0390*/  CALL.REL.NOINC `($__internal_0_$__cuda_sm20_div_u64) ;  /* 0x0000002c00107944 */ /* 0x000fea0003c00000 */
.L_x_3:
[----:B------:R-:W-:Y:S05]  /*03a0*/  BSYNC.RECONVERGENT B0 ;  /* 0x0000000000007941 */ /* 0x000fea0003800200 */
.L_x_1:
[----:B------:R-:W0:Y:S01]  /*03b0*/  LDCU.128 UR8, c[0x0][0x390] ;  /* 0x00007200ff0877ac */ /* 0x000e220008000c00 */
[----:B------:R-:W1:Y:S01]  /*03c0*/  LDC R9, c[0x0][0x5fc] ;  /* 0x00017f00ff097b82 */ /* 0x000e620000000800 */
[----:B------:R-:W-:Y:S01]  /*03d0*/  IADD3 R2, P0, PT, R4, R2, RZ ;  /* 0x0000000204027210 */ /* 0x000fe20007f1e0ff */
[----:B------:R-:W-:Y:S01]  /*03e0*/  BSSY.RECONVERGENT B0, `(.L_x_4) ;  /* 0x000004f000007945 */ /* 0x000fe20003800200 */
[----:B------:R-:W2:Y:S02]  /*03f0*/  LDCU.64 UR12, c[0x0][0x600] ;  /* 0x0000c000ff0c77ac */ /* 0x000ea40008000a00 */
[----:B------:R-:W-:Y:S02]  /*0400*/  LOP3.LUT R8, R2, 0x3, RZ, 0xc0, !PT ;  /* 0x0000000302087812 */ /* 0x000fe400078ec0ff */
[----:B------:R-:W-:Y:S01]  /*0410*/  IADD3.X R4, PT, PT, RZ, R5, RZ, P0, !PT ;  /* 0x00000005ff047210 */ /* 0x000fe200007fe4ff */
[----:B------:R-:W1:Y:S01]  /*0420*/  LDC.64 R6, c[0x0][0x388] ;  /* 0x0000e200ff067b82 */ /* 0x000e620000000a00 */
[----:B------:R-:W-:-:S02]  /*0430*/  ISETP.NE.U32.AND P1, PT, R8, 0x3, PT ;  /* 0x000000030800780c */ /* 0x000fc40003f25070 */
[----:B------:R-:W-:Y:S02]  /*0440*/  ISETP.GE.U32.AND P0, PT, R2, 0x3, PT ;  /* 0x000000030200780c */ /* 0x000fe40003f06070 */
[----:B------:R-:W-:Y:S02]  /*0450*/  ISETP.NE.AND.EX P1, PT, RZ, RZ, PT, P1 ;  /* 0x000000ffff00720c */ /* 0x000fe40003f25310 */
[----:B------:R-:W-:Y:S01]  /*0460*/  ISETP.GE.U32.AND.EX P0, PT, R4, RZ, PT, P0 ;  /* 0x000000ff0400720c */ /* 0x000fe20003f06100 */
[----:B0-----:R-:W-:Y:S02]  /*0470*/  UIMAD.WIDE UR6, UR73, 0x2, UR10 ;  /* 0x00000002490678a5 */ /* 0x001fe4000f8e020a */
[----:B--2---:R-:W-:Y:S01]  /*0480*/  UIMAD.WIDE UR4, UR13, 0x2, URZ ;  /* 0x000000020d0478a5 */ /* 0x004fe2000f8e02ff */
[----:B------:R-:W0:Y:S03]  /*0490*/  LDCU UR13, c[0x0][0x380] ;  /* 0x00007000ff0d77ac */ /* 0x000e260008000800 */
[----:B------:R-:W-:-:S04]  /*04a0*/  UIADD3 UR11, UP0, UPT, UR6, -UR4, URZ ;  /* 0x80000004060b7290 */ /* 0x000fc8000ff1e0ff */
[----:B------:R-:W-:Y:S01]  /*04b0*/  UIADD3.X UR10, UPT, UPT, UR7, ~UR5, URZ, UP0, !UPT ;  /* 0x80000005070a7290 */ /* 0x000fe200087fe4ff */
[----:B-1----:R-:W-:Y:S01]  /*04c0*/  IMAD.WIDE R4, R9, 0x2, R6 ;  /* 0x0000000209047825 */ /* 0x002fe200078e0206 */
[----:B------:R-:W-:Y:S01]  /*04d0*/  UIMAD.WIDE UR4, UR12, 0x2, UR8 ;  /* 0x000000020c0478a5 */ /* 0x000fe2000f8e0208 */
[----:B------:R-:W-:-:S03]  /*04e0*/  MOV R6, UR11 ;  /* 0x0000000b00067c02 */ /* 0x000fc60008000f00 */
[----:B------:R-:W-:Y:S01]  /*04f0*/  IMAD.U32 R7, RZ, RZ, UR10 ;  /* 0x0000000aff077e24 */ /* 0x000fe2000f8e00ff */
[----:B------:R-:W-:Y:S01]  /*0500*/  UIMAD.WIDE UR8, UR12, 0x2, UR4 ;  /* 0x000000020c0878a5 */ /* 0x000fe2000f8e0204 */
[----:B------:R-:W-:Y:S01]  /*0510*/  IMAD.WIDE R8, R9, 0x2, R4 ;  /* 0x0000000209087825 */ /* 0x000fe200078e0204 */
[----:B0-----:R-:W-:Y:S10]  /*0520*/  @!P1 BRA `(.L_x_5) ;  /* 0x0000000000e89947 */ /* 0x001ff40003800000 */
[----:B------:R-:W0:Y:S01]  /*0530*/  LDC.64 R10, c[0x0][0x388] ;  /* 0x0000e200ff0a7b82 */ /* 0x000e220000000a00 */
[----:B------:R-:W-:Y:S01]  /*0540*/  IADD3 R18, PT, PT, R2, 0x1, RZ ;  /* 0x0000000102127810 */ /* 0x000fe20007ffe0ff */
[----:B------:R-:W-:-:S03]  /*0550*/  HFMA2 R2, -RZ, RZ, 0, 0 ;  /* 0x00000000ff027431 */ /* 0x000fc600000001ff */
[----:B------:R-:W-:-:S07]  /*0560*/  LOP3.LUT R18, R18, 0x3, RZ, 0xc0, !PT ;  /* 0x0000000312127812 */ /* 0x000fce00078ec0ff */
.L_x_6:
[----:B-1----:R-:W1:Y:S01]  /*0570*/  LDC.64 R14, c[0x0][0x398] ;  /* 0x0000e600ff0e7b82 */ /* 0x002e620000000a00 */
[----:B------:R-:W-:Y:S01]  /*0580*/  MOV R22, UR6 ;  /* 0x0000000600167c02 */ /* 0x000fe20008000f00 */
[----:B------:R-:W-:Y:S01]  /*0590*/  IMAD.U32 R20, RZ, RZ, UR4 ;  /* 0x00000004ff147e24 */ /* 0x000fe2000f8e00ff */
[----:B------:R-:W-:Y:S01]  /*05a0*/  MOV R16, UR8 ;  /* 0x0000000800107c02 */ /* 0x000fe20008000f00 */
[----:B------:R-:W-:Y:S01]  /*05b0*/  IMAD.U32 R23, RZ, RZ, UR7 ;  /* 0x00000007ff177e24 */ /* 0x000fe2000f8e00ff */
[----:B------:R-:W-:Y:S01]  /*05c0*/  MOV R21, UR5 ;  /* 0x0000000500157c02 */ /* 0x000fe20008000f00 */
[----:B------:R-:W2:Y:S01]  /*05d0*/  LDG.E.U16 R27, desc[UR76][R6.64] ;  /* 0x0000004c061b7981 */ /* 0x000ea2000c1e1500 */
[----:B------:R-:W-:Y:S01]  /*05e0*/  MOV R17, UR9 ;  /* 0x0000000900117c02 */ /* 0x000fe20008000f00 */
[----:B------:R-:W3:Y:S02]  /*05f0*/  LDC.64 R12, c[0x0][0x390] ;  /* 0x0000e400ff0c7b82 */ /* 0x000ee40000000a00 */
[----:B------:R-:W4:Y:S04]  /*0600*/  LDG.E.U16 R22, desc[UR76][R22.64] ;  /* 0x0000004c16167981 */ /* 0x000f28000c1e1500 */
[----:B------:R-:W5:Y:S04]  /*0610*/  LDG.E.U16 R20, desc[UR76][R20.64] ;  /* 0x0000004c14147981 */ /* 0x000f68000c1e1500 */
[----:B------:R-:W5:Y:S04]  /*0620*/  LDG.E.U16 R16, desc[UR76][R16.64] ;  /* 0x0000004c10107981 */ /* 0x000f68000c1e1500 */
[----:B-1----:R-:W5:Y:S04]  /*0630*/  LDG.E.U16 R14, desc[UR76][R14.64] ;  /* 0x0000004c0e0e7981 */ /* 0x002f68000c1e1500 */
[----:B---3--:R-:W3:Y:S01]  /*0640*/  LDG.E.U16 R12, desc[UR76][R12.64] ;  /* 0x0000004c0c0c7981 */ /* 0x008ee2000c1e1500 */
[----:B------:R-:W-:-:S04]  /*0650*/  IADD3 R18, P1, PT, R18, -0x1, RZ ;  /* 0xffffffff12127810 */ /* 0x000fc80007f3e0ff */
[----:B------:R-:W-:Y:S02]  /*0660*/  IADD3.X R2, PT, PT, R2, -0x1, RZ, P1, !PT ;  /* 0xffffffff02027810 */ /* 0x000fe40000ffe4ff */
[----:B------:R-:W-:-:S04]  /*0670*/  ISETP.NE.U32.AND P1, PT, R18, RZ, PT ;  /* 0x000000ff1200720c */ /* 0x000fc80003f25070 */
[----:B------:R-:W-:Y:S02]  /*0680*/  ISETP.NE.AND.EX P1, PT, R2, RZ, PT, P1 ;  /* 0x000000ff0200720c */ /* 0x000fe40003f25310 */
[----:B------:R-:W-:-:S05]  /*0690*/  IADD3 R0, P2, PT, R0, UR72, RZ ;  /* 0x0000004800007c10 */ /* 0x000fca000ff5e0ff */
[----:B------:R-:W-:Y:S01]  /*06a0*/  IMAD.X R3, RZ, RZ, R3, P2 ;  /* 0x000000ffff037224 */ /* 0x000fe200010e0603 */
[----:B--2---:R-:W-:Y:S02]  /*06b0*/  SHF.L.U32 R27, R27, 0x10, RZ ;  /* 0x000000101b1b7819 */ /* 0x004fe400000006ff */
[----:B----4-:R-:W-:Y:S01]  /*06c0*/  SHF.L.U32 R25, R22, 0x10, RZ ;  /* 0x0000001016197819 */ /* 0x010fe200000006ff */
[----:B-----5:R-:W-:Y:S01]  /*06d0*/  IMAD.U32 R24, R20, 0x10000, RZ ;  /* 0x0001000014187824 */ /* 0x020fe200078e00ff */
[----:B------:R-:W-:-:S03]  /*06e0*/  SHF.L.U32 R26, R16, 0x10, RZ ;  /* 0x00000010101a7819 */ /* 0x000fc600000006ff */
[----:B------:R-:W-:Y:S01]  /*06f0*/  FMUL.FTZ R19, R24, R25 ;  /* 0x0000001918137220 */ /* 0x000fe20000410000 */
[----:B------:R-:W-:Y:S01]  /*0700*/  IMAD.U32 R29, R14, 0x10000, RZ ;  /* 0x000100000e1d7824 */ /* 0x000fe200078e00ff */
[----:B---3--:R-:W-:-:S03]  /*0710*/  SHF.L.U32 R14, R12, 0x10, RZ ;  /* 0x000000100c0e7819 */ /* 0x008fc600000006ff */
[C---:B------:R-:W-:Y:S01]  /*0720*/  FMUL.FTZ R20, R26.reuse, R29 ;  /* 0x0000001d1a147220 */ /* 0x040fe20000410000 */
[----:B------:R-:W-:Y:S01]  /*0730*/  FMUL.FTZ R26, R26, R27 ;  /* 0x0000001b1a1a7220 */ /* 0x000fe20000410000 */
[-C--:B------:R-:W-:Y:S01]  /*0740*/  FMUL.FTZ R25, R25, R14.reuse ;  /* 0x0000000e19197220 */ /* 0x080fe20000410000 */
[----:B------:R-:W-:Y:S01]  /*0750*/  FMUL.FTZ R27, R27, R14 ;  /* 0x0000000e1b1b7220 */ /* 0x000fe20000410000 */
[----:B------:R-:W1:Y:S01]  /*0760*/  F2F.BF16.F32 R16, R20 ;  /* 0x0000001400107304 */ /* 0x000e620000202000 */
[----:B------:R-:W-:-:S07]  /*0770*/  FMUL.FTZ R24, R24, R29 ;  /* 0x0000001d18187220 */ /* 0x000fce0000410000 */
[----:B------:R-:W-:Y:S08]  /*0780*/  F2F.BF16.F32 R25, R25 ;  /* 0x0000001900197304 */ /* 0x000ff00000202000 */
[----:B------:R-:W2:Y:S08]  /*0790*/  F2F.BF16.F32 R19, R19 ;  /* 0x0000001300137304 */ /* 0x000eb00000202000 */
[----:B------:R-:W3:Y:S08]  /*07a0*/  F2F.BF16.F32 R26, R26 ;  /* 0x0000001a001a7304 */ /* 0x000ef00000202000 */
[----:B------:R-:W4:Y:S08]  /*07b0*/  F2F.BF16.F32 R12, R24 ;  /* 0x00000018000c7304 */ /* 0x000f300000202000 */
[----:B------:R-:W5:Y:S01]  /*07c0*/  F2F.BF16.F32 R27, R27 ;  /* 0x0000001b001b7304 */ /* 0x000f620000202000 */
[----:B-1----:R-:W-:Y:S01]  /*07d0*/  SHF.L.U32 R16, R16, 0x10, RZ ;  /* 0x0000001010107819 */ /* 0x002fe200000006ff */
[----:B--2---:R-:W-:Y:S01]  /*07e0*/  IMAD.U32 R19, R19, 0x10000, RZ ;  /* 0x0001000013137824 */ /* 0x004fe200078e00ff */
[----:B------:R-:W-:Y:S01]  /*07f0*/  SHF.L.U32 R13, R25, 0x10, RZ ;  /* 0x00000010190d7819 */ /* 0x000fe200000006ff */
[----:B---3--:R-:W-:Y:S01]  /*0800*/  IMAD.U32 R14, R26, 0x10000, RZ ;  /* 0x000100001a0e7824 */ /* 0x008fe200078e00ff */
[----:B----4-:R-:W-:-:S03]  /*0810*/  SHF.L.U32 R15, R12, 0x10, RZ ;  /* 0x000000100c0f7819 */ /* 0x010fc600000006ff */
[----:B------:R-:W-:Y:S01]  /*0820*/  FADD.FTZ R13, R16, -R13 ;  /* 0x8000000d100d7221 */ /* 0x000fe20000010000 */
[----:B------:R-:W-:Y:S01]  /*0830*/  FADD.FTZ R14, R19, -R14 ;  /* 0x8000000e130e7221 */ /* 0x000fe20000010000 */
[----:B-----5:R-:W-:-:S04]  /*0840*/  SHF.L.U32 R12, R27, 0x10, RZ ;  /* 0x000000101b0c7819 */ /* 0x020fc800000006ff */
[----:B------:R-:W-:Y:S01]  /*0850*/  F2FP.BF16.F32.PACK_AB R14, R13, R14 ;  /* 0x0000000e0d0e723e */ /* 0x000fe200000010ff */
[----:B------:R-:W-:-:S03]  /*0860*/  FADD.FTZ R12, R12, -R15 ;  /* 0x8000000f0c0c7221 */ /* 0x000fc60000010000 */
[----:B------:R-:W-:Y:S01]  /*0870*/  PRMT R13, R14, 0x7632, R13 ;  /* 0x000076320e0d7816 */ /* 0x000fe2000000000d */
[----:B0-----:R1:W-:Y:S01]  /*0880*/  STG.E.U16 desc[UR76][R10.64], R14 ;  /* 0x0000000e0a007986 */ /* 0x0013e2000c10154c */
[----:B------:R-:W-:-:S03]  /*0890*/  F2FP.BF16.F32.PACK_AB R12, RZ, R12 ;  /* 0x0000000cff0c723e */ /* 0x000fc600000010ff */
[----:B------:R1:W-:Y:S04]  /*08a0*/  STG.E.U16 desc[UR76][R4.64], R13 ;  /* 0x0000000d04007986 */ /* 0x0003e8000c10154c */
[----:B------:R1:W-:Y:S01]  /*08b0*/  STG.E.U16 desc[UR76][R8.64], R12 ;  /* 0x0000000c08007986 */ /* 0x0003e2000c10154c */
[----:B------:R-:W-:Y:S05]  /*08c0*/  @P1 BRA `(.L_x_6) ;  /* 0xfffffffc00281947 */ /* 0x000fea000383ffff */
.L_x_5:
[----:B------:R-:W-:Y:S05]  /*08d0*/  BSYNC.RECONVERGENT B0 ;  /* 0x0000000000007941 */ /* 0x000fea0003800200 */
.L_x_4:
[----:B------:R-:W-:Y:S05]  /*08e0*/  @!P0 EXIT ;  /* 0x000000000000894d */ /* 0x000fea0003800000 */
.L_x_7:
[----:B-1----:R-:W0:Y:S01]  /*08f0*/  LDC.64 R12, c[0x0][0x398] ;  /* 0x0000e600ff0c7b82 */ /* 0x002e220000000a00 */
[----:B------:R-:W-:Y:S01]  /*0900*/  MOV R16, UR4 ;  /* 0x0000000400107c02 */ /* 0x000fe20008000f00 */
[----:B------:R-:W-:Y:S01]  /*0910*/  IMAD.U32 R20, RZ, RZ, UR6 ;  /* 0x00000006ff147e24 */ /* 0x000fe2000f8e00ff */
[----:B------:R-:W-:Y:S02]  /*0920*/  MOV R17, UR5 ;  /* 0x0000000500117c02 */ /* 0x000fe40008000f00 */
[----:B------:R-:W-:-:S03]  /*0930*/  MOV R21, UR7 ;  /* 0x0000000700157c02 */ /* 0x000fc60008000f00 */
[----:B------:R-:W1:Y:S01]  /*0940*/  LDC.64 R10, c[0x0][0x390] ;  /* 0x0000e400ff0a7b82 */ /* 0x000e620000000a00 */
[----:B------:R-:W-:Y:S01]  /*0950*/  MOV R22, UR8 ;  /* 0x0000000800167c02 */ /* 0x000fe20008000f00 */
[----:B------:R-:W-:Y:S01]  /*0960*/  IMAD.U32 R23, RZ, RZ, UR9 ;  /* 0x00000009ff177e24 */ /* 0x000fe2000f8e00ff */
[----:B------:R-:W2:Y:S04]  /*0970*/  LDG.E.U16 R16, desc[UR76][R16.64] ;  /* 0x0000004c10107981 */ /* 0x000ea8000c1e1500 */
[----:B------:R-:W3:Y:S04]  /*0980*/  LDG.E.U16 R18, desc[UR76][R20.64] ;  /* 0x0000004c14127981 */ /* 0x000ee8000c1e1500 */
[----:B------:R4:W5:Y:S04]  /*0990*/  LDG.E.U16 R22, desc[UR76][R22.64] ;  /* 0x0000004c16167981 */ /* 0x000968000c1e1500 */
[----:B------:R-:W5:Y:S04]  /*09a0*/  LDG.E.U16 R14, desc[UR76][R6.64] ;  /* 0x0000004c060e7981 */ /* 0x000f68000c1e1500 */
[----:B0-----:R-:W5:Y:S04]  /*09b0*/  LDG.E.U16 R24, desc[UR76][R12.64] ;  /* 0x0000004c0c187981 */ /* 0x001f68000c1e1500 */
[----:B-1----:R-:W5:Y:S01]  /*09c0*/  LDG.E.U16 R15, desc[UR76][R10.64] ;  /* 0x0000004c0a0f7981 */ /* 0x002f62000c1e1500 */
[----:B----4-:R-:W-:-:S02]  /*09d0*/  MOV R23, UR7 ;  /* 0x0000000700177c02 */ /* 0x010fc40008000f00 */
[----:B--2---:R-:W-:Y:S02]  /*09e0*/  SHF.L.U32 R19, R16, 0x10, RZ ;  /* 0x0000001010137819 */ /* 0x004fe400000006ff */
[----:B---3--:R-:W-:Y:S02]  /*09f0*/  SHF.L.U32 R18, R18, 0x10, RZ ;  /* 0x0000001012127819 */ /* 0x008fe400000006ff */
[----:B-----5:R-:W-:Y:S01]  /*0a00*/  SHF.L.U32 R17, R22, 0x10, RZ ;  /* 0x0000001016117819 */ /* 0x020fe200000006ff */
[----:B------:R-:W-:Y:S01]  /*0a10*/  IMAD.U32 R14, R14, 0x10000, RZ ;  /* 0x000100000e0e7824 */ /* 0x000fe200078e00ff */
[----:B------:R-:W-:Y:S01]  /*0a20*/  SHF.L.U32 R24, R24, 0x10, RZ ;  /* 0x0000001018187819 */ /* 0x000fe200000006ff */
[----:B------:R-:W-:Y:S02]  /*0a30*/  FMUL.FTZ R2, R19, R18 ;  /* 0x0000001213027220 */ /* 0x000fe40000410000 */
[----:B------:R-:W-:Y:S01]  /*0a40*/  FMUL.FTZ R16, R17, R14 ;  /* 0x0000000e11107220 */ /* 0x000fe20000410000 */
[----:B------:R-:W-:-:S02]  /*0a50*/  IMAD.U32 R15, R15, 0x10000, RZ ;  /* 0x000100000f0f7824 */ /* 0x000fc400078e00ff */
[-C--:B------:R-:W-:Y:S01]  /*0a60*/  FMUL.FTZ R17, R17, R24.reuse ;  /* 0x0000001811117220 */ /* 0x080fe20000410000 */
[----:B------:R-:W-:Y:S01]  /*0a70*/  FMUL.FTZ R24, R19, R24 ;  /* 0x0000001813187220 */ /* 0x000fe20000410000 */
[-C--:B------:R-:W-:Y:S01]  /*0a80*/  FMUL.FTZ R18, R18, R15.reuse ;  /* 0x0000000f12127220 */ /* 0x080fe20000410000 */
[----:B------:R-:W-:Y:S01]  /*0a90*/  FMUL.FTZ R20, R14, R15 ;  /* 0x0000000f0e147220 */ /* 0x000fe20000410000 */
[----:B------:R-:W0:Y:S08]  /*0aa0*/  F2F.BF16.F32 R16, R16 ;  /* 0x0000001000107304 */ /* 0x000e300000202000 */
[----:B------:R-:W-:Y:S08]  /*0ab0*/  F2F.BF16.F32 R2, R2 ;  /* 0x0000000200027304 */ /* 0x000ff00000202000 */
[----:B------:R-:W-:Y:S08]  /*0ac0*/  F2F.BF16.F32 R18, R18 ;  /* 0x0000001200127304 */ /* 0x000ff00000202000 */
[----:B------:R-:W1:Y:S08]  /*0ad0*/  F2F.BF16.F32 R17, R17 ;  /* 0x0000001100117304 */ /* 0x000e700000202000 */
[----:B------:R-:W2:Y:S01]  /*0ae0*/  F2F.BF16.F32 R24, R24 ;  /* 0x0000001800187304 */ /* 0x000ea20000202000 */
[----:B------:R-:W3:Y:S07]  /*0af0*/  LDC.64 R14, c[0x0][0x388] ;  /* 0x0000e200ff0e7b82 */ /* 0x000eee0000000a00 */
[----:B------:R-:W4:Y:S01]  /*0b00*/  F2F.BF16.F32 R20, R20 ;  /* 0x0000001400147304 */ /* 0x000f220000202000 */
[----:B0-----:R-:W-:Y:S01]  /*0b10*/  SHF.L.U32 R19, R16, 0x10, RZ ;  /* 0x0000001010137819 */ /* 0x001fe200000006ff */
[----:B-1----:R-:W-:Y:S01]  /*0b20*/  IMAD.U32 R17, R17, 0x10000, RZ ;  /* 0x0001000011117824 */ /* 0x002fe200078e00ff */
[----:B------:R-:W-:-:S02]  /*0b30*/  SHF.L.U32 R2, R2, 0x10, RZ ;  /* 0x0000001002027819 */ /* 0x000fc400000006ff */
[----:B------:R-:W-:Y:S02]  /*0b40*/  SHF.L.U32 R16, R18, 0x10, RZ ;  /* 0x0000001012107819 */ /* 0x000fe400000006ff */
[----:B--2---:R-:W-:Y:S01]  /*0b50*/  SHF.L.U32 R22, R24, 0x10, RZ ;  /* 0x0000001018167819 */ /* 0x004fe200000006ff */
[----:B------:R-:W-:Y:S02]  /*0b60*/  FADD.FTZ R2, R2, -R19 ;  /* 0x8000001302027221 */ /* 0x000fe40000010000 */
[----:B------:R-:W-:Y:S01]  /*0b70*/  FADD.FTZ R17, R17, -R16 ;  /* 0x8000001011117221 */ /* 0x000fe20000010000 */
[----:B----4-:R-:W-:-:S04]  /*0b80*/  IMAD.U32 R21, R20, 0x10000, RZ ;  /* 0x0001000014157824 */ /* 0x010fc800078e00ff */
[----:B------:R-:W-:Y:S01]  /*0b90*/  FADD.FTZ R21, R21, -R22 ;  /* 0x8000001615157221 */ /* 0x000fe20000010000 */
[----:B------:R-:W-:-:S04]  /*0ba0*/  F2FP.BF16.F32.PACK_AB R2, R17, R2 ;  /* 0x000000021102723e */ /* 0x000fc800000010ff */
[----:B------:R-:W-:Y:S02]  /*0bb0*/  F2FP.BF16.F32.PACK_AB R21, RZ, R21 ;  /* 0x00000015ff15723e */ /* 0x000fe400000010ff */
[----:B------:R-:W-:Y:S02]  /*0bc0*/  PRMT R19, R2, 0x7632, R19 ;  /* 0x0000763202137816 */ /* 0x000fe40000000013 */
[----:B------:R-:W-:Y:S01]  /*0bd0*/  PRMT R25, R21, 0x7610, R25 ;  /* 0x0000761015197816 */ /* 0x000fe20000000019 */
[----:B---3--:R-:W-:Y:S01]  /*0be0*/  STG.E.U16 desc[UR76][R14.64], R2 ;  /* 0x000000020e007986 */ /* 0x008fe2000c10154c */
[----:B------:R-:W-:Y:S01]  /*0bf0*/  MOV R20, UR4 ;  /* 0x0000000400147c02 */ /* 0x000fe20008000f00 */
[----:B------:R-:W-:Y:S01]  /*0c00*/  IMAD.U32 R22, RZ, RZ, UR6 ;  /* 0x00000006ff167e24 */ /* 0x000fe2000f8e00ff */
[----:B------:R-:W-:Y:S01]  /*0c10*/  MOV R21, UR5 ;  /* 0x0000000500157c02 */ /* 0x000fe20008000f00 */
[----:B------:R-:W-:Y:S01]  /*0c20*/  STG.E.U16 desc[UR76][R4.64], R19 ;  /* 0x0000001304007986 */ /* 0x000fe2000c10154c */
[----:B------:R-:W-:-:S03]  /*0c30*/  MOV R24, UR8 ;  /* 0x0000000800187c02 */ /* 0x000fc60008000f00 */
[----:B------:R0:W-:Y:S04]  /*0c40*/  STG.E.U16 desc[UR76][R8.64], R25 ;  /* 0x0000001908007986 */ /* 0x0001e8000c10154c */
[----:B------:R-:W2:Y:S04]  /*0c50*/  LDG.E.U16 R16, desc[UR76][R20.64] ;  /* 0x0000004c14107981 */ /* 0x000ea8000c1e1500 */
[----:B------:R-:W3:Y:S01]  /*0c60*/  LDG.E.U16 R17, desc[UR76][R22.64] ;  /* 0x0000004c16117981 */ /* 0x000ee2000c1e1500 */
[----:B0-----:R-:W-:-:S03]  /*0c70*/  IMAD.U32 R25, RZ, RZ, UR9 ;  /* 0x00000009ff197e24 */ /* 0x001fc6000f8e00ff */
[----:B------:R-:W4:Y:S04]  /*0c80*/  LDG.E.U16 R26, desc[UR76][R12.64] ;  /* 0x0000004c0c1a7981 */ /* 0x000f28000c1e1500 */
[----:B------:R-:W5:Y:S04]  /*0c90*/  LDG.E.U16 R24, desc[UR76][R24.64] ;  /* 0x0000004c18187981 */ /* 0x000f68000c1e1500 */
[----:B------:R-:W5:Y:S04]  /*0ca0*/  LDG.E.U16 R18, desc[UR76][R6.64] ;  /* 0x0000004c06127981 */ /* 0x000f68000c1e1500 */
[----:B------:R-:W5:Y:S01]  /*0cb0*/  LDG.E.U16 R2, desc[UR76][R10.64] ;  /* 0x0000004c0a027981 */ /* 0x000f62000c1e1500 */
[----:B--2---:R-:W-:-:S02]  /*0cc0*/  SHF.L.U32 R16, R16, 0x10, RZ ;  /* 0x0000001010107819 */ /* 0x004fc400000006ff */
[----:B---3--:R-:W-:Y:S02]  /*0cd0*/  SHF.L.U32 R17, R17, 0x10, RZ ;  /* 0x0000001011117819 */ /* 0x008fe400000006ff */
[----:B----4-:R-:W-:Y:S01]  /*0ce0*/  SHF.L.U32 R26, R26, 0x10, RZ ;  /* 0x000000101a1a7819 */ /* 0x010fe200000006ff */
[----:B-----5:R-:W-:Y:S01]  /*0cf0*/  IMAD.U32 R27, R24, 0x10000, RZ ;  /* 0x00010000181b7824 */ /* 0x020fe200078e00ff */
[----:B------:R-:W-:Y:S01]  /*0d00*/  SHF.L.U32 R18, R18, 0x10, RZ ;  /* 0x0000001012127819 */ /* 0x000fe200000006ff */
[----:B------:R-:W-:Y:S01]  /*0d10*/  FMUL.FTZ R19, R16, R17 ;  /* 0x0000001110137220 */ /* 0x000fe20000410000 */
[----:B------:R-:W-:Y:S02]  /*0d20*/  IMAD.U32 R2, R2, 0x10000, RZ ;  /* 0x0001000002027824 */ /* 0x000fe400078e00ff */
[C---:B------:R-:W-:Y:S01]  /*0d30*/  FMUL.FTZ R21, R27.reuse, R26 ;  /* 0x0000001a1b157220 */ /* 0x040fe20000410000 */
[----:B------:R-:W-:Y:S01]  /*0d40*/  FMUL.FTZ R20, R27, R18 ;  /* 0x000000121b147220 */ /* 0x000fe20000410000 */
[----:B------:R-:W-:Y:S01]  /*0d50*/  FMUL.FTZ R17, R17, R2 ;  /* 0x0000000211117220 */ /* 0x000fe20000410000 */
[----:B------:R-:W-:Y:S01]  /*0d60*/  FMUL.FTZ R16, R16, R26 ;  /* 0x0000001a10107220 */ /* 0x000fe20000410000 */
[----:B------:R-:W-:-:S02]  /*0d70*/  FMUL.FTZ R18, R18, R2 ;  /* 0x0000000212127220 */ /* 0x000fc40000410000 */
[----:B------:R-:W0:Y:S08]  /*0d80*/  F2F.BF16.F32 R21, R21 ;  /* 0x0000001500157304 */ /* 0x000e300000202000 */
[----:B------:R-:W1:Y:S08]  /*0d90*/  F2F.BF16.F32 R19, R19 ;  /* 0x0000001300137304 */ /* 0x000e700000202000 */
[----:B------:R-:W2:Y:S08]  /*0da0*/  F2F.BF16.F32 R20, R20 ;  /* 0x0000001400147304 */ /* 0x000eb00000202000 */
[----:B------:R-:W3:Y:S08]  /*0db0*/  F2F.BF16.F32 R17, R17 ;  /* 0x0000001100117304 */ /* 0x000ef00000202000 */
[----:B------:R-:W4:Y:S08]  /*0dc0*/  F2F.BF16.F32 R16, R16 ;  /* 0x0000001000107304 */ /* 0x000f300000202000 */
[----:B------:R-:W5:Y:S01]  /*0dd0*/  F2F.BF16.F32 R18, R18 ;  /* 0x0000001200127304 */ /* 0x000f620000202000 */
[----:B0-----:R-:W-:Y:S01]  /*0de0*/  IMAD.U32 R2, R21, 0x10000, RZ ;  /* 0x0001000015027824 */ /* 0x001fe200078e00ff */
[----:B-1----:R-:W-:-:S02]  /*0df0*/  SHF.L.U32 R19, R19, 0x10, RZ ;  /* 0x0000001013137819 */ /* 0x002fc400000006ff */
[----:B--2---:R-:W-:Y:S02]  /*0e00*/  SHF.L.U32 R20, R20, 0x10, RZ ;  /* 0x0000001014147819 */ /* 0x004fe400000006ff */
[----:B---3--:R-:W-:Y:S02]  /*0e10*/  SHF.L.U32 R21, R17, 0x10, RZ ;  /* 0x0000001011157819 */ /* 0x008fe400000006ff */
[----:B----4-:R-:W-:Y:S01]  /*0e20*/  SHF.L.U32 R23, R16, 0x10, RZ ;  /* 0x0000001010177819 */ /* 0x010fe200000006ff */
[----:B------:R-:W-:Y:S02]  /*0e30*/  FADD.FTZ R19, R19, -R20 ;  /* 0x8000001413137221 */ /* 0x000fe40000010000 */
[----:B------:R-:W-:Y:S01]  /*0e40*/  FADD.FTZ R2, R2, -R21 ;  /* 0x8000001502027221 */ /* 0x000fe20000010000 */
[----:B-----5:R-:W-:-:S04]  /*0e50*/  IMAD.U32 R22, R18, 0x10000, RZ ;  /* 0x0001000012167824 */ /* 0x020fc800078e00ff */
[----:B------:R-:W-:Y:S01]  /*0e60*/  F2FP.BF16.F32.PACK_AB R19, R2, R19 ;  /* 0x000000130213723e */ /* 0x000fe200000010ff */
[----:B------:R-:W-:-:S03]  /*0e70*/  FADD.FTZ R22, R22, -R23 ;  /* 0x8000001716167221 */ /* 0x000fc60000010000 */
[----:B------:R-:W-:Y:S02]  /*0e80*/  PRMT R25, R19, 0x7632, R25 ;  /* 0x0000763213197816 */ /* 0x000fe40000000019 */
[----:B------:R-:W-:Y:S01]  /*0e90*/  F2FP.BF16.F32.PACK_AB R22, RZ, R22 ;  /* 0x00000016ff16723e */ /* 0x000fe200000010ff */
[----:B------:R-:W-:Y:S01]  /*0ea0*/  STG.E.U16 desc[UR76][R14.64], R19 ;  /* 0x000000130e007986 */ /* 0x000fe2000c10154c */
[----:B------:R-:W-:Y:S02]  /*0eb0*/  MOV R20, UR4 ;  /* 0x0000000400147c02 */ /* 0x000fe40008000f00 */
[----:B------:R-:W-:Y:S01]  /*0ec0*/  PRMT R28, R22, 0x7610, R28 ;  /* 0x00007610161c7816 */ /* 0x000fe2000000001c */
[----:B------:R-:W-:Y:S01]  /*0ed0*/  IMAD.U32 R22, RZ, RZ, UR6 ;  /* 0x00000006ff167e24 */ /* 0x000fe2000f8e00ff */
[----:B------:R-:W-:Y:S01]  /*0ee0*/  MOV R21, UR5 ;  /* 0x0000000500157c02 */ /* 0x000fe20008000f00 */
[----:B------:R0:W-:Y:S01]  /*0ef0*/  STG.E.U16 desc[UR76][R4.64], R25 ;  /* 0x0000001904007986 */ /* 0x0001e2000c10154c */
[----:B------:R-:W-:-:S02]  /*0f00*/  MOV R23, UR7 ;  /* 0x0000000700177c02 */ /* 0x000fc40008000f00 */
[----:B------:R-:W-:Y:S01]  /*0f10*/  MOV R24, UR8 ;  /* 0x0000000800187c02 */ /* 0x000fe20008000f00 */
[----:B------:R-:W-:Y:S04]  /*0f20*/  STG.E.U16 desc[UR76][R8.64], R28 ;  /* 0x0000001c08007986 */ /* 0x000fe8000c10154c */
[----:B------:R-:W2:Y:S01]  /*0f30*/  LDG.E.U16 R16, desc[UR76][R20.64] ;  /* 0x0000004c14107981 */ /* 0x000ea2000c1e1500 */
[----:B0-----:R-:W-:-:S03]  /*0f40*/  IMAD.U32 R25, RZ, RZ, UR9 ;  /* 0x00000009ff197e24 */ /* 0x001fc6000f8e00ff */
[----:B------:R-:W3:Y:S04]  /*0f50*/  LDG.E.U16 R17, desc[UR76][R22.64] ;  /* 0x0000004c16117981 */ /* 0x000ee8000c1e1500 */
        /* <DEDUP_REMOVED lines=14> */
[-C--:B------:R-:W-:Y:S01]  /*1040*/  FMUL.FTZ R17, R17, R2.reuse ;  /* 0x0000000211117220 */ /* 0x080fe20000410000 */
[----:B------:R-:W-:Y:S01]  /*1050*/  FMUL.FTZ R18, R18, R2 ;  /* 0x0000000212127220 */ /* 0x000fe20000410000 */
[----:B------:R-:W-:Y:S08]  /*1060*/  F2F.BF16.F32 R19, R19 ;  /* 0x0000001300137304 */ /* 0x000ff00000202000 */
[----:B------:R-:W0:Y:S08]  /*1070*/  F2F.BF16.F32 R21, R21 ;  /* 0x0000001500157304 */ /* 0x000e300000202000 */
[----:B------:R-:W1:Y:S08]  /*1080*/  F2F.BF16.F32 R20, R20 ;  /* 0x0000001400147304 */ /* 0x000e700000202000 */
[----:B------:R-:W2:Y:S08]  /*1090*/  F2F.BF16.F32 R17, R17 ;  /* 0x0000001100117304 */ /* 0x000eb00000202000 */
[----:B------:R-:W3:Y:S08]  /*10a0*/  F2F.BF16.F32 R16, R16 ;  /* 0x0000001000107304 */ /* 0x000ef00000202000 */
[----:B------:R-:W4:Y:S01]  /*10b0*/  F2F.BF16.F32 R18, R18 ;  /* 0x0000001200127304 */ /* 0x000f220000202000 */
[----:B0-----:R-:W-:Y:S01]  /*10c0*/  IMAD.U32 R2, R21, 0x10000, RZ ;  /* 0x0001000015027824 */ /* 0x001fe200078e00ff */
[----:B------:R-:W-:-:S02]  /*10d0*/  SHF.L.U32 R19, R19, 0x10, RZ ;  /* 0x0000001013137819 */ /* 0x000fc400000006ff */
[----:B-1----:R-:W-:Y:S02]  /*10e0*/  SHF.L.U32 R20, R20, 0x10, RZ ;  /* 0x0000001014147819 */ /* 0x002fe400000006ff */
[----:B--2---:R-:W-:Y:S02]  /*10f0*/  SHF.L.U32 R21, R17, 0x10, RZ ;  /* 0x0000001011157819 */ /* 0x004fe400000006ff */
[----:B---3--:R-:W-:Y:S01]  /*1100*/  SHF.L.U32 R23, R16, 0x10, RZ ;  /* 0x0000001010177819 */ /* 0x008fe200000006ff */
        /* <DEDUP_REMOVED lines=8> */
[----:B------:R0:W-:Y:S01]  /*1190*/  STG.E.U16 desc[UR76][R14.64], R19 ;  /* 0x000000130e007986 */ /* 0x0001e2000c10154c */
[----:B------:R-:W-:Y:S01]  /*11a0*/  MOV R16, UR4 ;  /* 0x0000000400107c02 */ /* 0x000fe20008000f00 */
[----:B------:R-:W-:Y:S01]  /*11b0*/  IMAD.U32 R18, RZ, RZ, UR6 ;  /* 0x00000006ff127e24 */ /* 0x000fe2000f8e00ff */
[----:B------:R-:W-:Y:S01]  /*11c0*/  MOV R17, UR5 ;  /* 0x0000000500117c02 */ /* 0x000fe20008000f00 */
[----:B------:R-:W-:Y:S01]  /*11d0*/  STG.E.U16 desc[UR76][R4.64], R2 ;  /* 0x0000000204007986 */ /* 0x000fe2000c10154c */
[----:B------:R-:W-:-:S03]  /*11e0*/  MOV R20, UR8 ;  /* 0x0000000800147c02 */ /* 0x000fc60008000f00 */
[----:B------:R1:W-:Y:S01]  /*11f0*/  STG.E.U16 desc[UR76][R8.64], R21 ;  /* 0x0000001508007986 */ /* 0x0003e2000c10154c */
[----:B0-----:R-:W-:-:S03]  /*1200*/  MOV R19, UR7 ;  /* 0x0000000700137c02 */ /* 0x001fc60008000f00 */
[----:B------:R-:W2:Y:S04]  /*1210*/  LDG.E.U16 R12, desc[UR76][R12.64] ;  /* 0x0000004c0c0c7981 */ /* 0x000ea8000c1e1500 */
[----:B------:R-:W3:Y:S01]  /*1220*/  LDG.E.U16 R16, desc[UR76][R16.64] ;  /* 0x0000004c10107981 */ /* 0x000ee2000c1e1500 */
[----:B-1----:R-:W-:-:S03]  /*1230*/  IMAD.U32 R21, RZ, RZ, UR9 ;  /* 0x00000009ff157e24 */ /* 0x002fc6000f8e00ff */
[----:B------:R-:W4:Y:S04]  /*1240*/  LDG.E.U16 R18, desc[UR76][R18.64] ;  /* 0x0000004c12127981 */ /* 0x000f28000c1e1500 */
[----:B------:R-:W5:Y:S04]  /*1250*/  LDG.E.U16 R20, desc[UR76][R20.64] ;  /* 0x0000004c14147981 */ /* 0x000f68000c1e1500 */
[----:B------:R-:W5:Y:S04]  /*1260*/  LDG.E.U16 R10, desc[UR76][R10.64] ;  /* 0x0000004c0a0a7981 */ /* 0x000f68000c1e1500 */
[----:B------:R-:W5:Y:S01]  /*1270*/  LDG.E.U16 R23, desc[UR76][R6.64] ;  /* 0x0000004c06177981 */ /* 0x000f62000c1e1500 */
[----:B--2---:R-:W-:-:S02]  /*1280*/  SHF.L.U32 R25, R12, 0x10, RZ ;  /* 0x000000100c197819 */ /* 0x004fc400000006ff */
[----:B---3--:R-:W-:Y:S01]  /*1290*/  SHF.L.U32 R22, R16, 0x10, RZ ;  /* 0x0000001010167819 */ /* 0x008fe200000006ff */
[----:B----4-:R-:W-:Y:S01]  /*12a0*/  IMAD.U32 R13, R18, 0x10000, RZ ;  /* 0x00010000120d7824 */ /* 0x010fe200078e00ff */
[----:B-----5:R-:W-:-:S03]  /*12b0*/  SHF.L.U32 R20, R20, 0x10, RZ ;  /* 0x0000001014147819 */ /* 0x020fc600000006ff */
[----:B------:R-:W-:Y:S01]  /*12c0*/  FMUL.FTZ R2, R22, R25 ;  /* 0x0000001916027220 */ /* 0x000fe20000410000 */
[----:B------:R-:W-:Y:S01]  /*12d0*/  SHF.L.U32 R12, R10, 0x10, RZ ;  /* 0x000000100a0c7819 */ /* 0x000fe200000006ff */
[----:B------:R-:W-:Y:S01]  /*12e0*/  FMUL.FTZ R22, R22, R13 ;  /* 0x0000000d16167220 */ /* 0x000fe20000410000 */
[----:B------:R-:W-:Y:S02]  /*12f0*/  IMAD.U32 R23, R23, 0x10000, RZ ;  /* 0x0001000017177824 */ /* 0x000fe400078e00ff */
[C---:B------:R-:W-:Y:S01]  /*1300*/  FMUL.FTZ R25, R20.reuse, R25 ;  /* 0x0000001914197220 */ /* 0x040fe20000410000 */
[-C--:B------:R-:W-:Y:S01]  /*1310*/  FMUL.FTZ R13, R13, R12.reuse ;  /* 0x0000000c0d0d7220 */ /* 0x080fe20000410000 */
[----:B------:R-:W-:Y:S01]  /*1320*/  FMUL.FTZ R20, R20, R23 ;  /* 0x0000001714147220 */ /* 0x000fe20000410000 */
[----:B------:R-:W-:Y:S01]  /*1330*/  FMUL.FTZ R12, R23, R12 ;  /* 0x0000000c170c7220 */ /* 0x000fe20000410000 */
[----:B------:R-:W0:Y:S08]  /*1340*/  F2F.BF16.F32 R22, R22 ;  /* 0x0000001600167304 */ /* 0x000e300000202000 */
[----:B------:R-:W-:Y:S08]  /*1350*/  F2F.BF16.F32 R13, R13 ;  /* 0x0000000d000d7304 */ /* 0x000ff00000202000 */
[----:B------:R-:W-:Y:S08]  /*1360*/  F2F.BF16.F32 R20, R20 ;  /* 0x0000001400147304 */ /* 0x000ff00000202000 */
[----:B------:R-:W1:Y:S08]  /*1370*/  F2F.BF16.F32 R25, R25 ;  /* 0x0000001900197304 */ /* 0x000e700000202000 */
[----:B------:R-:W2:Y:S08]  /*1380*/  F2F.BF16.F32 R2, R2 ;  /* 0x0000000200027304 */ /* 0x000eb00000202000 */
[----:B------:R-:W3:Y:S01]  /*1390*/  F2F.BF16.F32 R12, R12 ;  /* 0x0000000c000c7304 */ /* 0x000ee20000202000 */
[----:B0-----:R-:W-:Y:S01]  /*13a0*/  SHF.L.U32 R22, R22, 0x10, RZ ;  /* 0x0000001016167819 */ /* 0x001fe200000006ff */
[----:B-1----:R-:W-:Y:S01]  /*13b0*/  IMAD.U32 R10, R25, 0x10000, RZ ;  /* 0x00010000190a7824 */ /* 0x002fe200078e00ff */
[----:B------:R-:W-:-:S02]  /*13c0*/  SHF.L.U32 R17, R13, 0x10, RZ ;  /* 0x000000100d117819 */ /* 0x000fc400000006ff */
[----:B------:R-:W-:Y:S02]  /*13d0*/  SHF.L.U32 R11, R20, 0x10, RZ ;  /* 0x00000010140b7819 */ /* 0x000fe400000006ff */
[----:B--2---:R-:W-:Y:S01]  /*13e0*/  SHF.L.U32 R13, R2, 0x10, RZ ;  /* 0x00000010020d7819 */ /* 0x004fe200000006ff */
[----:B------:R-:W-:Y:S02]  /*13f0*/  FADD.FTZ R10, R10, -R17 ;  /* 0x800000110a0a7221 */ /* 0x000fe40000010000 */
[----:B------:R-:W-:Y:S01]  /*1400*/  FADD.FTZ R11, R22, -R11 ;  /* 0x8000000b160b7221 */ /* 0x000fe20000010000 */
[----:B---3--:R-:W-:-:S04]  /*1410*/  IMAD.U32 R2, R12, 0x10000, RZ ;  /* 0x000100000c027824 */ /* 0x008fc800078e00ff */
[----:B------:R-:W-:Y:S01]  /*1420*/  F2FP.BF16.F32.PACK_AB R11, R10, R11 ;  /* 0x0000000b0a0b723e */ /* 0x000fe200000010ff */
[----:B------:R-:W-:-:S03]  /*1430*/  FADD.FTZ R2, R2, -R13 ;  /* 0x8000000d02027221 */ /* 0x000fc60000010000 */
[C---:B------:R-:W-:Y:S02]  /*1440*/  PRMT R10, R11.reuse, 0x7610, R10 ;  /* 0x000076100b0a7816 */ /* 0x040fe4000000000a */
[----:B------:R-:W-:Y:S02]  /*1450*/  PRMT R12, R11, 0x7632, R12 ;  /* 0x000076320b0c7816 */ /* 0x000fe4000000000c */
[----:B------:R-:W-:Y:S02]  /*1460*/  F2FP.BF16.F32.PACK_AB R2, RZ, R2 ;  /* 0x00000002ff02723e */ /* 0x000fe400000010ff */
[----:B------:R-:W-:Y:S02]  /*1470*/  MOV R11, UR72 ;  /* 0x00000048000b7c02 */ /* 0x000fe40008000f00 */
[----:B------:R-:W-:Y:S02]  /*1480*/  PRMT R13, R2, 0x7610, R13 ;  /* 0x00007610020d7816 */ /* 0x000fe4000000000d */
[----:B------:R-:W-:-:S02]  /*1490*/  MOV R2, UR72 ;  /* 0x0000004800027c02 */ /* 0x000fc40008000f00 */
[----:B------:R-:W-:Y:S01]  /*14a0*/  LEA R0, P0, R11, R0, 0x2 ;  /* 0x000000000b007211 */ /* 0x000fe200078010ff */
[----:B------:R0:W-:Y:S03]  /*14b0*/  STG.E.U16 desc[UR76][R14.64], R10 ;  /* 0x0000000a0e007986 */ /* 0x0001e6000c10154c */
[----:B------:R-:W-:Y:S01]  /*14c0*/  LEA.HI.X R3, R2, R3, RZ, 0x2, P0 ;  /* 0x0000000302037211 */ /* 0x000fe200000f14ff */
[----:B------:R0:W-:Y:S01]  /*14d0*/  STG.E.U16 desc[UR76][R4.64], R12 ;  /* 0x0000000c04007986 */ /* 0x0001e2000c10154c */
[----:B------:R-:W-:-:S03]  /*14e0*/  ISETP.GE.U32.AND P0, PT, R0, UR13, PT ;  /* 0x0000000d00007c0c */ /* 0x000fc6000bf06070 */
[----:B------:R0:W-:Y:S01]  /*14f0*/  STG.E.U16 desc[UR76][R8.64], R13 ;  /* 0x0000000d08007986 */ /* 0x0001e2000c10154c */
[----:B------:R-:W-:-:S13]  /*1500*/  ISETP.GE.AND.EX P0, PT, R3, UR71, PT, P0 ;  /* 0x0000004703007c0c */ /* 0x000fda000bf06300 */
[----:B0-----:R-:W-:Y:S05]  /*1510*/  @!P0 BRA `(.L_x_7) ;  /* 0xfffffff000f48947 */ /* 0x001fea000383ffff */
[----:B------:R-:W-:Y:S05]  /*1520*/  EXIT ;  /* 0x000000000000794d */ /* 0x000fea0003800000 */
.L_x_0:
[----:B------:R-:W0:Y:S01]  /*1530*/  LDC R12, c[0x0][0x5fc] ;  /* 0x00017f00ff0c7b82 */ /* 0x000e220000000800 */
[----:B------:R-:W-:Y:S01]  /*1540*/  VIADD R2, R11, 0xffffffff ;  /* 0xffffffff0b027836 */ /* 0x000fe20000000000 */
[----:B------:R-:W-:Y:S01]  /*1550*/  BSSY.RECONVERGENT B0, `(.L_x_8) ;  /* 0x00001a7000007945 */ /* 0x000fe20003800200 */
[----:B------:R-:W1:Y:S03]  /*1560*/  LDCU UR4, c[0x0][0x380] ;  /* 0x00007000ff0477ac */ /* 0x000e660008000800 */
[C---:B------:R-:W-:Y:S01]  /*1570*/  ISETP.NE.AND P1, PT, R2.reuse, RZ, PT ;  /* 0x000000ff0200720c */ /* 0x040fe20003f25270 */
[----:B------:R-:W2:Y:S01]  /*1580*/  LDCU UR70, c[0x0][0x3a4] ;  /* 0x00007480ff4677ac */ /* 0x000ea20008000800 */
[----:B------:R-:W3:Y:S01]  /*1590*/  LDC R10, c[0x0][0x600] ;  /* 0x00018000ff0a7b82 */ /* 0x000ee20000000800 */
[----:B------:R-:W-:Y:S01]  /*15a0*/  VIMNMX.U32 R2, PT, PT, R2, 0x18, PT ;  /* 0x0000001802027848 */ /* 0x000fe20003fe0000 */
[----:B------:R-:W4:Y:S03]  /*15b0*/  LDCU UR69, c[0x0][0x4d8] ;  /* 0x00009b00ff4577ac */ /* 0x000f260008000800 */
[----:B------:R-:W-:Y:S01]  /*15c0*/  IADD3 R2, PT, PT, R2, 0x1, RZ ;  /* 0x0000000102027810 */ /* 0x000fe20007ffe0ff */
[----:B------:R-:W0:Y:S02]  /*15d0*/  LDCU UR68, c[0x0][0x3b8] ;  /* 0x00007700ff4477ac */ /* 0x000e240008000800 */
[----:B------:R-:W0:Y:S01]  /*15e0*/  LDC.64 R4, c[0x0][0x388] ;  /* 0x0000e200ff047b82 */ /* 0x000e220000000a00 */
[----:B------:R-:W0:Y:S01]  /*15f0*/  LDCU UR67, c[0x0][0x4dc] ;  /* 0x00009b80ff4377ac */ /* 0x000e220008000800 */
[----:B------:R-:W0:Y:S06]  /*1600*/  LDCU UR66, c[0x0][0x3bc] ;  /* 0x00007780ff4277ac */ /* 0x000e2c0008000800 */
[----:B------:R-:W0:Y:S01]  /*1610*/  LDC.64 R6, c[0x0][0x390] ;  /* 0x0000e400ff067b82 */ /* 0x000e220000000a00 */
[----:B------:R-:W0:Y:S01]  /*1620*/  LDCU UR65, c[0x0][0x4f0] ;  /* 0x00009e00ff4177ac */ /* 0x000e220008000800 */
[----:B------:R-:W0:Y:S06]  /*1630*/  LDCU UR64, c[0x0][0x3d0] ;  /* 0x00007a00ff4077ac */ /* 0x000e2c0008000800 */
[----:B------:R-:W0:Y:S01]  /*1640*/  LDC.64 R8, c[0x0][0x398] ;  /* 0x0000e600ff087b82 */ /* 0x000e220000000a00 */
[----:B------:R-:W0:Y:S01]  /*1650*/  LDCU UR63, c[0x0][0x4f4] ;  /* 0x00009e80ff3f77ac */ /* 0x000e220008000800 */
        /* <DEDUP_REMOVED lines=40> */
[----:B------:R-:W0:Y:S01]  /*18e0*/  LDCU.64 UR32, c[0x0][0x3a8] ;  /* 0x00007500ff2077ac */ /* 0x000e220008000a00 */
[----:B------:R-:W0:Y:S01]  /*18f0*/  LDCU.64 UR34, c[0x0][0x4d0] ;  /* 0x00009a00ff2277ac */ /* 0x000e220008000a00 */
[----:B------:R-:W0:Y:S01]  /*1900*/  LDCU.64 UR36, c[0x0][0x3b0] ;  /* 0x00007600ff2477ac */ /* 0x000e220008000a00 */
[----:B------:R-:W0:Y:S01]  /*1910*/  LDCU.64 UR38, c[0x0][0x4e0] ;  /* 0x00009c00ff2677ac */ /* 0x000e220008000a00 */
[----:B------:R-:W0:Y:S01]  /*1920*/  LDCU.64 UR40, c[0x0][0x3c0] ;  /* 0x00007800ff2877ac */ /* 0x000e220008000a00 */
[----:B------:R-:W0:Y:S01]  /*1930*/  LDCU.64 UR42, c[0x0][0x4e8] ;  /* 0x00009d00ff2a77ac */ /* 0x000e220008000a00 */
[----:B------:R-:W0:Y:S01]  /*1940*/  LDCU.64 UR44, c[0x0][0x3c8] ;  /* 0x00007900ff2c77ac */ /* 0x000e220008000a00 */
[----:B-1234-:R-:W-:-:S12]  /*1950*/  UIMAD.WIDE UR74, UR74, 0x2, URZ ;  /* 0x000000024a4a78a5 */ /* 0x01efd8000f8e02ff */
.L_x_10:
[----:B-1----:R-:W-:Y:S02]  /*1960*/  HFMA2 R14, -RZ, RZ, 0, 0 ;  /* 0x00000000ff0e7431 */ /* 0x002fe400000001ff */
[----:B------:R-:W-:Y:S01]  /*1970*/  IMAD.MOV.U32 R15, RZ, RZ, R0 ;  /* 0x000000ffff0f7224 */ /* 0x000fe200078e0000 */
[----:B------:R-:W-:Y:S02]  /*1980*/  UIADD3 UR46, UPT, UPT, -UR70, URZ, URZ ;  /* 0x000000ff462e7290 */ /* 0x000fe4000fffe1ff */
[----:B0-----:R-:W-:-:S05]  /*1990*/  IMAD.HI.U32 R11, R0, UR32, R14 ;  /* 0x00000020000b7c27 */ /* 0x001fca000f8e000e */
[----:B------:R-:W-:-:S05]  /*19a0*/  SHF.R.U32.HI R15, RZ, UR33, R11 ;  /* 0x00000021ff0f7c19 */ /* 0x000fca000801160b */
[----:B------:R-:W-:-:S04]  /*19b0*/  IMAD R21, R15, UR46, R0 ;  /* 0x0000002e0f157c24 */ /* 0x000fc8000f8e0200 */
[C---:B------:R-:W-:Y:S02]  /*19c0*/  IMAD R11, R21.reuse, UR34, RZ ;  /* 0x00000022150b7c24 */ /* 0x040fe4000f8e02ff */
[C---:B------:R-:W-:Y:S02]  /*19d0*/  IMAD R13, R21.reuse, UR35, RZ ;  /* 0x00000023150d7c24 */ /* 0x040fe4000f8e02ff */
[----:B------:R-:W-:Y:S01]  /*19e0*/  IMAD R21, R21, UR69, RZ ;  /* 0x0000004515157c24 */ /* 0x000fe2000f8e02ff */
[----:B------:R-:W-:Y:S06]  /*19f0*/  @!P1 BRA `(.L_x_9) ;  /* 0x0000001000949947 */ /* 0x000fec0003800000 */
[----:B------:R-:W-:Y:S02]  /*1a00*/  MOV R14, RZ ;  /* 0x000000ff000e7202 */ /* 0x000fe40000000f00 */
[----:B------:R-:W-:-:S03]  /*1a10*/  ISETP.NE.AND P0, PT, R2, 0x2, PT ;  /* 0x000000020200780c */ /* 0x000fc60003f05270 */
[----:B------:R-:W-:-:S05]  /*1a20*/  IMAD.HI.U32 R14, R15, UR37, R14 ;  /* 0x000000250f0e7c27 */ /* 0x000fca000f8e000e */
[----:B------:R-:W-:-:S04]  /*1a30*/  SHF.R.U32.HI R17, RZ, UR68, R14 ;  /* 0x00000044ff117c19 */ /* 0x000fc8000801160e */
[----:B------:R-:W-:-:S05]  /*1a40*/  IADD3 R14, PT, PT, -R17, RZ, RZ ;  /* 0x000000ff110e7210 */ /* 0x000fca0007ffe1ff */
[----:B------:R-:W-:-:S04]  /*1a50*/  IMAD R14, R14, UR36, R15 ;  /* 0x000000240e0e7c24 */ /* 0x000fc8000f8e020f */
[C---:B------:R-:W-:Y:S02]  /*1a60*/  IMAD R11, R14.reuse, UR67, R11 ;  /* 0x000000430e0b7c24 */ /* 0x040fe4000f8e020b */
[C---:B------:R-:W-:Y:S02]  /*1a70*/  IMAD R13, R14.reuse, UR38, R13 ;  /* 0x000000260e0d7c24 */ /* 0x040fe4000f8e020d */
[----:B------:R-:W-:Y:S01]  /*1a80*/  IMAD R21, R14, UR39, R21 ;  /* 0x000000270e157c24 */ /* 0x000fe2000f8e0215 */
[----:B------:R-:W-:Y:S06]  /*1a90*/  @!P0 BRA `(.L_x_9) ;  /* 0x00000010006c8947 */ /* 0x000fec0003800000 */
[----:B------:R-:W-:Y:S01]  /*1aa0*/  MOV R15, R17 ;  /* 0x00000011000f7202 */ /* 0x000fe20000000f00 */
[----:B------:R-:W-:Y:S01]  /*1ab0*/  IMAD.MOV.U32 R14, RZ, RZ, RZ ;  /* 0x000000ffff0e7224 */ /* 0x000fe200078e00ff */
        /* <DEDUP_REMOVED lines=9> */
[----:B------:R-:W-:Y:S01]  /*1b50*/  IMAD.MOV.U32 R14, RZ, RZ, RZ ;  /* 0x000000ffff0e7224 */ /* 0x000fe200078e00ff */
[----:B------:R-:W0:Y:S01]  /*1b60*/  LDCU.64 UR46, c[0x0][0x4f8] ;  /* 0x00009f00ff2e77ac */ /* 0x000e220008000a00 */
[----:B------:R-:W-:Y:S02]  /*1b70*/  ISETP.NE.AND P0, PT, R2, 0x4, PT ;  /* 0x000000040200780c */ /* 0x000fe40003f05270 */
[----:B------:R-:W-:-:S05]  /*1b80*/  IMAD.HI.U32 R14, R15, UR45, R14 ;  /* 0x0000002d0f0e7c27 */ /* 0x000fca000f8e000e */
[----:B------:R-:W-:-:S04]  /*1b90*/  SHF.R.U32.HI R17, RZ, UR64, R14 ;  /* 0x00000040ff117c19 */ /* 0x000fc8000801160e */
[----:B------:R-:W-:-:S05]  /*1ba0*/  IADD3 R14, PT, PT, -R17, RZ, RZ ;  /* 0x000000ff110e7210 */ /* 0x000fca0007ffe1ff */
[----:B------:R-:W-:-:S04]  /*1bb0*/  IMAD R14, R14, UR44, R15 ;  /* 0x0000002c0e0e7c24 */ /* 0x000fc8000f8e020f */
[C---:B0-----:R-:W-:Y:S02]  /*1bc0*/  IMAD R13, R14.reuse, UR46, R13 ;  /* 0x0000002e0e0d7c24 */ /* 0x041fe4000f8e020d */
[C---:B------:R-:W-:Y:S02]  /*1bd0*/  IMAD R21, R14.reuse, UR47, R21 ;  /* 0x0000002f0e157c24 */ /* 0x040fe4000f8e0215 */
[----:B------:R-:W-:Y:S01]  /*1be0*/  IMAD R11, R14, UR63, R11 ;  /* 0x0000003f0e0b7c24 */ /* 0x000fe2000f8e020b */
[----:B------:R-:W-:Y:S06]  /*1bf0*/  @!P0 BRA `(.L_x_9) ;  /* 0x0000001000148947 */ /* 0x000fec0003800000 */
[----:B------:R-:W0:Y:S01]  /*1c00*/  LDCU.64 UR46, c[0x0][0x3d8] ;  /* 0x00007b00ff2e77ac */ /* 0x000e220008000a00 */
[----:B------:R-:W-:Y:S02]  /*1c10*/  HFMA2 R14, -RZ, RZ, 0, 0 ;  /* 0x00000000ff0e7431 */ /* 0x000fe400000001ff */
[----:B------:R-:W-:Y:S01]  /*1c20*/  IMAD.MOV.U32 R15, RZ, RZ, R17 ;  /* 0x000000ffff0f7224 */ /* 0x000fe200078e0011 */
[----:B------:R-:W-:Y:S01]  /*1c30*/  ISETP.NE.AND P0, PT, R2, 0x5, PT ;  /* 0x000000050200780c */ /* 0x000fe20003f05270 */
[----:B------:R-:W1:Y:S01]  /*1c40*/  LDCU.64 UR48, c[0x0][0x500] ;  /* 0x0000a000ff3077ac */ /* 0x000e620008000a00 */
[----:B0-----:R-:W-:-:S05]  /*1c50*/  IMAD.HI.U32 R14, R17, UR46, R14 ;  /* 0x0000002e110e7c27 */ /* 0x001fca000f8e000e */
[----:B------:R-:W-:-:S04]  /*1c60*/  SHF.R.U32.HI R15, RZ, UR47, R14 ;  /* 0x0000002fff0f7c19 */ /* 0x000fc8000801160e */
[----:B------:R-:W-:-:S05]  /*1c70*/  IADD3 R14, PT, PT, -R15, RZ, RZ ;  /* 0x000000ff0f0e7210 */ /* 0x000fca0007ffe1ff */
[----:B------:R-:W-:-:S04]  /*1c80*/  IMAD R14, R14, UR62, R17 ;  /* 0x0000003e0e0e7c24 */ /* 0x000fc8000f8e0211 */
[C---:B-1----:R-:W-:Y:S02]  /*1c90*/  IMAD R11, R14.reuse, UR48, R11 ;  /* 0x000000300e0b7c24 */ /* 0x042fe4000f8e020b */
[C---:B------:R-:W-:Y:S02]  /*1ca0*/  IMAD R13, R14.reuse, UR49, R13 ;  /* 0x000000310e0d7c24 */ /* 0x040fe4000f8e020d */
[----:B------:R-:W-:Y:S01]  /*1cb0*/  IMAD R21, R14, UR61, R21 ;  /* 0x0000003d0e157c24 */ /* 0x000fe2000f8e0215 */
[----:B------:R-:W-:Y:S06]  /*1cc0*/  @!P0 BRA `(.L_x_9) ;  /* 0x0000000c00e08947 */ /* 0x000fec0003800000 */
[----:B------:R-:W0:Y:S01]  /*1cd0*/  LDCU.64 UR46, c[0x0][0x3e0] ;  /* 0x00007c00ff2e77ac */ /* 0x000e220008000a00 */
[----:B------:R-:W-:Y:S02]  /*1ce0*/  MOV R14, RZ ;  /* 0x000000ff000e7202 */ /* 0x000fe40000000f00 */
[----:B------:R-:W-:Y:S01]  /*1cf0*/  ISETP.NE.AND P0, PT, R2, 0x6, PT ;  /* 0x000000060200780c */ /* 0x000fe20003f05270 */
[----:B------:R-:W1:Y:S02]  /*1d00*/  LDCU.64 UR48, c[0x0][0x510] ;  /* 0x0000a200ff3077ac */ /* 0x000e640008000a00 */
[----:B0-----:R-:W-:-:S05]  /*1d10*/  IMAD.HI.U32 R14, R15, UR47, R14 ;  /* 0x0000002f0f0e7c27 */ /* 0x001fca000f8e000e */
[----:B------:R-:W-:-:S05]  /*1d20*/  SHF.R.U32.HI R17, RZ, UR60, R14 ;  /* 0x0000003cff117c19 */ /* 0x000fca000801160e */
[----:B------:R-:W-:-:S04]  /*1d30*/  IMAD.MOV R14, RZ, RZ, -R17 ;  /* 0x000000ffff0e7224 */ /* 0x000fc800078e0a11 */
[----:B------:R-:W-:-:S04]  /*1d40*/  IMAD R14, R14, UR46, R15 ;  /* 0x0000002e0e0e7c24 */ /* 0x000fc8000f8e020f */
[C---:B-1----:R-:W-:Y:S02]  /*1d50*/  IMAD R13, R14.reuse, UR48, R13 ;  /* 0x000000300e0d7c24 */ /* 0x042fe4000f8e020d */
[C---:B------:R-:W-:Y:S02]  /*1d60*/  IMAD R21, R14.reuse, UR49, R21 ;  /* 0x000000310e157c24 */ /* 0x040fe4000f8e0215 */
[----:B------:R-:W-:Y:S01]  /*1d70*/  IMAD R11, R14, UR59, R11 ;  /* 0x0000003b0e0b7c24 */ /* 0x000fe2000f8e020b */
[----:B------:R-:W-:Y:S06]  /*1d80*/  @!P0 BRA `(.L_x_9) ;  /* 0x0000000c00b08947 */ /* 0x000fec0003800000 */
[----:B------:R-:W0:Y:S01]  /*1d90*/  LDCU.64 UR46, c[0x0][0x3f0] ;  /* 0x00007e00ff2e77ac */ /* 0x000e220008000a00 */
[----:B------:R-:W-:Y:S02]  /*1da0*/  MOV R14, RZ ;  /* 0x000000ff000e7202 */ /* 0x000fe40000000f00 */
[----:B------:R-:W-:Y:S01]  /*1db0*/  MOV R15, R17 ;  /* 0x00000011000f7202 */ /* 0x000fe20000000f00 */
[----:B------:R-:W1:Y:S01]  /*1dc0*/  LDCU.64 UR48, c[0x0][0x518] ;  /* 0x0000a300ff3077ac */ /* 0x000e620008000a00 */
[----:B------:R-:W-:Y:S01]  /*1dd0*/  ISETP.NE.AND P0, PT, R2, 0x7, PT ;  /* 0x000000070200780c */ /* 0x000fe20003f05270 */
        /* <DEDUP_REMOVED lines=9> */
[----:B------:R-:W-:Y:S01]  /*1e70*/  HFMA2 R14, -RZ, RZ, 0, 0 ;  /* 0x00000000ff0e7431 */ /* 0x000fe200000001ff */
[----:B------:R-:W-:Y:S01]  /*1e80*/  ISETP.NE.AND P0, PT, R2, 0x8, PT ;  /* 0x000000080200780c */ /* 0x000fe20003f05270 */
[----:B------:R-:W1:Y:S03]  /*1e90*/  LDCU.64 UR48, c[0x0][0x528] ;  /* 0x0000a500ff3077ac */ /* 0x000e660008000a00 */
        /* <DEDUP_REMOVED lines=9> */
[----:B------:R-:W-:Y:S01]  /*1f30*/  MOV R15, R17 ;  /* 0x00000011000f7202 */ /* 0x000fe20000000f00 */
[----:B------:R-:W-:Y:S01]  /*1f40*/  IMAD.MOV.U32 R14, RZ, RZ, RZ ;  /* 0x000000ffff0e7224 */ /* 0x000fe200078e00ff */
[----:B------:R-:W-:Y:S01]  /*1f50*/  ISETP.NE.AND P0, PT, R2, 0x9, PT ;  /* 0x000000090200780c */ /* 0x000fe20003f05270 */
[----:B------:R-:W1:Y:S02]  /*1f60*/  LDCU.64 UR48, c[0x0][0x530] ;  /* 0x0000a600ff3077ac */ /* 0x000e640008000a00 */
        /* <DEDUP_REMOVED lines=21> */
[----:B------:R-:W-:Y:S01]  /*20c0*/  MOV R14, RZ ;  /* 0x000000ff000e7202 */ /* 0x000fe20000000f00 */
[----:B------:R-:W-:Y:S01]  /*20d0*/  IMAD.MOV.U32 R15, RZ, RZ, R17 ;  /* 0x000000ffff0f7224 */ /* 0x000fe200078e0011 */
        /* <DEDUP_REMOVED lines=160> */
[----:B------:R-:W-:Y:S01]  /*2ae0*/  ISETP.NE.AND P0, PT, R2, 0x18, PT ;  /* 0x000000180200780c */ /* 0x000fe20003f05270 */
[----:B------:R-:W0:Y:S01]  /*2af0*/  LDCU.64 UR46, c[0x0][0x4b8] ;  /* 0x00009700ff2e77ac */ /* 0x000e220008000a00 */
[----:B------:R-:W-:Y:S01]  /*2b00*/  HFMA2 R22, -RZ, RZ, 0, 0 ;  /* 0x00000000ff167431 */ /* 0x000fe200000001ff */
[----:B------:R-:W1:Y:S10]  /*2b10*/  LDCU.64 UR48, c[0x0][0x5e8] ;  /* 0x0000bd00ff3077ac */ /* 0x000e740008000a00 */
[----:B------:R-:W2:Y:S01]  /*2b20*/  @P0 LDC.64 R14, c[0x0][0x4c8] ;  /* 0x00013200ff0e0b82 */ /* 0x000ea20000000a00 */
[----:B0-----:R-:W-:-:S07]  /*2b30*/  IMAD.HI.U32 R16, R23, UR47, R22 ;  /* 0x0000002f17107c27 */ /* 0x001fce000f8e0016 */
[----:B------:R-:W0:Y:S01]  /*2b40*/  @P0 LDC R20, c[0x0][0x4c4] ;  /* 0x00013100ff140b82 */ /* 0x000e220000000800 */
[----:B------:R-:W-:Y:S02]  /*2b50*/  SHF.R.U32.HI R17, RZ, UR30, R16 ;  /* 0x0000001eff117c19 */ /* 0x000fe40008011610 */
[----:B------:R-:W-:-:S05]  /*2b60*/  @P0 MOV R16, RZ ;  /* 0x000000ff00100202 */ /* 0x000fca0000000f00 */
[----:B------:R-:W3:Y:S08]  /*2b70*/  @P0 LDC.64 R18, c[0x0][0x5f0] ;  /* 0x00017c00ff120b82 */ /* 0x000ef00000000a00 */
[----:B------:R-:W4:Y:S01]  /*2b80*/  @P0 LDC R22, c[0x0][0x5f8] ;  /* 0x00017e00ff160b82 */ /* 0x000f220000000800 */
[C---:B--2---:R-:W-:Y:S01]  /*2b90*/  @P0 IMAD.HI.U32 R14, R17.reuse, R14, R16 ;  /* 0x0000000e110e0227 */ /* 0x044fe200078e0010 */
[----:B------:R-:W-:-:S04]  /*2ba0*/  IADD3 R16, PT, PT, -R17, RZ, RZ ;  /* 0x000000ff11107210 */ /* 0x000fc80007ffe1ff */
[----:B------:R-:W-:-:S05]  /*2bb0*/  @P0 SHF.R.U32.HI R14, RZ, R15, R14 ;  /* 0x0000000fff0e0219 */ /* 0x000fca000001160e */
[----:B------:R-:W-:Y:S02]  /*2bc0*/  @P0 IMAD.MOV R15, RZ, RZ, -R14 ;  /* 0x000000ffff0f0224 */ /* 0x000fe400078e0a0e */
[----:B------:R-:W-:Y:S02]  /*2bd0*/  IMAD R14, R16, UR46, R23 ;  /* 0x0000002e100e7c24 */ /* 0x000fe4000f8e0217 */
[----:B0-----:R-:W-:Y:S02]  /*2be0*/  @P0 IMAD R16, R15, R20, R17 ;  /* 0x000000140f100224 */ /* 0x001fe400078e0211 */
[C---:B------:R-:W-:Y:S02]  /*2bf0*/  IMAD R11, R14.reuse, UR31, R11 ;  /* 0x0000001f0e0b7c24 */ /* 0x040fe4000f8e020b */
[C---:B-1----:R-:W-:Y:S02]  /*2c00*/  IMAD R13, R14.reuse, UR48, R13 ;  /* 0x000000300e0d7c24 */ /* 0x042fe4000f8e020d */
[----:B------:R-:W-:-:S02]  /*2c10*/  IMAD R21, R14, UR49, R21 ;  /* 0x000000310e157c24 */ /* 0x000fc4000f8e0215 */
[C---:B---3--:R-:W-:Y:S02]  /*2c20*/  @P0 IMAD R11, R16.reuse, R18, R11 ;  /* 0x00000012100b0224 */ /* 0x048fe400078e020b */
[C---:B------:R-:W-:Y:S02]  /*2c30*/  @P0 IMAD R13, R16.reuse, R19, R13 ;  /* 0x00000013100d0224 */ /* 0x040fe400078e020d */
[----:B----4-:R-:W-:-:S07]  /*2c40*/  @P0 IMAD R21, R16, R22, R21 ;  /* 0x0000001610150224 */ /* 0x010fce00078e0215 */
.L_x_9:
[----:B------:R-:W-:Y:S01]  /*2c50*/  IMAD.WIDE.U32 R18, R21, 0x2, R8 ;  /* 0x0000000215127825 */ /* 0x000fe200078e0008 */
[----:B------:R-:W-:-:S03]  /*2c60*/  MOV R15, UR73 ;  /* 0x00000049000f7c02 */ /* 0x000fc60008000f00 */
[----:B------:R-:W-:-:S04]  /*2c70*/  IMAD.WIDE.U32 R26, R13, 0x2, R6 ;  /* 0x000000020d1a7825 */ /* 0x000fc800078e0006 */
[----:B------:R-:W-:Y:S01]  /*2c80*/  IMAD.WIDE R14, R15, 0x2, R18 ;  /* 0x000000020f0e7825 */ /* 0x000fe200078e0212 */
[----:B------:R-:W2:Y:S03]  /*2c90*/  LDG.E.U16 R25, desc[UR76][R26.64] ;  /* 0x0000004c1a197981 */ /* 0x000ea6000c1e1500 */
[----:B------:R-:W-:Y:S01]  /*2ca0*/  IMAD.WIDE R16, R10, 0x2, R26 ;  /* 0x000000020a107825 */ /* 0x000fe200078e021a */
[----:B------:R-:W-:Y:S01]  /*2cb0*/  IADD3 R22, P0, PT, R14, -UR74, RZ ;  /* 0x8000004a0e167c10 */ /* 0x000fe2000ff1e0ff */
[----:B------:R-:W3:Y:S02]  /*2cc0*/  LDG.E.U16 R13, desc[UR76][R14.64] ;  /* 0x0000004c0e0d7981 */ /* 0x000ee4000c1e1500 */
[----:B------:R-:W-:Y:S01]  /*2cd0*/  IMAD.WIDE R20, R10, 0x2, R16 ;  /* 0x000000020a147825 */ /* 0x000fe200078e0210 */
[----:B------:R-:W-:Y:S01]  /*2ce0*/  IADD3.X R23, PT, PT, R15, ~UR75, RZ, P0, !PT ;  /* 0x8000004b0f177c10 */ /* 0x000fe200087fe4ff */
[----:B------:R-:W4:Y:S04]  /*2cf0*/  LDG.E.U16 R18, desc[UR76][R18.64] ;  /* 0x0000004c12127981 */ /* 0x000f28000c1e1500 */
[----:B------:R-:W5:Y:S04]  /*2d00*/  LDG.E.U16 R20, desc[UR76][R20.64] ;  /* 0x0000004c14147981 */ /* 0x000f68000c1e1500 */
[----:B------:R-:W5:Y:S04]  /*2d10*/  LDG.E.U16 R24, desc[UR76][R16.64] ;  /* 0x0000004c10187981 */ /* 0x000f68000c1e1500 */
[----:B------:R-:W5:Y:S01]  /*2d20*/  LDG.E.U16 R22, desc[UR76][R22.64] ;  /* 0x0000004c16167981 */ /* 0x000f62000c1e1500 */
[----:B------:R-:W-:-:S04]  /*2d30*/  IADD3 R0, P0, PT, R0, UR72, RZ ;  /* 0x0000004800007c10 */ /* 0x000fc8000ff1e0ff */
[----:B------:R-:W-:Y:S02]  /*2d40*/  IADD3.X R3, PT, PT, RZ, R3, RZ, P0, !PT ;  /* 0x00000003ff037210 */ /* 0x000fe400007fe4ff */
[----:B------:R-:W-:-:S04]  /*2d50*/  ISETP.GE.U32.AND P0, PT, R0, UR4, PT ;  /* 0x0000000400007c0c */ /* 0x000fc8000bf06070 */
[----:B------:R-:W-:Y:S02]  /*2d60*/  ISETP.GE.AND.EX P0, PT, R3, UR71, PT, P0 ;  /* 0x0000004703007c0c */ /* 0x000fe4000bf06300 */
[----:B--2---:R-:W-:Y:S02]  /*2d70*/  SHF.L.U32 R25, R25, 0x10, RZ ;  /* 0x0000001019197819 */ /* 0x004fe400000006ff */
[----:B---3--:R-:W-:Y:S02]  /*2d80*/  SHF.L.U32 R26, R13, 0x10, RZ ;  /* 0x000000100d1a7819 */ /* 0x008fe400000006ff */
[----:B----4-:R-:W-:Y:S02]  /*2d90*/  SHF.L.U32 R15, R18, 0x10, RZ ;  /* 0x00000010120f7819 */ /* 0x010fe400000006ff */
[----:B-----5:R-:W-:Y:S01]  /*2da0*/  SHF.L.U32 R20, R20, 0x10, RZ ;  /* 0x0000001014147819 */ /* 0x020fe200000006ff */
[----:B------:R-:W-:Y:S01]  /*2db0*/  FMUL.FTZ R13, R26, R25 ;  /* 0x000000191a0d7220 */ /* 0x000fe20000410000 */
[----:B------:R-:W-:Y:S01]  /*2dc0*/  IMAD.U32 R24, R24, 0x10000, RZ ;  /* 0x0001000018187824 */ /* 0x000fe200078e00ff */
[----:B------:R-:W-:-:S03]  /*2dd0*/  SHF.L.U32 R22, R22, 0x10, RZ ;  /* 0x0000001016167819 */ /* 0x000fc600000006ff */
[----:B------:R-:W-:Y:S01]  /*2de0*/  FMUL.FTZ R16, R24, R26 ;  /* 0x0000001a18107220 */ /* 0x000fe20000410000 */
[-C--:B------:R-:W-:Y:S01]  /*2df0*/  FMUL.FTZ R18, R20, R15.reuse ;  /* 0x0000000f14127220 */ /* 0x080fe20000410000 */
[----:B------:R-:W-:Y:S01]  /*2e00*/  FMUL.FTZ R17, R24, R15 ;  /* 0x0000000f18117220 */ /* 0x000fe20000410000 */
[----:B------:R-:W-:Y:S01]  /*2e10*/  FMUL.FTZ R20, R20, R22 ;  /* 0x0000001614147220 */ /* 0x000fe20000410000 */
[----:B------:R-:W-:Y:S01]  /*2e20*/  FMUL.FTZ R25, R22, R25 ;  /* 0x0000001916197220 */ /* 0x000fe20000410000 */
[----:B------:R-:W0:Y:S08]  /*2e30*/  F2F.BF16.F32 R13, R13 ;  /* 0x0000000d000d7304 */ /* 0x000e300000202000 */
[----:B------:R-:W1:Y:S08]  /*2e40*/  F2F.BF16.F32 R16, R16 ;  /* 0x0000001000107304 */ /* 0x000e700000202000 */
[----:B------:R-:W2:Y:S08]  /*2e50*/  F2F.BF16.F32 R18, R18 ;  /* 0x0000001200127304 */ /* 0x000eb00000202000 */
[----:B------:R-:W3:Y:S08]  /*2e60*/  F2F.BF16.F32 R20, R20 ;  /* 0x0000001400147304 */ /* 0x000ef00000202000 */
[----:B------:R-:W4:Y:S08]  /*2e70*/  F2F.BF16.F32 R17, R17 ;  /* 0x0000001100117304 */ /* 0x000f300000202000 */
[----:B------:R-:W5:Y:S01]  /*2e80*/  F2F.BF16.F32 R25, R25 ;  /* 0x0000001900197304 */ /* 0x000f620000202000 */
[----:B0-----:R-:W-:Y:S01]  /*2e90*/  IMAD.U32 R22, R13, 0x10000, RZ ;  /* 0x000100000d167824 */ /* 0x001fe200078e00ff */
[----:B-1----:R-:W-:Y:S01]  /*2ea0*/  SHF.L.U32 R16, R16, 0x10, RZ ;  /* 0x0000001010107819 */ /* 0x002fe200000006ff */
[----:B------:R-:W-:Y:S01]  /*2eb0*/  IMAD.WIDE.U32 R14, R11, 0x2, R4 ;  /* 0x000000020b0e7825 */ /* 0x000fe200078e0004 */
[----:B--2---:R-:W-:-:S03]  /*2ec0*/  SHF.L.U32 R13, R18, 0x10, RZ ;  /* 0x00000010120d7819 */ /* 0x004fc600000006ff */
[----:B---3--:R-:W-:Y:S01]  /*2ed0*/  IMAD.U32 R11, R20, 0x10000, RZ ;  /* 0x00010000140b7824 */ /* 0x008fe200078e00ff */
[----:B----4-:R-:W-:Y:S01]  /*2ee0*/  SHF.L.U32 R24, R17, 0x10, RZ ;  /* 0x0000001011187819 */ /* 0x010fe200000006ff */
[----:B------:R-:W-:Y:S02]  /*2ef0*/  FADD.FTZ R22, R13, -R22 ;  /* 0x800000160d167221 */ /* 0x000fe40000010000 */
[----:B------:R-:W-:Y:S01]  /*2f00*/  FADD.FTZ R11, R16, -R11 ;  /* 0x8000000b100b7221 */ /* 0x000fe20000010000 */
[----:B-----5:R-:W-:-:S04]  /*2f10*/  SHF.L.U32 R17, R25, 0x10, RZ ;  /* 0x0000001019117819 */ /* 0x020fc800000006ff */
[----:B------:R-:W-:Y:S01]  /*2f20*/  F2FP.BF16.F32.PACK_AB R11, R22, R11 ;  /* 0x0000000b160b723e */ /* 0x000fe200000010ff */
[----:B------:R-:W-:Y:S01]  /*2f30*/  FADD.FTZ R24, R17, -R24 ;  /* 0x8000001811187221 */ /* 0x000fe20000010000 */
[C---:B------:R-:W-:Y:S02]  /*2f40*/  IMAD.WIDE R16, R12.reuse, 0x2, R14 ;  /* 0x000000020c107825 */ /* 0x040fe400078e020e */
[----:B------:R-:W-:Y:S02]  /*2f50*/  PRMT R13, R11, 0x7632, R13 ;  /* 0x000076320b0d7816 */ /* 0x000fe4000000000d */
[----:B------:R-:W-:Y:S01]  /*2f60*/  F2FP.BF16.F32.PACK_AB R24, RZ, R24 ;  /* 0x00000018ff18723e */ /* 0x000fe200000010ff */
[----:B------:R-:W-:Y:S01]  /*2f70*/  IMAD.WIDE R18, R12, 0x2, R16 ;  /* 0x000000020c127825 */ /* 0x000fe200078e0210 */
[----:B------:R1:W-:Y:S04]  /*2f80*/  STG.E.U16 desc[UR76][R14.64], R11 ;  /* 0x0000000b0e007986 */ /* 0x0003e8000c10154c */
[----:B------:R1:W-:Y:S04]  /*2f90*/  STG.E.U16 desc[UR76][R16.64], R13 ;  /* 0x0000000d10007986 */ /* 0x0003e8000c10154c */
[----:B------:R1:W-:Y:S01]  /*2fa0*/  STG.E.U16 desc[UR76][R18.64], R24 ;  /* 0x0000001812007986 */ /* 0x0003e2000c10154c */
[----:B------:R-:W-:Y:S05]  /*2fb0*/  @!P0 BRA `(.L_x_10) ;  /* 0xffffffe800688947 */ /* 0x000fea000383ffff */
[----:B------:R-:W-:Y:S05]  /*2fc0*/  BSYNC.RECONVERGENT B0 ;  /* 0x0000000000007941 */ /* 0x000fea0003800200 */
.L_x_8:
[----:B------:R-:W-:Y:S05]  /*2fd0*/  EXIT ;  /* 0x000000000000794d */ /* 0x000fea0003800000 */
        .weak           $__internal_0_$__cuda_sm20_div_u64
        .type           $__internal_0_$__cuda_sm20_div_u64,@function
        .size           $__internal_0_$__cuda_sm20_div_u64,(.L_x_260 - $__internal_0_$__cuda_sm20_div_u64)
$__internal_0_$__cuda_sm20_div_u64:
[----:B------:R-:W-:Y:S01]  /*2fe0*/  UMOV UR4, UR72 ;  /* 0x0000004800047c82 */ /* 0x000fe20008000000 */
[----:B------:R-:W-:Y:S02]  /*2ff0*/  UMOV UR5, URZ ;  /* 0x000000ff00057c82 */ /* 0x000fe40008000000 */
[----:B------:R-:W0:Y:S08]  /*3000*/  I2F.U64.RP R7, UR4 ;  /* 0x0000000400077d12 */ /* 0x000e300008309000 */
[----:B0-----:R-:W0:Y:S02]  /*3010*/  MUFU.RCP R7, R7 ;  /* 0x0000000700077308 */ /* 0x001e240000001000 */
[----:B0-----:R-:W-:-:S06]  /*3020*/  IADD3 R8, PT, PT, R7, 0x1ffffffe, RZ ;  /* 0x1ffffffe07087810 */ /* 0x001fcc0007ffe0ff */
[----:B------:R-:W0:Y:S02]  /*3030*/  F2I.U64.TRUNC R8, R8 ;  /* 0x0000000800087311 */ /* 0x000e24000020d800 */
[----:B0-----:R-:W-:-:S04]  /*3040*/  IMAD.WIDE.U32 R10, R8, UR72, RZ ;  /* 0x00000048080a7c25 */ /* 0x001fc8000f8e00ff */
[----:B------:R-:W-:Y:S01]  /*3050*/  IMAD R11, R9, UR72, R11 ;  /* 0x00000048090b7c24 */ /* 0x000fe2000f8e020b */
[----:B------:R-:W-:-:S05]  /*3060*/  IADD3 R13, P0, PT, RZ, -R10, RZ ;  /* 0x8000000aff0d7210 */ /* 0x000fca0007f1e0ff */
[----:B------:R-:W-:-:S04]  /*3070*/  IMAD.HI.U32 R10, R8, R13, RZ ;  /* 0x0000000d080a7227 */ /* 0x000fc800078e00ff */
[----:B------:R-:W-:Y:S01]  /*3080*/  IMAD.X R15, RZ, RZ, ~R11, P0 ;  /* 0x000000ffff0f7224 */ /* 0x000fe200000e0e0b */
[----:B------:R-:W-:-:S03]  /*3090*/  MOV R11, R8 ;  /* 0x00000008000b7202 */ /* 0x000fc60000000f00 */
[-C--:B------:R-:W-:Y:S02]  /*30a0*/  IMAD R17, R9, R15.reuse, RZ ;  /* 0x0000000f09117224 */ /* 0x080fe400078e02ff */
[----:B------:R-:W-:-:S04]  /*30b0*/  IMAD.WIDE.U32 R10, P0, R8, R15, R10 ;  /* 0x0000000f080a7225 */ /* 0x000fc8000780000a */
[----:B------:R-:W-:-:S04]  /*30c0*/  IMAD.HI.U32 R7, R9, R15, RZ ;  /* 0x0000000f09077227 */ /* 0x000fc800078e00ff */
[----:B------:R-:W-:Y:S01]  /*30d0*/  IMAD.HI.U32 R10, P1, R9, R13, R10 ;  /* 0x0000000d090a7227 */ /* 0x000fe2000782000a */
[----:B------:R-:W-:-:S04]  /*30e0*/  IADD3.X R7, PT, PT, R7, R9, RZ, P0, !PT ;  /* 0x0000000907077210 */ /* 0x000fc800007fe4ff */
[----:B------:R-:W-:-:S04]  /*30f0*/  IADD3 R11, P2, PT, R17, R10, RZ ;  /* 0x0000000a110b7210 */ /* 0x000fc80007f5e0ff */
[----:B------:R-:W-:Y:S01]  /*3100*/  IADD3.X R7, PT, PT, RZ, RZ, R7, P2, P1 ;  /* 0x000000ffff077210 */ /* 0x000fe200017e2407 */
[----:B------:R-:W-:-:S03]  /*3110*/  IMAD.WIDE.U32 R8, R11, UR72, RZ ;  /* 0x000000480b087c25 */ /* 0x000fc6000f8e00ff */
[----:B------:R-:W-:Y:S01]  /*3120*/  IADD3 R13, P0, PT, RZ, -R8, RZ ;  /* 0x80000008ff0d7210 */ /* 0x000fe20007f1e0ff */
[----:B------:R-:W-:Y:S02]  /*3130*/  IMAD R8, R7, UR72, R9 ;  /* 0x0000004807087c24 */ /* 0x000fe4000f8e0209 */
[----:B------:R-:W-:Y:S02]  /*3140*/  HFMA2 R9, -RZ, RZ, 0, 0 ;  /* 0x00000000ff097431 */ /* 0x000fe400000001ff */
[----:B------:R-:W-:Y:S01]  /*3150*/  IMAD.HI.U32 R10, R11, R13, RZ ;  /* 0x0000000d0b0a7227 */ /* 0x000fe200078e00ff */
[----:B------:R-:W-:-:S05]  /*3160*/  IADD3.X R8, PT, PT, RZ, ~R8, RZ, P0, !PT ;  /* 0x80000008ff087210 */ /* 0x000fca00007fe4ff */
[----:B------:R-:W-:-:S04]  /*3170*/  IMAD.WIDE.U32 R10, P0, R11, R8, R10 ;  /* 0x000000080b0a7225 */ /* 0x000fc8000780000a */
[C---:B------:R-:W-:Y:S02]  /*3180*/  IMAD R12, R7.reuse, R8, RZ ;  /* 0x00000008070c7224 */ /* 0x040fe400078e02ff */
[----:B------:R-:W-:-:S04]  /*3190*/  IMAD.HI.U32 R11, P1, R7, R13, R10 ;  /* 0x0000000d070b7227 */ /* 0x000fc8000782000a */
[----:B------:R-:W-:Y:S01]  /*31a0*/  IMAD.HI.U32 R8, R7, R8, RZ ;  /* 0x0000000807087227 */ /* 0x000fe200078e00ff */
[----:B------:R-:W-:-:S03]  /*31b0*/  IADD3 R11, P2, PT, R12, R11, RZ ;  /* 0x0000000b0c0b7210 */ /* 0x000fc60007f5e0ff */
[----:B------:R-:W-:Y:S02]  /*31c0*/  IMAD.X R7, R8, 0x1, R7, P0 ;  /* 0x0000000108077824 */ /* 0x000fe400000e0607 */
[----:B------:R-:W-:-:S03]  /*31d0*/  IMAD.HI.U32 R8, R11, R4, RZ ;  /* 0x000000040b087227 */ /* 0x000fc600078e00ff */
[----:B------:R-:W-:Y:S01]  /*31e0*/  IADD3.X R7, PT, PT, RZ, RZ, R7, P2, P1 ;  /* 0x000000ffff077210 */ /* 0x000fe200017e2407 */
[----:B------:R-:W-:-:S04]  /*31f0*/  IMAD.WIDE.U32 R8, R11, R5, R8 ;  /* 0x000000050b087225 */ /* 0x000fc800078e0008 */
[C---:B------:R-:W-:Y:S02]  /*3200*/  IMAD R11, R7.reuse, R5, RZ ;  /* 0x00000005070b7224 */ /* 0x040fe400078e02ff */
[----:B------:R-:W-:-:S04]  /*3210*/  IMAD.HI.U32 R8, P0, R7, R4, R8 ;  /* 0x0000000407087227 */ /* 0x000fc80007800008 */
[----:B------:R-:W-:Y:S01]  /*3220*/  IMAD.HI.U32 R7, R7, R5, RZ ;  /* 0x0000000507077227 */ /* 0x000fe200078e00ff */
[----:B------:R-:W-:-:S04]  /*3230*/  IADD3 R10, P1, PT, R11, R8, RZ ;  /* 0x000000080b0a7210 */ /* 0x000fc80007f3e0ff */
[----:B------:R-:W-:Y:S01]  /*3240*/  IADD3.X R7, PT, PT, R7, RZ, RZ, P0, !PT ;  /* 0x000000ff07077210 */ /* 0x000fe200007fe4ff */
[----:B------:R-:W-:-:S03]  /*3250*/  IMAD.WIDE.U32 R8, R10, UR72, RZ ;  /* 0x000000480a087c25 */ /* 0x000fc6000f8e00ff */
[----:B------:R-:W-:Y:S02]  /*3260*/  IADD3.X R7, PT, PT, RZ, R7, RZ, P1, !PT ;  /* 0x00000007ff077210 */ /* 0x000fe40000ffe4ff */
[----:B------:R-:W-:-:S03]  /*3270*/  IADD3 R11, P0, PT, -R8, R4, RZ ;  /* 0x00000004080b7210 */ /* 0x000fc60007f1e1ff */
[----:B------:R-:W-:Y:S01]  /*3280*/  IMAD R12, R7, UR72, R9 ;  /* 0x00000048070c7c24 */ /* 0x000fe2000f8e0209 */
[----:B------:R-:W-:Y:S02]  /*3290*/  IADD3 R4, P1, PT, R11, -UR72, RZ ;  /* 0x800000480b047c10 */ /* 0x000fe4000ff3e0ff */
[----:B------:R-:W-:Y:S01]  /*32a0*/  IADD3 R9, P2, PT, R10, 0x1, RZ ;  /* 0x000000010a097810 */ /* 0x000fe20007f5e0ff */
[----:B------:R-:W-:Y:S01]  /*32b0*/  IMAD.X R12, R5, 0x1, ~R12, P0 ;  /* 0x00000001050c7824 */ /* 0x000fe200000e0e0c */
[----:B------:R-:W-:Y:S02]  /*32c0*/  ISETP.GE.U32.AND P0, PT, R11, UR72, PT ;  /* 0x000000480b007c0c */ /* 0x000fe4000bf06070 */
[----:B------:R-:W-:Y:S02]  /*32d0*/  IADD3.X R8, PT, PT, RZ, R7, RZ, P2, !PT ;  /* 0x00000007ff087210 */ /* 0x000fe400017fe4ff */
[C---:B------:R-:W-:Y:S02]  /*32e0*/  ISETP.GE.U32.AND.EX P0, PT, R12.reuse, RZ, PT, P0 ;  /* 0x000000ff0c00720c */ /* 0x040fe40003f06100 */
[----:B------:R-:W-:-:S02]  /*32f0*/  IADD3.X R5, PT, PT, R12, -0x1, RZ, P1, !PT ;  /* 0xffffffff0c057810 */ /* 0x000fc40000ffe4ff */
[----:B------:R-:W-:Y:S02]  /*3300*/  SEL R4, R4, R11, P0 ;  /* 0x0000000b04047207 */ /* 0x000fe40000000000 */
[----:B------:R-:W-:Y:S02]  /*3310*/  SEL R9, R9, R10, P0 ;  /* 0x0000000a09097207 */ /* 0x000fe40000000000 */
[----:B------:R-:W-:Y:S02]  /*3320*/  SEL R5, R5, R12, P0 ;  /* 0x0000000c05057207 */ /* 0x000fe40000000000 */
[----:B------:R-:W-:Y:S02]  /*3330*/  SEL R8, R8, R7, P0 ;  /* 0x0000000708087207 */ /* 0x000fe40000000000 */
[----:B------:R-:W-:Y:S02]  /*3340*/  ISETP.GE.U32.AND P0, PT, R4, UR72, PT ;  /* 0x0000004804007c0c */ /* 0x000fe4000bf06070 */
[----:B------:R-:W-:-:S02]  /*3350*/  IADD3 R4, P2, PT, R9, 0x1, RZ ;  /* 0x0000000109047810 */ /* 0x000fc40007f5e0ff */
[----:B------:R-:W-:Y:S02]  /*3360*/  ISETP.GE.U32.AND.EX P0, PT, R5, RZ, PT, P0 ;  /* 0x000000ff0500720c */ /* 0x000fe40003f06100 */
[----:B------:R-:W-:Y:S02]  /*3370*/  ISETP.NE.U32.AND P1, PT, RZ, UR72, PT ;  /* 0x00000048ff007c0c */ /* 0x000fe4000bf25070 */
[----:B------:R-:W-:Y:S02]  /*3380*/  IADD3.X R5, PT, PT, RZ, R8, RZ, P2, !PT ;  /* 0x00000008ff057210 */ /* 0x000fe400017fe4ff */
[----:B------:R-:W-:Y:S02]  /*3390*/  MOV R7, 0x0 ;  /* 0x0000000000077802 */ /* 0x000fe40000000f00 */
[----:B------:R-:W-:Y:S02]  /*33a0*/  ISETP.NE.AND.EX P1, PT, RZ, RZ, PT, P1 ;  /* 0x000000ffff00720c */ /* 0x000fe40003f25310 */
[----:B------:R-:W-:-:S02]  /*33b0*/  SEL R4, R4, R9, P0 ;  /* 0x0000000904047207 */ /* 0x000fc40000000000 */
[----:B------:R-:W-:Y:S02]  /*33c0*/  SEL R5, R5, R8, P0 ;  /* 0x0000000805057207 */ /* 0x000fe40000000000 */
[----:B------:R-:W-:Y:S02]  /*33d0*/  SEL R4, R4, 0xffffffff, P1 ;  /* 0xffffffff04047807 */ /* 0x000fe40000800000 */
[----:B------:R-:W-:Y:S01]  /*33e0*/  SEL R5, R5, 0xffffffff, P1 ;  /* 0xffffffff05057807 */ /* 0x000fe20000800000 */
[----:B------:R-:W-:Y:S06]  /*33f0*/  RET.REL.NODEC R6 `(_ZN2at6native12cross_kernelIN3c108BFloat16E16OffsetCalculatorILi3EjLb0EEiEEviPT_PKS6_S9_T0_T1_SB_SB_) ;  /* 0xffffffcc06007950 */ /* 0x000fec0003c3ffff */
.L_x_11:
[----:B------:R-:W-:-:S00]  /*3400*/  BRA `(.L_x_11) ;  /* 0xfffffffc00fc7947 */ /* 0x000fc0000383ffff */
[----:B------:R-:W-:-:S00]  /*3410*/  NOP ;  /* 0x0000000000007918 */ /* 0x000fc00000000000 */
        /* <DEDUP_REMOVED lines=14> */
.L_x_260:


//--------------------- .text._ZN2at6native12cross_kernelIN3c108BFloat16E16OffsetCalculatorILi3EjLb0EElEEviPT_PKS6_S9_T0_T1_SB_SB_ --------------------------
	.section	.text._ZN2at6native12cross_kernelIN3c108BFloat16E16OffsetCalculatorILi3EjLb0EElEEviPT_PKS6_S9_T0_T1_SB_SB_,"ax",@progbits
	.align	128
        .global         _ZN2at6native12cross_kernelIN3c108BFloat16E16OffsetCalculatorILi3EjLb0EElEEviPT_PKS6_S9_T0_T1_SB_SB_
        .type           _ZN2at6native12cross_kernelIN3c108BFloat16E16OffsetCalculatorILi3EjLb0EElEEviPT_PKS6_S9_T0_T1_SB_SB_,@function
        .size           _ZN2at6native12cross_kernelIN3c108BFloat16E16OffsetCalculatorILi3EjLb0EElEEviPT_PKS6_S9_T0_T1_SB_SB_,(.L_x_261 - _ZN2at6native12cross_kernelIN3c108BFloat16E16OffsetCalculatorILi3EjLb0EElEEviPT_PKS6_S9_T0_T1_SB_SB_)
        .other          _ZN2at6native12cross_kernelIN3c108BFloat16E16OffsetCalculatorILi3EjLb0EElEEviPT_PKS6_S9_T0_T1_SB_SB_,@"STO_CUDA_ENTRY STV_DEFAULT"
_ZN2at6native12cross_kernelIN3c108BFloat16E16OffsetCalculatorILi3EjLb0EElEEviPT_PKS6_S9_T0_T1_SB_SB_:
.text._ZN2at6native12cross_kernelIN3c108BFloat16E16OffsetCalculatorILi3EjLb0EElEEviPT_PKS6_S9_T0_T1_SB_SB_:
[----:B------:R-:W-:Y:S01]  /*0000*/  LDC R1, c[0x0][0x37c] ;  /* 0x0000df00ff017b82 */ /* 0x000fe20000000800 */
[----:B------:R-:W0:Y:S01]  /*0010*/  S2R R2, SR_TID.X ;  /* 0x0000000000027919 */ /* 0x000e220000002100 */
[----:B------:R-:W1:Y:S06]  /*0020*/  LDCU UR7, c[0x0][0x360] ;  /* 0x00006c00ff0777ac */ /* 0x000e6c0008000800 */
[----:B------:R-:W0:Y:S01]  /*0030*/  S2UR UR4, SR_CTAID.X ;  /* 0x00000000000479c3 */ /* 0x000e220000002500 */
[----:B------:R-:W-:Y:S01]  /*0040*/  HFMA2 R3, -RZ, RZ, 0, 0 ;  /* 0x00000000ff037431 */ /* 0x000fe200000001ff */
[----:B------:R-:W2:Y:S06]  /*0050*/  LDCU UR9, c[0x0][0x380] ;  /* 0x00007000ff0977ac */ /* 0x000eac0008000800 */
[----:B------:R-:W0:Y:S02]  /*0060*/  LDC R5, c[0x0][0x360] ;  /* 0x0000d800ff057b82 */ /* 0x000e240000000800 */
[----:B0-----:R-:W-:Y:S01]  /*0070*/  IMAD.WIDE.U32 R2, R5, UR4, R2 ;  /* 0x0000000405027c25 */ /* 0x001fe2000f8e0002 */
[----:B--2---:R-:W-:-:S02]  /*0080*/  USHF.R.S32.HI UR4, URZ, 0x1f, UR9 ;  /* 0x0000001fff047899 */ /* 0x004fc40008011409 */
[----:B------:R-:W-:-:S04]  /*0090*/  ISETP.GE.U32.AND P0, PT, R2, UR9, PT ;  /* 0x0000000902007c0c */ /* 0x000fc8000bf06070 */
[----:B------:R-:W-:-:S13]  /*00a0*/  ISETP.GE.AND.EX P0, PT, R3, UR4, PT, P0 ;  /* 0x0000000403007c0c */ /* 0x000fda000bf06300 */
[----:B-1----:R-:W-:Y:S05]  /*00b0*/  @P0 EXIT ;  /* 0x000000000000094d */ /* 0x002fea0003800000 */
[----:B------:R-:W0:Y:S01]  /*00c0*/  LDCU UR44, c[0x0][0x3a0] ;  /* 0x00007400ff2c77ac */ /* 0x000e220008000800 */
[----:B------:R-:W-:Y:S01]  /*00d0*/  MOV R0, R2 ;  /* 0x0000000200007202 */ /* 0x000fe20000000f00 */
[----:B------:R-:W1:Y:S01]  /*00e0*/  LDCU UR8, c[0x0][0x370] ;  /* 0x00006e00ff0877ac */ /* 0x000e620008000800 */
[----:B------:R-:W2:Y:S01]  /*00f0*/  LDCU.64 UR32, c[0x0][0x610] ;  /* 0x0000c200ff2077ac */ /* 0x000ea20008000a00 */
[----:B------:R-:W3:Y:S01]  /*0100*/  LDCU.64 UR34, c[0x0][0x358] ;  /* 0x00006b00ff2277ac */ /* 0x000ee20008000a00 */
[----:B0-----:R-:W-:Y:S02]  /*0110*/  UISETP.NE.AND UP0, UPT, UR44, URZ, UPT ;  /* 0x000000ff2c00728c */ /* 0x001fe4000bf05270 */
[----:B-1----:R-:W-:Y:S02]  /*0120*/  UIMAD UR7, UR7, UR8, URZ ;  /* 0x00000008070772a4 */ /* 0x002fe4000f8e02ff */
[----:B--2---:R-:W-:Y:S02]  /*0130*/  USHF.L.U64.HI UR5, UR32, 0x2, UR33 ;  /* 0x0000000220057899 */ /* 0x004fe40008010221 */
[----:B------:R-:W-:-:S03]  /*0140*/  USHF.L.U32 UR6, UR32, 0x2, URZ ;  /* 0x0000000220067899 */ /* 0x000fc600080006ff */
[----:B---3--:R-:W-:Y:S09]  /*0150*/  BRA.U UP0, `(.L_x_12) ;  /* 0x0000001100f07547 */ /* 0x008ff2000b800000 */
        /* <DEDUP_REMOVED lines=35> */
.L_x_14:
[----:B------:R-:W-:-:S07]  /*0390*/  MOV R6, 0x3b0 ;  /* 0x000003b000067802 */ /* 0x000fce0000000f00 */
[----:B------:R-:W-:Y:S05]  /*03a0*/  CALL.REL.NOINC `($__internal_1_$__cuda_sm20_div_u64) ;  /* 0x0000002c00347944 */ /* 0x000fea0003c00000 */
.L_x_15:
[----:B------:R-:W-:Y:S05]  /*03b0*/  BSYNC.RECONVERGENT B0 ;  /* 0x0000000000007941 */ /* 0x000fea0003800200 */
.L_x_13:
[----:B------:R-:W0:Y:S01]  /*03c0*/  LDCU.128 UR16, c[0x0][0x600] ;  /* 0x0000c000ff1077ac */ /* 0x000e220008000c00 */
[----:B------:R-:W-:Y:S01]  /*03d0*/  IADD3 R2, P0, PT, R4, R2, RZ ;  /* 0x0000000204027210 */ /* 0x000fe20007f1e0ff */
[----:B------:R-:W-:Y:S01]  /*03e0*/  BSSY.RECONVERGENT B0, `(.L_x_16) ;  /* 0x000005d000007945 */ /* 0x000fe20003800200 */
[----:B------:R-:W1:Y:S02]  /*03f0*/  LDCU.128 UR12, c[0x0][0x390] ;  /* 0x00007200ff0c77ac */ /* 0x000e640008000c00 */
[----:B------:R-:W-:Y:S02]  /*0400*/  LOP3.LUT R6, R2, 0x3, RZ, 0xc0, !PT ;  /* 0x0000000302067812 */ /* 0x000fe400078ec0ff */
[----:B------:R-:W-:Y:S01]  /*0410*/  IADD3.X R4, PT, PT, RZ, R5, RZ, P0, !PT ;  /* 0x00000005ff047210 */ /* 0x000fe200007fe4ff */
[----:B------:R-:W2:Y:S01]  /*0420*/  LDCU.64 UR20, c[0x0][0x388] ;  /* 0x00007100ff1477ac */ /* 0x000ea20008000a00 */
[----:B------:R-:W-:Y:S02]  /*0430*/  ISETP.NE.U32.AND P1, PT, R6, 0x3, PT ;  /* 0x000000030600780c */ /* 0x000fe40003f25070 */
[----:B------:R-:W-:Y:S01]  /*0440*/  ISETP.GE.U32.AND P0, PT, R2, 0x3, PT ;  /* 0x000000030200780c */ /* 0x000fe20003f06070 */
[----:B------:R-:W3:Y:S01]  /*0450*/  LDCU.64 UR22, c[0x0][0x610] ;  /* 0x0000c200ff1677ac */ /* 0x000ee20008000a00 */
[----:B------:R-:W-:-:S02]  /*0460*/  ISETP.NE.AND.EX P1, PT, RZ, RZ, PT, P1 ;  /* 0x000000ffff00720c */ /* 0x000fc40003f25310 */
[----:B------:R-:W-:Y:S01]  /*0470*/  ISETP.GE.U32.AND.EX P0, PT, R4, RZ, PT, P0 ;  /* 0x000000ff0400720c */ /* 0x000fe20003f06100 */
[----:B0-----:R-:W-:Y:S02]  /*0480*/  USHF.L.U32 UR9, UR18, 0x1, URZ ;  /* 0x0000000112097899 */ /* 0x001fe400080006ff */
[----:B------:R-:W-:Y:S02]  /*0490*/  USHF.L.U64.HI UR11, UR18, 0x1, UR19 ;  /* 0x00000001120b7899 */ /* 0x000fe40008010213 */
[----:B-1----:R-:W-:Y:S02]  /*04a0*/  UIADD3 UR14, UP1, UPT, UR6, UR14, URZ ;  /* 0x0000000e060e7290 */ /* 0x002fe4000ff3e0ff */
[----:B------:R-:W-:Y:S02]  /*04b0*/  USHF.L.U32 UR6, UR16, 0x1, URZ ;  /* 0x0000000110067899 */ /* 0x000fe400080006ff */
[----:B------:R-:W-:Y:S02]  /*04c0*/  UIADD3 UR12, UP0, UPT, UR9, UR12, URZ ;  /* 0x0000000c090c7290 */ /* 0x000fe4000ff1e0ff */
[----:B------:R-:W-:Y:S01]  /*04d0*/  USHF.L.U64.HI UR10, UR16, 0x1, UR17 ;  /* 0x00000001100a7899 */ /* 0x000fe20008010211 */
[----:B------:R-:W-:Y:S01]  /*04e0*/  MOV R4, UR14 ;  /* 0x0000000e00047c02 */ /* 0x000fe20008000f00 */
[----:B------:R-:W-:-:S02]  /*04f0*/  UIADD3.X UR15, UPT, UPT, UR5, UR15, URZ, UP1, !UPT ;  /* 0x0000000f050f7290 */ /* 0x000fc40008ffe4ff */
[----:B--2---:R-:W-:Y:S01]  /*0500*/  UIADD3 UR16, UP1, UPT, UR6, UR20, URZ ;  /* 0x0000001406107290 */ /* 0x004fe2000ff3e0ff */
[----:B------:R-:W-:Y:S01]  /*0510*/  IMAD.U32 R6, RZ, RZ, UR12 ;  /* 0x0000000cff067e24 */ /* 0x000fe2000f8e00ff */
[----:B------:R-:W-:Y:S02]  /*0520*/  UIADD3.X UR13, UPT, UPT, UR11, UR13, URZ, UP0, !UPT ;  /* 0x0000000d0b0d7290 */ /* 0x000fe400087fe4ff */
[----:B---3--:R-:W-:Y:S01]  /*0530*/  USHF.L.U64.HI UR5, UR22, 0x1, UR23 ;  /* 0x0000000116057899 */ /* 0x008fe20008010217 */
[----:B------:R-:W-:Y:S01]  /*0540*/  MOV R5, UR15 ;  /* 0x0000000f00057c02 */ /* 0x000fe20008000f00 */
[----:B------:R-:W-:Y:S01]  /*0550*/  ULEA UR8, UP0, -UR22, UR14, 0x1 ;  /* 0x0000000e16087291 */ /* 0x000fe2000f8009ff */
[----:B------:R-:W-:Y:S01]  /*0560*/  MOV R8, UR16 ;  /* 0x0000001000087c02 */ /* 0x000fe20008000f00 */
[----:B------:R-:W-:Y:S01]  /*0570*/  UIADD3.X UR17, UPT, UPT, UR10, UR21, URZ, UP1, !UPT ;  /* 0x000000150a117290 */ /* 0x000fe20008ffe4ff */
[----:B------:R-:W-:Y:S01]  /*0580*/  IMAD.U32 R7, RZ, RZ, UR13 ;  /* 0x0000000dff077e24 */ /* 0x000fe2000f8e00ff */
[----:B------:R-:W-:-:S02]  /*0590*/  UIADD3 UR18, UP1, UPT, UR9, UR12, URZ ;  /* 0x0000000c09127290 */ /* 0x000fc4000ff3e0ff */
[----:B------:R-:W-:Y:S02]  /*05a0*/  UIADD3.X UR9, UPT, UPT, ~UR5, UR15, URZ, UP0, !UPT ;  /* 0x0000000f05097290 */ /* 0x000fe400087fe5ff */
[----:B------:R-:W-:Y:S01]  /*05b0*/  UIADD3 UR6, UP0, UPT, UR6, UR16, URZ ;  /* 0x0000001006067290 */ /* 0x000fe2000ff1e0ff */
[----:B------:R-:W-:Y:S01]  /*05c0*/  MOV R9, UR17 ;  /* 0x0000001100097c02 */ /* 0x000fe20008000f00 */
[----:B------:R-:W-:Y:S01]  /*05d0*/  UIADD3.X UR11, UPT, UPT, UR11, UR13, URZ, UP1, !UPT ;  /* 0x0000000d0b0b7290 */ /* 0x000fe20008ffe4ff */
[----:B------:R-:W-:Y:S01]  /*05e0*/  MOV R10, UR18 ;  /* 0x00000012000a7c02 */ /* 0x000fe20008000f00 */
[----:B------:R-:W-:Y:S01]  /*05f0*/  UIADD3.X UR10, UPT, UPT, UR10, UR17, URZ, UP0, !UPT ;  /* 0x000000110a0a7290 */ /* 0x000fe200087fe4ff */
[----:B------:R-:W0:Y:S01]  /*0600*/  LDCU UR19, c[0x0][0x380] ;  /* 0x00007000ff1377ac */ /* 0x000e220008000800 */
[----:B------:R-:W-:Y:S02]  /*0610*/  IMAD.U32 R12, RZ, RZ, UR6 ;  /* 0x00000006ff0c7e24 */ /* 0x000fe4000f8e00ff */
[----:B------:R-:W-:-:S02]  /*0620*/  MOV R11, UR11 ;  /* 0x0000000b000b7c02 */ /* 0x000fc40008000f00 */
[----:B------:R-:W-:Y:S01]  /*0630*/  MOV R13, UR10 ;  /* 0x0000000a000d7c02 */ /* 0x000fe20008000f00 */
[----:B------:R-:W-:Y:S06]  /*0640*/  @!P1 BRA `(.L_x_17) ;  /* 0x0000000000d89947 */ /* 0x000fec0003800000 */
[----:B------:R-:W1:Y:S01]  /*0650*/  LDC.64 R14, c[0x0][0x388] ;  /* 0x0000e200ff0e7b82 */ /* 0x000e620000000a00 */
[----:B------:R-:W-:Y:S02]  /*0660*/  VIADD R16, R2, 0x1 ;  /* 0x0000000102107836 */ /* 0x000fe40000000000 */
[----:B------:R-:W-:-:S03]  /*0670*/  HFMA2 R2, -RZ, RZ, 0, 0 ;  /* 0x00000000ff027431 */ /* 0x000fc600000001ff */
[----:B------:R-:W-:-:S07]  /*0680*/  LOP3.LUT R16, R16, 0x3, RZ, 0xc0, !PT ;  /* 0x0000000310107812 */ /* 0x000fce00078ec0ff */
.L_x_18:
[----:B--2---:R-:W2:Y:S01]  /*0690*/  LDC.64 R20, c[0x0][0x390] ;  /* 0x0000e400ff147b82 */ /* 0x004ea20000000a00 */
[----:B------:R-:W-:Y:S01]  /*06a0*/  MOV R22, UR8 ;  /* 0x0000000800167c02 */ /* 0x000fe20008000f00 */
[----:B------:R-:W-:Y:S01]  /*06b0*/  IMAD.U32 R23, RZ, RZ, UR9 ;  /* 0x00000009ff177e24 */ /* 0x000fe2000f8e00ff */
[----:B------:R-:W3:Y:S04]  /*06c0*/  LDG.E.U16 R25, desc[UR34][R10.64] ;  /* 0x000000220a197981 */ /* 0x000ee8000c1e1500 */
[----:B------:R-:W4:Y:S01]  /*06d0*/  LDG.E.U16 R22, desc[UR34][R22.64] ;  /* 0x0000002216167981 */ /* 0x000f22000c1e1500 */
[----:B------:R-:W5:Y:S03]  /*06e0*/  LDC.64 R18, c[0x0][0x398] ;  /* 0x0000e600ff127b82 */ /* 0x000f660000000a00 */
[----:B------:R-:W4:Y:S04]  /*06f0*/  LDG.E.U16 R17, desc[UR34][R6.64] ;  /* 0x0000002206117981 */ /* 0x000f28000c1e1500 */
[----:B------:R-:W4:Y:S04]  /*0700*/  LDG.E.U16 R24, desc[UR34][R4.64] ;  /* 0x0000002204187981 */ /* 0x000f28000c1e1500 */
[----:B--2---:R-:W2:Y:S04]  /*0710*/  LDG.E.U16 R20, desc[UR34][R20.64] ;  /* 0x0000002214147981 */ /* 0x004ea8000c1e1500 */
[----:B-----5:R-:W5:Y:S01]  /*0720*/  LDG.E.U16 R18, desc[UR34][R18.64] ;  /* 0x0000002212127981 */ /* 0x020f62000c1e1500 */
[----:B------:R-:W-:-:S04]  /*0730*/  IADD3 R16, P1, PT, R16, -0x1, RZ ;  /* 0xffffffff10107810 */ /* 0x000fc80007f3e0ff */
[----:B------:R-:W-:Y:S02]  /*0740*/  IADD3.X R2, PT, PT, R2, -0x1, RZ, P1, !PT ;  /* 0xffffffff02027810 */ /* 0x000fe40000ffe4ff */
[----:B------:R-:W-:-:S04]  /*0750*/  ISETP.NE.U32.AND P1, PT, R16, RZ, PT ;  /* 0x000000ff1000720c */ /* 0x000fc80003f25070 */
[----:B------:R-:W-:Y:S02]  /*0760*/  ISETP.NE.AND.EX P1, PT, R2, RZ, PT, P1 ;  /* 0x000000ff0200720c */ /* 0x000fe40003f25310 */
[----:B------:R-:W-:-:S04]  /*0770*/  IADD3 R0, P2, PT, R0, UR7, RZ ;  /* 0x0000000700007c10 */ /* 0x000fc8000ff5e0ff */
[----:B------:R-:W-:Y:S02]  /*0780*/  IADD3.X R3, PT, PT, RZ, R3, RZ, P2, !PT ;  /* 0x00000003ff037210 */ /* 0x000fe400017fe4ff */
[----:B---3--:R-:W-:Y:S01]  /*0790*/  SHF.L.U32 R25, R25, 0x10, RZ ;  /* 0x0000001019197819 */ /* 0x008fe200000006ff */
[----:B----4-:R-:W-:Y:S01]  /*07a0*/  IMAD.U32 R26, R22, 0x10000, RZ ;  /* 0x00010000161a7824 */ /* 0x010fe200078e00ff */
[----:B------:R-:W-:Y:S02]  /*07b0*/  SHF.L.U32 R17, R17, 0x10, RZ ;  /* 0x0000001011117819 */ /* 0x000fe400000006ff */
[----:B------:R-:W-:Y:S02]  /*07c0*/  SHF.L.U32 R28, R24, 0x10, RZ ;  /* 0x00000010181c7819 */ /* 0x000fe400000006ff */
[----:B--2---:R-:W-:-:S03]  /*07d0*/  SHF.L.U32 R27, R20, 0x10, RZ ;  /* 0x00000010141b7819 */ /* 0x004fc600000006ff */
[----:B------:R-:W-:Y:S02]  /*07e0*/  FMUL.FTZ R24, R17, R28 ;  /* 0x0000001c11187220 */ /* 0x000fe40000410000 */
[-C--:B------:R-:W-:Y:S01]  /*07f0*/  FMUL.FTZ R29, R26, R27.reuse ;  /* 0x0000001b1a1d7220 */ /* 0x080fe20000410000 */
[----:B-----5:R-:W-:Y:S02]  /*0800*/  IMAD.U32 R18, R18, 0x10000, RZ ;  /* 0x0001000012127824 */ /* 0x020fe400078e00ff */
[C---:B------:R-:W-:Y:S01]  /*0810*/  FMUL.FTZ R26, R25.reuse, R26 ;  /* 0x0000001a191a7220 */ /* 0x040fe20000410000 */
[----:B------:R-:W-:Y:S01]  /*0820*/  FMUL.FTZ R27, R28, R27 ;  /* 0x0000001b1c1b7220 */ /* 0x000fe20000410000 */
[-C--:B------:R-:W-:Y:S01]  /*0830*/  FMUL.FTZ R25, R25, R18.reuse ;  /* 0x0000001219197220 */ /* 0x080fe20000410000 */
[----:B------:R-:W2:Y:S01]  /*0840*/  F2F.BF16.F32 R24, R24 ;  /* 0x0000001800187304 */ /* 0x000ea20000202000 */
[----:B------:R-:W-:-:S07]  /*0850*/  FMUL.FTZ R20, R17, R18 ;  /* 0x0000001211147220 */ /* 0x000fce0000410000 */
[----:B------:R-:W-:Y:S08]  /*0860*/  F2F.BF16.F32 R19, R27 ;  /* 0x0000001b00137304 */ /* 0x000ff00000202000 */
[----:B------:R-:W-:Y:S08]  /*0870*/  F2F.BF16.F32 R25, R25 ;  /* 0x0000001900197304 */ /* 0x000ff00000202000 */
[----:B------:R-:W3:Y:S08]  /*0880*/  F2F.BF16.F32 R26, R26 ;  /* 0x0000001a001a7304 */ /* 0x000ef00000202000 */
[----:B------:R-:W4:Y:S08]  /*0890*/  F2F.BF16.F32 R22, R29 ;  /* 0x0000001d00167304 */ /* 0x000f300000202000 */
[----:B------:R-:W5:Y:S01]  /*08a0*/  F2F.BF16.F32 R20, R20 ;  /* 0x0000001400147304 */ /* 0x000f620000202000 */
[----:B--2---:R-:W-:Y:S01]  /*08b0*/  SHF.L.U32 R24, R24, 0x10, RZ ;  /* 0x0000001018187819 */ /* 0x004fe200000006ff */
[----:B---3--:R-:W-:Y:S01]  /*08c0*/  IMAD.U32 R17, R26, 0x10000, RZ ;  /* 0x000100001a117824 */ /* 0x008fe200078e00ff */
[----:B------:R-:W-:-:S02]  /*08d0*/  SHF.L.U32 R19, R19, 0x10, RZ ;  /* 0x0000001013137819 */ /* 0x000fc400000006ff */
[----:B------:R-:W-:Y:S01]  /*08e0*/  SHF.L.U32 R18, R25, 0x10, RZ ;  /* 0x0000001019127819 */ /* 0x000fe200000006ff */
[----:B------:R-:W-:Y:S01]  /*08f0*/  FADD.FTZ R17, R24, -R17 ;  /* 0x8000001118117221 */ /* 0x000fe20000010000 */
[----:B----4-:R-:W-:-:S03]  /*0900*/  SHF.L.U32 R22, R22, 0x10, RZ ;  /* 0x0000001016167819 */ /* 0x010fc600000006ff */
[----:B------:R-:W-:Y:S01]  /*0910*/  FADD.FTZ R18, R18, -R19 ;  /* 0x8000001312127221 */ /* 0x000fe20000010000 */
[----:B-----5:R-:W-:-:S04]  /*0920*/  IMAD.U32 R21, R20, 0x10000, RZ ;  /* 0x0001000014157824 */ /* 0x020fc800078e00ff */
[----:B------:R-:W-:Y:S01]  /*0930*/  F2FP.BF16.F32.PACK_AB R17, R18, R17 ;  /* 0x000000111211723e */ /* 0x000fe200000010ff */
[----:B------:R-:W-:-:S03]  /*0940*/  FADD.FTZ R21, R22, -R21 ;  /* 0x8000001516157221 */ /* 0x000fc60000010000 */
[----:B------:R-:W-:Y:S01]  /*0950*/  PRMT R18, R17, 0x7632, R18 ;  /* 0x0000763211127816 */ /* 0x000fe20000000012 */
[----:B-1----:R2:W-:Y:S01]  /*0960*/  STG.E.U16 desc[UR34][R14.64], R17 ;  /* 0x000000110e007986 */ /* 0x0025e2000c101522 */
[----:B------:R-:W-:-:S03]  /*0970*/  F2FP.BF16.F32.PACK_AB R21, RZ, R21 ;  /* 0x00000015ff15723e */ /* 0x000fc600000010ff */
[----:B------:R2:W-:Y:S04]  /*0980*/  STG.E.U16 desc[UR34][R8.64], R18 ;  /* 0x0000001208007986 */ /* 0x0005e8000c101522 */
[----:B------:R2:W-:Y:S01]  /*0990*/  STG.E.U16 desc[UR34][R12.64], R21 ;  /* 0x000000150c007986 */ /* 0x0005e2000c101522 */
[----:B------:R-:W-:Y:S05]  /*09a0*/  @P1 BRA `(.L_x_18) ;  /* 0xfffffffc00381947 */ /* 0x000fea000383ffff */
.L_x_17:
[----:B0-----:R-:W-:Y:S05]  /*09b0*/  BSYNC.RECONVERGENT B0 ;  /* 0x0000000000007941 */ /* 0x001fea0003800200 */
.L_x_16:
[----:B------:R-:W-:Y:S05]  /*09c0*/  @!P0 EXIT ;  /* 0x000000000000894d */ /* 0x000fea0003800000 */
.L_x_19:
[----:B--2---:R-:W0:Y:S08]  /*09d0*/  LDC.64 R14, c[0x0][0x398] ;  /* 0x0000e600ff0e7b82 */ /* 0x004e300000000a00 */
[----:B------:R-:W1:Y:S01]  /*09e0*/  LDC.64 R16, c[0x0][0x390] ;  /* 0x0000e400ff107b82 */ /* 0x000e620000000a00 */
[----:B------:R-:W-:Y:S01]  /*09f0*/  MOV R22, UR8 ;  /* 0x0000000800167c02 */ /* 0x000fe20008000f00 */
[----:B------:R-:W-:Y:S01]  /*0a00*/  IMAD.U32 R23, RZ, RZ, UR9 ;  /* 0x00000009ff177e24 */ /* 0x000fe2000f8e00ff */
[----:B------:R-:W2:Y:S04]  /*0a10*/  LDG.E.U16 R18, desc[UR34][R6.64] ;  /* 0x0000002206127981 */ /* 0x000ea8000c1e1500 */
[----:B------:R-:W3:Y:S04]  /*0a20*/  LDG.E.U16 R19, desc[UR34][R4.64] ;  /* 0x0000002204137981 */ /* 0x000ee8000c1e1500 */
[----:B------:R-:W4:Y:S04]  /*0a30*/  LDG.E.U16 R20, desc[UR34][R10.64] ;  /* 0x000000220a147981 */ /* 0x000f28000c1e1500 */
[----:B------:R-:W5:Y:S04]  /*0a40*/  LDG.E.U16 R21, desc[UR34][R22.64] ;  /* 0x0000002216157981 */ /* 0x000f68000c1e1500 */
[----:B0-----:R-:W5:Y:S04]  /*0a50*/  LDG.E.U16 R25, desc[UR34][R14.64] ;  /* 0x000000220e197981 */ /* 0x001f68000c1e1500 */
[----:B-1----:R-:W5:Y:S01]  /*0a60*/  LDG.E.U16 R2, desc[UR34][R16.64] ;  /* 0x0000002210027981 */ /* 0x002f62000c1e1500 */
[----:B--2---:R-:W-:-:S02]  /*0a70*/  SHF.L.U32 R18, R18, 0x10, RZ ;  /* 0x0000001012127819 */ /* 0x004fc400000006ff */
[----:B---3--:R-:W-:Y:S01]  /*0a80*/  SHF.L.U32 R19, R19, 0x10, RZ ;  /* 0x0000001013137819 */ /* 0x008fe200000006ff */
[----:B----4-:R-:W-:-:S04]  /*0a90*/  IMAD.U32 R24, R20, 0x10000, RZ ;  /* 0x0001000014187824 */ /* 0x010fc800078e00ff */
[----:B------:R-:W-:Y:S01]  /*0aa0*/  FMUL.FTZ R20, R18, R19 ;  /* 0x0000001312147220 */ /* 0x000fe20000410000 */
[----:B-----5:R-:W-:-:S05]  /*0ab0*/  SHF.L.U32 R21, R21, 0x10, RZ ;  /* 0x0000001015157819 */ /* 0x020fca00000006ff */
[----:B------:R-:W0:Y:S01]  /*0ac0*/  F2F.BF16.F32 R20, R20 ;  /* 0x0000001400147304 */ /* 0x000e220000202000 */
[----:B------:R-:W-:Y:S01]  /*0ad0*/  SHF.L.U32 R27, R25, 0x10, RZ ;  /* 0x00000010191b7819 */ /* 0x000fe200000006ff */
[----:B------:R-:W-:-:S04]  /*0ae0*/  FMUL.FTZ R25, R24, R21 ;  /* 0x0000001518197220 */ /* 0x000fc80000410000 */
[-C--:B------:R-:W-:Y:S01]  /*0af0*/  FMUL.FTZ R23, R24, R27.reuse ;  /* 0x0000001b18177220 */ /* 0x080fe20000410000 */
[----:B------:R-:W-:Y:S01]  /*0b00*/  FMUL.FTZ R27, R18, R27 ;  /* 0x0000001b121b7220 */ /* 0x000fe20000410000 */
[----:B------:R-:W-:Y:S01]  /*0b10*/  IMAD.U32 R18, R2, 0x10000, RZ ;  /* 0x0001000002127824 */ /* 0x000fe200078e00ff */
[----:B------:R-:W1:Y:S03]  /*0b20*/  F2F.BF16.F32 R22, R25 ;  /* 0x0000001900167304 */ /* 0x000e660000202000 */
[-C--:B------:R-:W-:Y:S01]  /*0b30*/  FMUL.FTZ R24, R19, R18.reuse ;  /* 0x0000001213187220 */ /* 0x080fe20000410000 */
[----:B------:R-:W-:Y:S02]  /*0b40*/  FMUL.FTZ R26, R21, R18 ;  /* 0x00000012151a7220 */ /* 0x000fe40000410000 */
[----:B------:R-:W2:Y:S01]  /*0b50*/  LDC.64 R18, c[0x0][0x388] ;  /* 0x0000e200ff127b82 */ /* 0x000ea20000000a00 */
[----:B0-----:R-:W-:Y:S01]  /*0b60*/  SHF.L.U32 R20, R20, 0x10, RZ ;  /* 0x0000001014147819 */ /* 0x001fe200000006ff */
[----:B------:R-:W0:Y:S01]  /*0b70*/  F2F.BF16.F32 R23, R23 ;  /* 0x0000001700177304 */ /* 0x000e220000202000 */
[----:B-1----:R-:W-:-:S07]  /*0b80*/  SHF.L.U32 R21, R22, 0x10, RZ ;  /* 0x0000001016157819 */ /* 0x002fce00000006ff */
[----:B------:R-:W1:Y:S01]  /*0b90*/  F2F.BF16.F32 R24, R24 ;  /* 0x0000001800187304 */ /* 0x000e620000202000 */
[----:B------:R-:W-:Y:S01]  /*0ba0*/  FADD.FTZ R20, R20, -R21 ;  /* 0x8000001514147221 */ /* 0x000fe20000010000 */
[----:B0-----:R-:W-:-:S06]  /*0bb0*/  IMAD.U32 R23, R23, 0x10000, RZ ;  /* 0x0001000017177824 */ /* 0x001fcc00078e00ff */
[----:B------:R0:W3:Y:S01]  /*0bc0*/  F2F.BF16.F32 R2, R27 ;  /* 0x0000001b00027304 */ /* 0x0000e20000202000 */
[----:B-1----:R-:W-:-:S07]  /*0bd0*/  SHF.L.U32 R22, R24, 0x10, RZ ;  /* 0x0000001018167819 */ /* 0x002fce00000006ff */
[----:B------:R-:W1:Y:S01]  /*0be0*/  F2F.BF16.F32 R26, R26 ;  /* 0x0000001a001a7304 */ /* 0x000e620000202000 */
[----:B0-----:R-:W-:Y:S01]  /*0bf0*/  MOV R27, UR9 ;  /* 0x00000009001b7c02 */ /* 0x001fe20008000f00 */
[----:B------:R-:W-:Y:S01]  /*0c00*/  FADD.FTZ R23, R23, -R22 ;  /* 0x8000001617177221 */ /* 0x000fe20000010000 */
[----:B---3--:R-:W-:-:S04]  /*0c10*/  SHF.L.U32 R25, R2, 0x10, RZ ;  /* 0x0000001002197819 */ /* 0x008fc800000006ff */
[----:B------:R-:W-:-:S04]  /*0c20*/  F2FP.BF16.F32.PACK_AB R20, R23, R20 ;  /* 0x000000141714723e */ /* 0x000fc800000010ff */
[----:B------:R-:W-:Y:S01]  /*0c30*/  PRMT R24, R20, 0x7610, R24 ;  /* 0x0000761014187816 */ /* 0x000fe20000000018 */
[----:B-1----:R-:W-:Y:S01]  /*0c40*/  IMAD.U32 R2, R26, 0x10000, RZ ;  /* 0x000100001a027824 */ /* 0x002fe200078e00ff */
[----:B------:R-:W-:Y:S02]  /*0c50*/  PRMT R28, R20, 0x7632, R28 ;  /* 0x00007632141c7816 */ /* 0x000fe4000000001c */
[----:B------:R-:W-:Y:S01]  /*0c60*/  MOV R26, UR8 ;  /* 0x00000008001a7c02 */ /* 0x000fe20008000f00 */
[----:B------:R-:W-:Y:S01]  /*0c70*/  FADD.FTZ R2, R2, -R25 ;  /* 0x8000001902027221 */ /* 0x000fe20000010000 */
[----:B--2---:R-:W-:Y:S04]  /*0c80*/  STG.E.U16 desc[UR34][R18.64], R24 ;  /* 0x0000001812007986 */ /* 0x004fe8000c101522 */
[----:B------:R-:W-:Y:S01]  /*0c90*/  F2FP.BF16.F32.PACK_AB R2, RZ, R2 ;  /* 0x00000002ff02723e */ /* 0x000fe200000010ff */
[----:B------:R0:W-:Y:S03]  /*0ca0*/  STG.E.U16 desc[UR34][R8.64], R28 ;  /* 0x0000001c08007986 */ /* 0x0001e6000c101522 */
[----:B------:R-:W-:-:S05]  /*0cb0*/  PRMT R29, R2, 0x7610, R29 ;  /* 0x00007610021d7816 */ /* 0x000fca000000001d */
[----:B------:R1:W-:Y:S04]  /*0cc0*/  STG.E.U16 desc[UR34][R12.64], R29 ;  /* 0x0000001d0c007986 */ /* 0x0003e8000c101522 */
[----:B------:R-:W2:Y:S04]  /*0cd0*/  LDG.E.U16 R20, desc[UR34][R26.64] ;  /* 0x000000221a147981 */ /* 0x000ea8000c1e1500 */
[----:B------:R-:W3:Y:S04]  /*0ce0*/  LDG.E.U16 R25, desc[UR34][R10.64] ;  /* 0x000000220a197981 */ /* 0x000ee8000c1e1500 */
[----:B------:R-:W0:Y:S04]  /*0cf0*/  LDG.E.U16 R23, desc[UR34][R14.64] ;  /* 0x000000220e177981 */ /* 0x000e28000c1e1500 */
[----:B------:R-:W4:Y:S04]  /*0d00*/  LDG.E.U16 R21, desc[UR34][R4.64] ;  /* 0x0000002204157981 */ /* 0x000f28000c1e1500 */
[----:B------:R-:W5:Y:S04]  /*0d10*/  LDG.E.U16 R22, desc[UR34][R6.64] ;  /* 0x0000002206167981 */ /* 0x000f68000c1e1500 */
[----:B------:R-:W5:Y:S01]  /*0d20*/  LDG.E.U16 R2, desc[UR34][R16.64] ;  /* 0x0000002210027981 */ /* 0x000f62000c1e1500 */
[----:B--2---:R-:W-:Y:S01]  /*0d30*/  SHF.L.U32 R20, R20, 0x10, RZ ;  /* 0x0000001014147819 */ /* 0x004fe200000006ff */
[----:B---3--:R-:W-:Y:S01]  /*0d40*/  IMAD.U32 R25, R25, 0x10000, RZ ;  /* 0x0001000019197824 */ /* 0x008fe200078e00ff */
[----:B0-----:R-:W-:-:S03]  /*0d50*/  SHF.L.U32 R28, R23, 0x10, RZ ;  /* 0x00000010171c7819 */ /* 0x001fc600000006ff */
[----:B------:R-:W-:Y:S01]  /*0d60*/  FMUL.FTZ R23, R25, R20 ;  /* 0x0000001419177220 */ /* 0x000fe20000410000 */
[----:B----4-:R-:W-:Y:S01]  /*0d70*/  SHF.L.U32 R21, R21, 0x10, RZ ;  /* 0x0000001015157819 */ /* 0x010fe200000006ff */
[----:B------:R-:W-:Y:S01]  /*0d80*/  FMUL.FTZ R25, R25, R28 ;  /* 0x0000001c19197220 */ /* 0x000fe20000410000 */
[----:B-----5:R-:W-:-:S04]  /*0d90*/  IMAD.U32 R22, R22, 0x10000, RZ ;  /* 0x0001000016167824 */ /* 0x020fc800078e00ff */
[C---:B------:R-:W-:Y:S01]  /*0da0*/  FMUL.FTZ R24, R22.reuse, R21 ;  /* 0x0000001516187220 */ /* 0x040fe20000410000 */
[----:B------:R-:W-:Y:S01]  /*0db0*/  FMUL.FTZ R28, R22, R28 ;  /* 0x0000001c161c7220 */ /* 0x000fe20000410000 */
[----:B------:R-:W-:-:S05]  /*0dc0*/  SHF.L.U32 R22, R2, 0x10, RZ ;  /* 0x0000001002167819 */ /* 0x000fca00000006ff */
[-C--:B------:R-:W-:Y:S01]  /*0dd0*/  FMUL.FTZ R21, R21, R22.reuse ;  /* 0x0000001615157220 */ /* 0x080fe20000410000 */
[----:B------:R-:W-:Y:S01]  /*0de0*/  FMUL.FTZ R22, R20, R22 ;  /* 0x0000001614167220 */ /* 0x000fe20000410000 */
[----:B------:R-:W0:Y:S08]  /*0df0*/  F2F.BF16.F32 R23, R23 ;  /* 0x0000001700177304 */ /* 0x000e300000202000 */
[----:B------:R-:W-:Y:S08]  /*0e00*/  F2F.BF16.F32 R25, R25 ;  /* 0x0000001900197304 */ /* 0x000ff00000202000 */
[----:B------:R-:W2:Y:S08]  /*0e10*/  F2F.BF16.F32 R24, R24 ;  /* 0x0000001800187304 */ /* 0x000eb00000202000 */
[----:B------:R-:W3:Y:S08]  /*0e20*/  F2F.BF16.F32 R2, R28 ;  /* 0x0000001c00027304 */ /* 0x000ef00000202000 */
[----:B------:R-:W4:Y:S08]  /*0e30*/  F2F.BF16.F32 R21, R21 ;  /* 0x0000001500157304 */ /* 0x000f300000202000 */
[----:B------:R-:W5:Y:S01]  /*0e40*/  F2F.BF16.F32 R22, R22 ;  /* 0x0000001600167304 */ /* 0x000f620000202000 */
[----:B0-----:R-:W-:Y:S01]  /*0e50*/  SHF.L.U32 R23, R23, 0x10, RZ ;  /* 0x0000001017177819 */ /* 0x001fe200000006ff */
[----:B--2---:R-:W-:Y:S01]  /*0e60*/  IMAD.U32 R24, R24, 0x10000, RZ ;  /* 0x0001000018187824 */ /* 0x004fe200078e00ff */
[----:B------:R-:W-:-:S02]  /*0e70*/  SHF.L.U32 R20, R25, 0x10, RZ ;  /* 0x0000001019147819 */ /* 0x000fc400000006ff */
[----:B---3--:R-:W-:Y:S01]  /*0e80*/  SHF.L.U32 R27, R2, 0x10, RZ ;  /* 0x00000010021b7819 */ /* 0x008fe200000006ff */
[----:B----4-:R-:W-:Y:S02]  /*0e90*/  IMAD.U32 R25, R21, 0x10000, RZ ;  /* 0x0001000015197824 */ /* 0x010fe400078e00ff */
[----:B------:R-:W-:Y:S02]  /*0ea0*/  FADD.FTZ R23, R24, -R23 ;  /* 0x8000001718177221 */ /* 0x000fe40000010000 */
[----:B------:R-:W-:Y:S01]  /*0eb0*/  FADD.FTZ R20, R20, -R25 ;  /* 0x8000001914147221 */ /* 0x000fe20000010000 */
[----:B-----5:R-:W-:-:S04]  /*0ec0*/  SHF.L.U32 R2, R22, 0x10, RZ ;  /* 0x0000001016027819 */ /* 0x020fc800000006ff */
[----:B------:R-:W-:Y:S01]  /*0ed0*/  F2FP.BF16.F32.PACK_AB R23, R20, R23 ;  /* 0x000000171417723e */ /* 0x000fe200000010ff */
[----:B------:R-:W-:-:S03]  /*0ee0*/  FADD.FTZ R2, R2, -R27 ;  /* 0x8000001b02027221 */ /* 0x000fc60000010000 */
[C---:B------:R-:W-:Y:S02]  /*0ef0*/  PRMT R24, R23.reuse, 0x7610, R24 ;  /* 0x0000761017187816 */ /* 0x040fe40000000018 */
[----:B------:R-:W-:Y:S02]  /*0f00*/  F2FP.BF16.F32.PACK_AB R2, RZ, R2 ;  /* 0x00000002ff02723e */ /* 0x000fe400000010ff */
[----:B------:R-:W-:Y:S02]  /*0f10*/  PRMT R28, R23, 0x7632, R28 ;  /* 0x00007632171c7816 */ /* 0x000fe4000000001c */
[----:B-1----:R-:W-:Y:S01]  /*0f20*/  PRMT R29, R2, 0x7610, R29 ;  /* 0x00007610021d7816 */ /* 0x002fe2000000001d */
[----:B------:R-:W-:Y:S01]  /*0f30*/  IMAD.U32 R27, RZ, RZ, UR9 ;  /* 0x00000009ff1b7e24 */ /* 0x000fe2000f8e00ff */
[----:B------:R-:W-:Y:S04]  /*0f40*/  STG.E.U16 desc[UR34][R18.64], R24 ;  /* 0x0000001812007986 */ /* 0x000fe8000c101522 */
[----:B------:R0:W-:Y:S04]  /*0f50*/  STG.E.U16 desc[UR34][R8.64], R28 ;  /* 0x0000001c08007986 */ /* 0x0001e8000c101522 */
[----:B------:R-:W-:Y:S04]  /*0f60*/  STG.E.U16 desc[UR34][R12.64], R29 ;  /* 0x0000001d0c007986 */ /* 0x000fe8000c101522 */
        /* <DEDUP_REMOVED lines=10> */
[----:B----4-:R-:W-:Y:S02]  /*1010*/  SHF.L.U32 R22, R22, 0x10, RZ ;  /* 0x0000001016167819 */ /* 0x010fe400000006ff */
[----:B-----5:R-:W-:Y:S01]  /*1020*/  SHF.L.U32 R21, R21, 0x10, RZ ;  /* 0x0000001015157819 */ /* 0x020fe200000006ff */
[-C--:B------:R-:W-:Y:S02]  /*1030*/  FMUL.FTZ R25, R25, R28.reuse ;  /* 0x0000001c19197220 */ /* 0x080fe40000410000 */
[C---:B------:R-:W-:Y:S02]  /*1040*/  FMUL.FTZ R28, R22.reuse, R28 ;  /* 0x0000001c161c7220 */ /* 0x040fe40000410000 */
[----:B------:R-:W-:Y:S01]  /*1050*/  FMUL.FTZ R24, R22, R21 ;  /* 0x0000001516187220 */ /* 0x000fe20000410000 */
[----:B------:R-:W-:-:S04]  /*1060*/  IMAD.U32 R22, R2, 0x10000, RZ ;  /* 0x0001000002167824 */ /* 0x000fc800078e00ff */
[-C--:B------:R-:W-:Y:S01]  /*1070*/  FMUL.FTZ R21, R21, R22.reuse ;  /* 0x0000001615157220 */ /* 0x080fe20000410000 */
[----:B------:R-:W-:Y:S01]  /*1080*/  FMUL.FTZ R22, R20, R22 ;  /* 0x0000001614167220 */ /* 0x000fe20000410000 */
[----:B------:R-:W0:Y:S08]  /*1090*/  F2F.BF16.F32 R24, R24 ;  /* 0x0000001800187304 */ /* 0x000e300000202000 */
[----:B------:R-:W1:Y:S08]  /*10a0*/  F2F.BF16.F32 R23, R23 ;  /* 0x0000001700177304 */ /* 0x000e700000202000 */
[----:B------:R-:W2:Y:S08]  /*10b0*/  F2F.BF16.F32 R25, R25 ;  /* 0x0000001900197304 */ /* 0x000eb00000202000 */
[----:B------:R-:W3:Y:S08]  /*10c0*/  F2F.BF16.F32 R2, R28 ;  /* 0x0000001c00027304 */ /* 0x000ef00000202000 */
[----:B------:R-:W4:Y:S08]  /*10d0*/  F2F.BF16.F32 R21, R21 ;  /* 0x0000001500157304 */ /* 0x000f300000202000 */
[----:B------:R-:W5:Y:S01]  /*10e0*/  F2F.BF16.F32 R22, R22 ;  /* 0x0000001600167304 */ /* 0x000f620000202000 */
[----:B0-----:R-:W-:-:S02]  /*10f0*/  SHF.L.U32 R24, R24, 0x10, RZ ;  /* 0x0000001018187819 */ /* 0x001fc400000006ff */
[----:B-1----:R-:W-:Y:S02]  /*1100*/  SHF.L.U32 R23, R23, 0x10, RZ ;  /* 0x0000001017177819 */ /* 0x002fe400000006ff */
[----:B--2---:R-:W-:Y:S02]  /*1110*/  SHF.L.U32 R20, R25, 0x10, RZ ;  /* 0x0000001019147819 */ /* 0x004fe400000006ff */
[----:B---3--:R-:W-:Y:S01]  /*1120*/  SHF.L.U32 R27, R2, 0x10, RZ ;  /* 0x00000010021b7819 */ /* 0x008fe200000006ff */
[----:B----4-:R-:W-:Y:S02]  /*1130*/  IMAD.U32 R25, R21, 0x10000, RZ ;  /* 0x0001000015197824 */ /* 0x010fe400078e00ff */
[----:B------:R-:W-:Y:S01]  /*1140*/  FADD.FTZ R23, R24, -R23 ;  /* 0x8000001718177221 */ /* 0x000fe20000010000 */
[----:B-----5:R-:W-:Y:S01]  /*1150*/  SHF.L.U32 R2, R22, 0x10, RZ ;  /* 0x0000001016027819 */ /* 0x020fe200000006ff */
[----:B------:R-:W-:-:S04]  /*1160*/  FADD.FTZ R20, R20, -R25 ;  /* 0x8000001914147221 */ /* 0x000fc80000010000 */
[----:B------:R-:W-:Y:S01]  /*1170*/  FADD.FTZ R2, R2, -R27 ;  /* 0x8000001b02027221 */ /* 0x000fe20000010000 */
[----:B------:R-:W-:-:S04]  /*1180*/  F2FP.BF16.F32.PACK_AB R23, R20, R23 ;  /* 0x000000171417723e */ /* 0x000fc800000010ff */
[----:B------:R-:W-:Y:S02]  /*1190*/  F2FP.BF16.F32.PACK_AB R2, RZ, R2 ;  /* 0x00000002ff02723e */ /* 0x000fe400000010ff */
[----:B------:R-:W-:Y:S01]  /*11a0*/  PRMT R27, R23, 0x7632, R27 ;  /* 0x00007632171b7816 */ /* 0x000fe2000000001b */
[----:B------:R-:W-:Y:S01]  /*11b0*/  IMAD.U32 R25, RZ, RZ, UR9 ;  /* 0x00000009ff197e24 */ /* 0x000fe2000f8e00ff */
[----:B------:R-:W-:Y:S02]  /*11c0*/  PRMT R28, R2, 0x7610, R28 ;  /* 0x00007610021c7816 */ /* 0x000fe4000000001c */
[----:B------:R-:W-:Y:S01]  /*11d0*/  MOV R24, UR8 ;  /* 0x0000000800187c02 */ /* 0x000fe20008000f00 */
[----:B------:R0:W-:Y:S04]  /*11e0*/  STG.E.U16 desc[UR34][R18.64], R23 ;  /* 0x0000001712007986 */ /* 0x0001e8000c101522 */
[----:B------:R1:W-:Y:S04]  /*11f0*/  STG.E.U16 desc[UR34][R8.64], R27 ;  /* 0x0000001b08007986 */ /* 0x0003e8000c101522 */
[----:B------:R1:W-:Y:S04]  /*1200*/  STG.E.U16 desc[UR34][R12.64], R28 ;  /* 0x0000001c0c007986 */ /* 0x0003e8000c101522 */
[----:B------:R-:W2:Y:S04]  /*1210*/  LDG.E.U16 R16, desc[UR34][R16.64] ;  /* 0x0000002210107981 */ /* 0x000ea8000c1e1500 */
[----:B------:R-:W3:Y:S04]  /*1220*/  LDG.E.U16 R22, desc[UR34][R24.64] ;  /* 0x0000002218167981 */ /* 0x000ee8000c1e1500 */
[----:B------:R-:W4:Y:S04]  /*1230*/  LDG.E.U16 R21, desc[UR34][R10.64] ;  /* 0x000000220a157981 */ /* 0x000f28000c1e1500 */
[----:B------:R-:W5:Y:S04]  /*1240*/  LDG.E.U16 R20, desc[UR34][R6.64] ;  /* 0x0000002206147981 */ /* 0x000f68000c1e1500 */
[----:B------:R-:W5:Y:S04]  /*1250*/  LDG.E.U16 R14, desc[UR34][R14.64] ;  /* 0x000000220e0e7981 */ /* 0x000f68000c1e1500 */
[----:B------:R-:W0:Y:S01]  /*1260*/  LDG.E.U16 R2, desc[UR34][R4.64] ;  /* 0x0000002204027981 */ /* 0x000e22000c1e1500 */
[----:B--2---:R-:W-:-:S02]  /*1270*/  SHF.L.U32 R26, R16, 0x10, RZ ;  /* 0x00000010101a7819 */ /* 0x004fc400000006ff */
[----:B---3--:R-:W-:Y:S02]  /*1280*/  SHF.L.U32 R22, R22, 0x10, RZ ;  /* 0x0000001016167819 */ /* 0x008fe400000006ff */
[----:B----4-:R-:W-:Y:S02]  /*1290*/  SHF.L.U32 R21, R21, 0x10, RZ ;  /* 0x0000001015157819 */ /* 0x010fe400000006ff */
[----:B-----5:R-:W-:Y:S02]  /*12a0*/  SHF.L.U32 R20, R20, 0x10, RZ ;  /* 0x0000001014147819 */ /* 0x020fe400000006ff */
[----:B------:R-:W-:Y:S01]  /*12b0*/  SHF.L.U32 R14, R14, 0x10, RZ ;  /* 0x000000100e0e7819 */ /* 0x000fe200000006ff */
[----:B0-----:R-:W-:Y:S02]  /*12c0*/  IMAD.U32 R23, R2, 0x10000, RZ ;  /* 0x0001000002177824 */ /* 0x001fe400078e00ff */
[----:B------:R-:W-:Y:S01]  /*12d0*/  FMUL.FTZ R2, R22, R26 ;  /* 0x0000001a16027220 */ /* 0x000fe20000410000 */
[C---:B------:R-:W-:Y:S01]  /*12e0*/  FMUL.FTZ R22, R21.reuse, R22 ;  /* 0x0000001615167220 */ /* 0x040fe20000410000 */
[----:B------:R-:W-:Y:S01]  /*12f0*/  FMUL.FTZ R21, R21, R14 ;  /* 0x0000000e15157220 */ /* 0x000fe20000410000 */
[C---:B------:R-:W-:Y:S01]  /*1300*/  FMUL.FTZ R16, R20.reuse, R23 ;  /* 0x0000001714107220 */ /* 0x040fe20000410000 */
[----:B------:R-:W-:Y:S01]  /*1310*/  FMUL.FTZ R23, R23, R26 ;  /* 0x0000001a17177220 */ /* 0x000fe20000410000 */
[----:B------:R-:W-:-:S02]  /*1320*/  FMUL.FTZ R20, R20, R14 ;  /* 0x0000000e14147220 */ /* 0x000fc40000410000 */
[----:B------:R-:W-:Y:S08]  /*1330*/  F2F.BF16.F32 R22, R22 ;  /* 0x0000001600167304 */ /* 0x000ff00000202000 */
[----:B------:R-:W0:Y:S08]  /*1340*/  F2F.BF16.F32 R16, R16 ;  /* 0x0000001000107304 */ /* 0x000e300000202000 */
[----:B------:R-:W-:Y:S08]  /*1350*/  F2F.BF16.F32 R21, R21 ;  /* 0x0000001500157304 */ /* 0x000ff00000202000 */
[----:B------:R-:W2:Y:S08]  /*1360*/  F2F.BF16.F32 R23, R23 ;  /* 0x0000001700177304 */ /* 0x000eb00000202000 */
[----:B------:R-:W3:Y:S08]  /*1370*/  F2F.BF16.F32 R2, R2 ;  /* 0x0000000200027304 */ /* 0x000ef00000202000 */
[----:B------:R-:W4:Y:S01]  /*1380*/  F2F.BF16.F32 R20, R20 ;  /* 0x0000001400147304 */ /* 0x000f220000202000 */
[----:B0-----:R-:W-:Y:S01]  /*1390*/  SHF.L.U32 R16, R16, 0x10, RZ ;  /* 0x0000001010107819 */ /* 0x001fe200000006ff */
[----:B--2---:R-:W-:Y:S01]  /*13a0*/  IMAD.U32 R17, R23, 0x10000, RZ ;  /* 0x0001000017117824 */ /* 0x004fe200078e00ff */
[----:B------:R-:W-:-:S02]  /*13b0*/  SHF.L.U32 R15, R22, 0x10, RZ ;  /* 0x00000010160f7819 */ /* 0x000fc400000006ff */
[----:B------:R-:W-:Y:S02]  /*13c0*/  SHF.L.U32 R14, R21, 0x10, RZ ;  /* 0x00000010150e7819 */ /* 0x000fe400000006ff */
[----:B---3--:R-:W-:Y:S01]  /*13d0*/  SHF.L.U32 R2, R2, 0x10, RZ ;  /* 0x0000001002027819 */ /* 0x008fe200000006ff */
[----:B------:R-:W-:Y:S02]  /*13e0*/  FADD.FTZ R15, R16, -R15 ;  /* 0x8000000f100f7221 */ /* 0x000fe40000010000 */
[----:B------:R-:W-:Y:S01]  /*13f0*/  FADD.FTZ R14, R14, -R17 ;  /* 0x800000110e0e7221 */ /* 0x000fe20000010000 */
[----:B----4-:R-:W-:-:S04]  /*1400*/  IMAD.U32 R23, R20, 0x10000, RZ ;  /* 0x0001000014177824 */ /* 0x010fc800078e00ff */
        /* <DEDUP_REMOVED lines=15> */
[----:B-1----:R-:W-:Y:S05]  /*1500*/  @!P0 BRA `(.L_x_19) ;  /* 0xfffffff400308947 */ /* 0x002fea000383ffff */
[----:B------:R-:W-:Y:S05]  /*1510*/  EXIT ;  /* 0x000000000000794d */ /* 0x000fea0003800000 */
.L_x_12:
[----:B------:R-:W0:Y:S01]  /*1520*/  LDC.64 R6, c[0x0][0x388] ;  /* 0x0000e200ff067b82 */ /* 0x000e220000000a00 */
[----:B------:R-:W1:Y:S01]  /*1530*/  LDCU.128 UR24, c[0x0][0x600] ;  /* 0x0000c000ff1877ac */ /* 0x000e620008000c00 */
[----:B------:R-:W-:Y:S01]  /*1540*/  BSSY.RECONVERGENT B0, `(.L_x_20) ;  /* 0x00001b2000007945 */ /* 0x000fe20003800200 */
[----:B------:R-:W-:Y:S01]  /*1550*/  UIADD3 UR44, UPT, UPT, UR44, -0x1, URZ ;  /* 0xffffffff2c2c7890 */ /* 0x000fe2000fffe0ff */
[----:B------:R-:W2:Y:S04]  /*1560*/  LDCU UR8, c[0x0][0x380] ;  /* 0x00007000ff0877ac */ /* 0x000ea80008000800 */
[----:B------:R-:W3:Y:S01]  /*1570*/  LDC.64 R8, c[0x0][0x390] ;  /* 0x0000e400ff087b82 */ /* 0x000ee20000000a00 */
[----:B------:R-:W-:Y:S01]  /*1580*/  UISETP.LT.U32.AND UP0, UPT, UR44, 0x18, UPT ;  /* 0x000000182c00788c */ /* 0x000fe2000bf01070 */
[----:B------:R-:W4:Y:S06]  /*1590*/  LDCU UR9, c[0x0][0x3a4] ;  /* 0x00007480ff0977ac */ /* 0x000f2c0008000800 */
[----:B------:R-:W0:Y:S01]  /*15a0*/  LDC.64 R4, c[0x0][0x398] ;  /* 0x0000e600ff047b82 */ /* 0x000e220000000a00 */
[----:B------:R-:W-:-:S02]  /*15b0*/  USEL UR31, UR44, 0x18, UP0 ;  /* 0x000000182c1f7887 */ /* 0x000fc40008000000 */
[----:B-1----:R-:W-:Y:S02]  /*15c0*/  USHF.L.U64.HI UR27, UR26, 0x1, UR27 ;  /* 0x000000011a1b7899 */ /* 0x002fe4000801021b */
[----:B------:R-:W-:Y:S01]  /*15d0*/  USHF.L.U64.HI UR25, UR24, 0x1, UR25 ;  /* 0x0000000118197899 */ /* 0x000fe20008010219 */
[----:B------:R-:W1:Y:S01]  /*15e0*/  LDCU UR77, c[0x0][0x3b8] ;  /* 0x00007700ff4d77ac */ /* 0x000e620008000800 */
        /* <DEDUP_REMOVED lines=49> */
[----:B------:R-:W-:-:S02]  /*1900*/  USHF.L.U32 UR26, UR26, 0x1, URZ ;  /* 0x000000011a1a7899 */ /* 0x000fc400080006ff */
[----:B------:R-:W-:Y:S02]  /*1910*/  USHF.L.U32 UR24, UR24, 0x1, URZ ;  /* 0x0000000118187899 */ /* 0x000fe400080006ff */
[----:B------:R-:W-:Y:S02]  /*1920*/  USHF.L.U64.HI UR33, UR32, 0x1, UR33 ;  /* 0x0000000120217899 */ /* 0x000fe40008010221 */
[----:B------:R-:W-:Y:S02]  /*1930*/  UIADD3 UR31, UPT, UPT, UR31, 0x1, URZ ;  /* 0x000000011f1f7890 */ /* 0x000fe4000fffe0ff */
[----:B-1234-:R-:W-:-:S11]  /*1940*/  UISETP.NE.AND UP0, UPT, UR44, URZ, UPT ;  /* 0x000000ff2c00728c */ /* 0x01efd6000bf05270 */
.L_x_22:
[----:B------:R-:W-:Y:S02]  /*1950*/  HFMA2 R10, -RZ, RZ, 0, 0 ;  /* 0x00000000ff0a7431 */ /* 0x000fe400000001ff */
[----:B------:R-:W-:Y:S01]  /*1960*/  IMAD.MOV.U32 R11, RZ, RZ, R0 ;  /* 0x000000ffff0b7224 */ /* 0x000fe200078e0000 */
[----:B------:R-:W1:Y:S01]  /*1970*/  LDCU UR45, c[0x0][0x4d8] ;  /* 0x00009b00ff2d77ac */ /* 0x000e620008000800 */
[----:B------:R-:W-:Y:S01]  /*1980*/  UIADD3 UR44, UPT, UPT, -UR9, URZ, URZ ;  /* 0x000000ff092c7290 */ /* 0x000fe2000fffe1ff */
[----:B0-----:R-:W-:-:S05]  /*1990*/  IMAD.HI.U32 R2, R0, UR36, R10 ;  /* 0x0000002400027c27 */ /* 0x001fca000f8e000a */
[----:B------:R-:W-:-:S05]  /*19a0*/  SHF.R.U32.HI R17, RZ, UR37, R2 ;  /* 0x00000025ff117c19 */ /* 0x000fca0008011602 */
[----:B------:R-:W-:-:S04]  /*19b0*/  IMAD R15, R17, UR44, R0 ;  /* 0x0000002c110f7c24 */ /* 0x000fc8000f8e0200 */
[C---:B------:R-:W-:Y:S02]  /*19c0*/  IMAD R11, R15.reuse, UR38, RZ ;  /* 0x000000260f0b7c24 */ /* 0x040fe4000f8e02ff */
[C---:B------:R-:W-:Y:S02]  /*19d0*/  IMAD R13, R15.reuse, UR39, RZ ;  /* 0x000000270f0d7c24 */ /* 0x040fe4000f8e02ff */
[----:B-1----:R-:W-:Y:S01]  /*19e0*/  IMAD R15, R15, UR45, RZ ;  /* 0x0000002d0f0f7c24 */ /* 0x002fe2000f8e02ff */
[----:B------:R-:W-:Y:S06]  /*19f0*/  BRA.U !UP0, `(.L_x_21) ;  /* 0x0000001108a87547 */ /* 0x000fec000b800000 */
[----:B------:R-:W-:Y:S01]  /*1a00*/  MOV R16, RZ ;  /* 0x000000ff00107202 */ /* 0x000fe20000000f00 */
[----:B------:R-:W-:-:S04]  /*1a10*/  UISETP.NE.AND UP1, UPT, UR31, 0x2, UPT ;  /* 0x000000021f00788c */ /* 0x000fc8000bf25270 */
[----:B------:R-:W-:-:S05]  /*1a20*/  IMAD.HI.U32 R2, R17, UR41, R16 ;  /* 0x0000002911027c27 */ /* 0x000fca000f8e0010 */
[----:B------:R-:W-:-:S04]  /*1a30*/  SHF.R.U32.HI R19, RZ, UR77, R2 ;  /* 0x0000004dff137c19 */ /* 0x000fc80008011602 */
[----:B------:R-:W-:-:S05]  /*1a40*/  IADD3 R2, PT, PT, -R19, RZ, RZ ;  /* 0x000000ff13027210 */ /* 0x000fca0007ffe1ff */
[----:B------:R-:W-:-:S04]  /*1a50*/  IMAD R2, R2, UR40, R17 ;  /* 0x0000002802027c24 */ /* 0x000fc8000f8e0211 */
[C---:B------:R-:W-:Y:S02]  /*1a60*/  IMAD R11, R2.reuse, UR75, R11 ;  /* 0x0000004b020b7c24 */ /* 0x040fe4000f8e020b */
[C---:B------:R-:W-:Y:S02]  /*1a70*/  IMAD R13, R2.reuse, UR42, R13 ;  /* 0x0000002a020d7c24 */ /* 0x040fe4000f8e020d */
[----:B------:R-:W-:Y:S01]  /*1a80*/  IMAD R15, R2, UR43, R15 ;  /* 0x0000002b020f7c24 */ /* 0x000fe2000f8e020f */
[----:B------:R-:W-:Y:S06]  /*1a90*/  BRA.U !UP1, `(.L_x_21) ;  /* 0x0000001109807547 */ /* 0x000fec000b800000 */
[----:B------:R-:W0:Y:S01]  /*1aa0*/  LDCU.64 UR44, c[0x0][0x3c0] ;  /* 0x00007800ff2c77ac */ /* 0x000e220008000a00 */
[----:B------:R-:W-:Y:S01]  /*1ab0*/  MOV R16, RZ ;  /* 0x000000ff00107202 */ /* 0x000fe20000000f00 */
[----:B------:R-:W-:Y:S01]  /*1ac0*/  IMAD.MOV.U32 R17, RZ, RZ, R19 ;  /* 0x000000ffff117224 */ /* 0x000fe200078e0013 */
[----:B------:R-:W1:Y:S01]  /*1ad0*/  LDCU.64 UR46, c[0x0][0x4e8] ;  /* 0x00009d00ff2e77ac */ /* 0x000e620008000a00 */
[----:B------:R-:W-:Y:S02]  /*1ae0*/  UISETP.NE.AND UP1, UPT, UR31, 0x3, UPT ;  /* 0x000000031f00788c */ /* 0x000fe4000bf25270 */
[----:B0-----:R-:W-:-:S05]  /*1af0*/  IMAD.HI.U32 R2, R19, UR44, R16 ;  /* 0x0000002c13027c27 */ /* 0x001fca000f8e0010 */
[----:B------:R-:W-:-:S04]  /*1b00*/  SHF.R.U32.HI R17, RZ, UR45, R2 ;  /* 0x0000002dff117c19 */ /* 0x000fc80008011602 */
[----:B------:R-:W-:-:S05]  /*1b10*/  IADD3 R2, PT, PT, -R17, RZ, RZ ;  /* 0x000000ff11027210 */ /* 0x000fca0007ffe1ff */
[----:B------:R-:W-:-:S04]  /*1b20*/  IMAD R2, R2, UR74, R19 ;  /* 0x0000004a02027c24 */ /* 0x000fc8000f8e0213 */
[C---:B-1----:R-:W-:Y:S02]  /*1b30*/  IMAD R11, R2.reuse, UR46, R11 ;  /* 0x0000002e020b7c24 */ /* 0x042fe4000f8e020b */
[C---:B------:R-:W-:Y:S02]  /*1b40*/  IMAD R13, R2.reuse, UR47, R13 ;  /* 0x0000002f020d7c24 */ /* 0x040fe4000f8e020d */
[----:B------:R-:W-:Y:S01]  /*1b50*/  IMAD R15, R2, UR73, R15 ;  /* 0x00000049020f7c24 */ /* 0x000fe2000f8e020f */
[----:B------:R-:W-:Y:S06]  /*1b60*/  BRA.U !UP1, `(.L_x_21) ;  /* 0x00000011094c7547 */ /* 0x000fec000b800000 */
[----:B------:R-:W0:Y:S01]  /*1b70*/  LDCU.64 UR44, c[0x0][0x3c8] ;  /* 0x00007900ff2c77ac */ /* 0x000e220008000a00 */
[----:B------:R-:W-:Y:S01]  /*1b80*/  HFMA2 R16, -RZ, RZ, 0, 0 ;  /* 0x00000000ff107431 */ /* 0x000fe200000001ff */
[----:B------:R-:W1:Y:S01]  /*1b90*/  LDCU.64 UR46, c[0x0][0x4f8] ;  /* 0x00009f00ff2e77ac */ /* 0x000e620008000a00 */
[----:B------:R-:W-:-:S03]  /*1ba0*/  UISETP.NE.AND UP1, UPT, UR31, 0x4, UPT ;  /* 0x000000041f00788c */ /* 0x000fc6000bf25270 */
[----:B0-----:R-:W-:-:S05]  /*1bb0*/  IMAD.HI.U32 R2, R17, UR45, R16 ;  /* 0x0000002d11027c27 */ /* 0x001fca000f8e0010 */
[----:B------:R-:W-:-:S04]  /*1bc0*/  SHF.R.U32.HI R19, RZ, UR72, R2 ;  /* 0x00000048ff137c19 */ /* 0x000fc80008011602 */
[----:B------:R-:W-:-:S05]  /*1bd0*/  IADD3 R2, PT, PT, -R19, RZ, RZ ;  /* 0x000000ff13027210 */ /* 0x000fca0007ffe1ff */
[----:B------:R-:W-:-:S04]  /*1be0*/  IMAD R2, R2, UR44, R17 ;  /* 0x0000002c02027c24 */ /* 0x000fc8000f8e0211 */
[C---:B------:R-:W-:Y:S02]  /*1bf0*/  IMAD R11, R2.reuse, UR71, R11 ;  /* 0x00000047020b7c24 */ /* 0x040fe4000f8e020b */
[C---:B-1----:R-:W-:Y:S02]  /*1c00*/  IMAD R13, R2.reuse, UR46, R13 ;  /* 0x0000002e020d7c24 */ /* 0x042fe4000f8e020d */
[----:B------:R-:W-:Y:S01]  /*1c10*/  IMAD R15, R2, UR47, R15 ;  /* 0x0000002f020f7c24 */ /* 0x000fe2000f8e020f */
[----:B------:R-:W-:Y:S06]  /*1c20*/  BRA.U !UP1, `(.L_x_21) ;  /* 0x00000011091c7547 */ /* 0x000fec000b800000 */
[----:B------:R-:W0:Y:S01]  /*1c30*/  LDCU.64 UR44, c[0x0][0x3d8] ;  /* 0x00007b00ff2c77ac */ /* 0x000e220008000a00 */
[----:B------:R-:W-:Y:S01]  /*1c40*/  MOV R17, R19 ;  /* 0x0000001300117202 */ /* 0x000fe20000000f00 */
[----:B------:R-:W-:Y:S01]  /*1c50*/  IMAD.MOV.U32 R16, RZ, RZ, RZ ;  /* 0x000000ffff107224 */ /* 0x000fe200078e00ff */
        /* <DEDUP_REMOVED lines=11> */
[----:B------:R-:W-:Y:S01]  /*1d10*/  MOV R16, RZ ;  /* 0x000000ff00107202 */ /* 0x000fe20000000f00 */
[----:B------:R-:W1:Y:S01]  /*1d20*/  LDCU.64 UR46, c[0x0][0x510] ;  /* 0x0000a200ff2e77ac */ /* 0x000e620008000a00 */
[----:B------:R-:W-:-:S03]  /*1d30*/  UISETP.NE.AND UP1, UPT, UR31, 0x6, UPT ;  /* 0x000000061f00788c */ /* 0x000fc6000bf25270 */
[----:B0-----:R-:W-:-:S05]  /*1d40*/  IMAD.HI.U32 R2, R17, UR45, R16 ;  /* 0x0000002d11027c27 */ /* 0x001fca000f8e0010 */
[----:B------:R-:W-:-:S05]  /*1d50*/  SHF.R.U32.HI R19, RZ, UR68, R2 ;  /* 0x00000044ff137c19 */ /* 0x000fca0008011602 */
[----:B------:R-:W-:-:S04]  /*1d60*/  IMAD.MOV R2, RZ, RZ, -R19 ;  /* 0x000000ffff027224 */ /* 0x000fc800078e0a13 */
[----:B------:R-:W-:-:S04]  /*1d70*/  IMAD R2, R2, UR44, R17 ;  /* 0x0000002c02027c24 */ /* 0x000fc8000f8e0211 */
[C---:B------:R-:W-:Y:S02]  /*1d80*/  IMAD R11, R2.reuse, UR67, R11 ;  /* 0x00000043020b7c24 */ /* 0x040fe4000f8e020b */
[C---:B-1----:R-:W-:Y:S02]  /*1d90*/  IMAD R13, R2.reuse, UR46, R13 ;  /* 0x0000002e020d7c24 */ /* 0x042fe4000f8e020d */
[----:B------:R-:W-:Y:S01]  /*1da0*/  IMAD R15, R2, UR47, R15 ;  /* 0x0000002f020f7c24 */ /* 0x000fe2000f8e020f */
[----:B------:R-:W-:Y:S06]  /*1db0*/  BRA.U !UP1, `(.L_x_21) ;  /* 0x0000000d09b87547 */ /* 0x000fec000b800000 */
[----:B------:R-:W0:Y:S01]  /*1dc0*/  LDCU.64 UR44, c[0x0][0x3f0] ;  /* 0x00007e00ff2c77ac */ /* 0x000e220008000a00 */
[----:B------:R-:W-:Y:S01]  /*1dd0*/  HFMA2 R16, -RZ, RZ, 0, 0 ;  /* 0x00000000ff107431 */ /* 0x000fe200000001ff */
[----:B------:R-:W-:Y:S01]  /*1de0*/  MOV R17, R19 ;  /* 0x0000001300117202 */ /* 0x000fe20000000f00 */
        /* <DEDUP_REMOVED lines=11> */
[----:B------:R-:W-:Y:S01]  /*1ea0*/  IMAD.MOV.U32 R16, RZ, RZ, RZ ;  /* 0x000000ffff107224 */ /* 0x000fe200078e00ff */
[----:B------:R-:W1:Y:S01]  /*1eb0*/  LDCU.64 UR46, c[0x0][0x528] ;  /* 0x0000a500ff2e77ac */ /* 0x000e620008000a00 */
[----:B------:R-:W-:Y:S02]  /*1ec0*/  UISETP.NE.AND UP1, UPT, UR31, 0x8, UPT ;  /* 0x000000081f00788c */ /* 0x000fe4000bf25270 */
        /* <DEDUP_REMOVED lines=14> */
[----:B------:R-:W-:-:S05]  /*1fb0*/  SHF.R.U32.HI R17, RZ, UR45, R2 ;  /* 0x0000002dff117c19 */ /* 0x000fca0008011602 */
[----:B------:R-:W-:-:S04]  /*1fc0*/  IMAD.MOV R2, RZ, RZ, -R17 ;  /* 0x000000ffff027224 */ /* 0x000fc800078e0a11 */
        /* <DEDUP_REMOVED lines=18> */
[----:B------:R-:W-:Y:S02]  /*20f0*/  HFMA2 R16, -RZ, RZ, 0, 0 ;  /* 0x00000000ff107431 */ /* 0x000fe400000001ff */
[----:B------:R-:W-:Y:S01]  /*2100*/  IMAD.MOV.U32 R17, RZ, RZ, R19 ;  /* 0x000000ffff117224 */ /* 0x000fe200078e0013 */
[----:B------:R-:W1:Y:S01]  /*2110*/  LDCU.64 UR46, c[0x0][0x548] ;  /* 0x0000a900ff2e77ac */ /* 0x000e620008000a00 */
[----:B------:R-:W-:Y:S01]  /*2120*/  UISETP.NE.AND UP1, UPT, UR31, 0xb, UPT ;  /* 0x0000000b1f00788c */ /* 0x000fe2000bf25270 */
        /* <DEDUP_REMOVED lines=46> */
[----:B------:R-:W-:Y:S02]  /*2410*/  MOV R16, RZ ;  /* 0x000000ff00107202 */ /* 0x000fe40000000f00 */
[----:B------:R-:W-:Y:S01]  /*2420*/  MOV R17, R19 ;  /* 0x0000001300117202 */ /* 0x000fe20000000f00 */
        /* <DEDUP_REMOVED lines=111> */
[----:B------:R-:W-:Y:S01]  /*2b20*/  MOV R17, R21 ;  /* 0x0000001500117202 */ /* 0x000fe20000000f00 */
[----:B------:R-:W-:Y:S01]  /*2b30*/  IMAD.MOV.U32 R16, RZ, RZ, RZ ;  /* 0x000000ffff107224 */ /* 0x000fe200078e00ff */
[----:B------:R-:W-:Y:S01]  /*2b40*/  UISETP.NE.AND UP1, UPT, UR31, 0x18, UPT ;  /* 0x000000181f00788c */ /* 0x000fe2000bf25270 */
[----:B------:R-:W1:Y:S05]  /*2b50*/  LDCU.64 UR44, c[0x0][0x5e8] ;  /* 0x0000bd00ff2c77ac */ /* 0x000e6a0008000a00 */
[----:B------:R-:W-:-:S05]  /*2b60*/  PLOP3.LUT P0, PT, PT, PT, UP1, 0x80, 0x8 ;  /* 0x000000000008781c */ /* 0x000fca0003f0f018 */
[----:B------:R-:W2:Y:S01]  /*2b70*/  @UP1 LDCU UR76, c[0x0][0x4c4] ;  /* 0x00009880ff4c17ac */ /* 0x000ea20008000800 */
[----:B0-----:R-:W-:-:S05]  /*2b80*/  IMAD.HI.U32 R16, R21, UR47, R16 ;  /* 0x0000002f15107c27 */ /* 0x001fca000f8e0010 */
[----:B------:R-:W-:Y:S02]  /*2b90*/  SHF.R.U32.HI R17, RZ, UR29, R16 ;  /* 0x0000001dff117c19 */ /* 0x000fe40008011610 */
[----:B------:R-:W-:Y:S02]  /*2ba0*/  @P0 MOV R16, RZ ;  /* 0x000000ff00100202 */ /* 0x000fe40000000f00 */
[----:B------:R-:W-:-:S05]  /*2bb0*/  IADD3 R2, PT, PT, -R17, RZ, RZ ;  /* 0x000000ff11027210 */ /* 0x000fca0007ffe1ff */
[----:B------:R-:W-:Y:S01]  /*2bc0*/  IMAD R2, R2, UR46, R21 ;  /* 0x0000002e02027c24 */ /* 0x000fe2000f8e0215 */
[----:B------:R-:W0:Y:S03]  /*2bd0*/  @UP1 LDCU.64 UR46, c[0x0][0x4c8] ;  /* 0x00009900ff2e17ac */ /* 0x000e260008000a00 */
[C---:B-1----:R-:W-:Y:S02]  /*2be0*/  IMAD R13, R2.reuse, UR44, R13 ;  /* 0x0000002c020d7c24 */ /* 0x042fe4000f8e020d */
[C---:B------:R-:W-:Y:S01]  /*2bf0*/  IMAD R15, R2.reuse, UR45, R15 ;  /* 0x0000002d020f7c24 */ /* 0x040fe2000f8e020f */
[----:B------:R-:W1:Y:S01]  /*2c00*/  @UP1 LDCU.64 UR44, c[0x0][0x5f0] ;  /* 0x0000be00ff2c17ac */ /* 0x000e620008000a00 */
[----:B------:R-:W-:Y:S02]  /*2c10*/  IMAD R11, R2, UR30, R11 ;  /* 0x0000001e020b7c24 */ /* 0x000fe4000f8e020b */
[----:B0-----:R-:W-:Y:S01]  /*2c20*/  @P0 IMAD.HI.U32 R10, R17, UR46, R16 ;  /* 0x0000002e110a0c27 */ /* 0x001fe2000f8e0010 */
[----:B------:R-:W0:Y:S04]  /*2c30*/  @UP1 LDCU UR46, c[0x0][0x5f8] ;  /* 0x0000bf00ff2e17ac */ /* 0x000e280008000800 */
[----:B------:R-:W-:-:S05]  /*2c40*/  @P0 SHF.R.U32.HI R10, RZ, UR47, R10 ;  /* 0x0000002fff0a0c19 */ /* 0x000fca000801160a */
[----:B------:R-:W-:-:S04]  /*2c50*/  @P0 IMAD.MOV R16, RZ, RZ, -R10 ;  /* 0x000000ffff100224 */ /* 0x000fc800078e0a0a */
[----:B--2---:R-:W-:-:S04]  /*2c60*/  @P0 IMAD R16, R16, UR76, R17 ;  /* 0x0000004c10100c24 */ /* 0x004fc8000f8e0211 */
[C---:B-1----:R-:W-:Y:S02]  /*2c70*/  @P0 IMAD R11, R16.reuse, UR44, R11 ;  /* 0x0000002c100b0c24 */ /* 0x042fe4000f8e020b */
[C---:B------:R-:W-:Y:S02]  /*2c80*/  @P0 IMAD R13, R16.reuse, UR45, R13 ;  /* 0x0000002d100d0c24 */ /* 0x040fe4000f8e020d */
[----:B0-----:R-:W-:-:S07]  /*2c90*/  @P0 IMAD R15, R16, UR46, R15 ;  /* 0x0000002e100f0c24 */ /* 0x001fce000f8e020f */
.L_x_21:
[----:B------:R-:W-:-:S04]  /*2ca0*/  IMAD.WIDE.U32 R14, R15, 0x2, R4 ;  /* 0x000000020f0e7825 */ /* 0x000fc800078e0004 */
[----:B------:R-:W-:Y:S01]  /*2cb0*/  IMAD.WIDE.U32 R16, R13, 0x2, R8 ;  /* 0x000000020d107825 */ /* 0x000fe200078e0008 */
[----:B------:R-:W-:Y:S02]  /*2cc0*/  IADD3 R18, P1, PT, R14, UR6, RZ ;  /* 0x000000060e127c10 */ /* 0x000fe4000ff3e0ff */
[----:B------:R-:W-:Y:S01]  /*2cd0*/  MOV R23, UR32 ;  /* 0x0000002000177c02 */ /* 0x000fe20008000f00 */
[----:B------:R-:W2:Y:S01]  /*2ce0*/  LDG.E.U16 R14, desc[UR34][R14.64] ;  /* 0x000000220e0e7981 */ /* 0x000ea2000c1e1500 */
[----:B------:R-:W-:Y:S02]  /*2cf0*/  IADD3 R12, P0, PT, R16, UR26, RZ ;  /* 0x0000001a100c7c10 */ /* 0x000fe4000ff1e0ff */
[----:B------:R-:W-:Y:S01]  /*2d00*/  IADD3.X R19, PT, PT, R15, UR5, RZ, P1, !PT ;  /* 0x000000050f137c10 */ /* 0x000fe20008ffe4ff */
[----:B------:R-:W3:Y:S01]  /*2d10*/  LDG.E.U16 R2, desc[UR34][R16.64] ;  /* 0x0000002210027981 */ /* 0x000ee2000c1e1500 */
[----:B------:R-:W-:Y:S02]  /*2d20*/  IADD3.X R13, PT, PT, R17, UR27, RZ, P0, !PT ;  /* 0x0000001b110d7c10 */ /* 0x000fe400087fe4ff */
[----:B------:R-:W-:Y:S01]  /*2d30*/  LEA R22, P1, -R23, R18, 0x1 ;  /* 0x0000001217167211 */ /* 0x000fe200078209ff */
[----:B------:R2:W4:Y:S01]  /*2d40*/  LDG.E.U16 R24, desc[UR34][R18.64] ;  /* 0x0000002212187981 */ /* 0x000522000c1e1500 */
[----:B------:R-:W-:-:S02]  /*2d50*/  IADD3 R20, P0, PT, R12, UR26, RZ ;  /* 0x0000001a0c147c10 */ /* 0x000fc4000ff1e0ff */
[----:B------:R-:W-:Y:S01]  /*2d60*/  IADD3.X R23, PT, PT, R19, ~UR33, RZ, P1, !PT ;  /* 0x8000002113177c10 */ /* 0x000fe20008ffe4ff */
[----:B------:R-:W5:Y:S01]  /*2d70*/  LDG.E.U16 R10, desc[UR34][R12.64] ;  /* 0x000000220c0a7981 */ /* 0x000f62000c1e1500 */
[----:B------:R-:W-:-:S03]  /*2d80*/  IADD3.X R21, PT, PT, R13, UR27, RZ, P0, !PT ;  /* 0x0000001b0d157c10 */ /* 0x000fc600087fe4ff */
[----:B------:R-:W5:Y:S04]  /*2d90*/  LDG.E.U16 R22, desc[UR34][R22.64] ;  /* 0x0000002216167981 */ /* 0x000f68000c1e1500 */
[----:B------:R-:W5:Y:S01]  /*2da0*/  LDG.E.U16 R20, desc[UR34][R20.64] ;  /* 0x0000002214147981 */ /* 0x000f62000c1e1500 */
[----:B--2---:R-:W-:Y:S02]  /*2db0*/  SHF.L.U32 R19, R14, 0x10, RZ ;  /* 0x000000100e137819 */ /* 0x004fe400000006ff */
[----:B---3--:R-:W-:Y:S02]  /*2dc0*/  SHF.L.U32 R2, R2, 0x10, RZ ;  /* 0x0000001002027819 */ /* 0x008fe400000006ff */
[----:B----4-:R-:W-:Y:S01]  /*2dd0*/  SHF.L.U32 R17, R24, 0x10, RZ ;  /* 0x0000001018117819 */ /* 0x010fe200000006ff */
[----:B-----5:R-:W-:-:S04]  /*2de0*/  IMAD.U32 R10, R10, 0x10000, RZ ;  /* 0x000100000a0a7824 */ /* 0x020fc800078e00ff */
[----:B------:R-:W-:Y:S01]  /*2df0*/  FMUL.FTZ R16, R17, R2 ;  /* 0x0000000211107220 */ /* 0x000fe20000410000 */
[----:B------:R-:W-:Y:S01]  /*2e00*/  SHF.L.U32 R13, R22, 0x10, RZ ;  /* 0x00000010160d7819 */ /* 0x000fe200000006ff */
[----:B------:R-:W-:Y:S01]  /*2e10*/  FMUL.FTZ R17, R10, R17 ;  /* 0x000000110a117220 */ /* 0x000fe20000410000 */
[----:B------:R-:W-:Y:S01]  /*2e20*/  SHF.L.U32 R20, R20, 0x10, RZ ;  /* 0x0000001014147819 */ /* 0x000fe200000006ff */
[----:B------:R-:W-:-:S04]  /*2e30*/  FMUL.FTZ R10, R10, R19 ;  /* 0x000000130a0a7220 */ /* 0x000fc80000410000 */
[C---:B------:R-:W-:Y:S01]  /*2e40*/  FMUL.FTZ R12, R20.reuse, R13 ;  /* 0x0000000d140c7220 */ /* 0x040fe20000410000 */
[----:B------:R-:W-:Y:S01]  /*2e50*/  FMUL.FTZ R19, R20, R19 ;  /* 0x0000001314137220 */ /* 0x000fe20000410000 */
[----:B------:R-:W-:Y:S01]  /*2e60*/  FMUL.FTZ R14, R13, R2 ;  /* 0x000000020d0e7220 */ /* 0x000fe20000410000 */
[----:B------:R-:W0:Y:S08]  /*2e70*/  F2F.BF16.F32 R17, R17 ;  /* 0x0000001100117304 */ /* 0x000e300000202000 */
[----:B------:R-:W-:Y:S08]  /*2e80*/  F2F.BF16.F32 R12, R12 ;  /* 0x0000000c000c7304 */ /* 0x000ff00000202000 */
[----:B------:R-:W-:Y:S08]  /*2e90*/  F2F.BF16.F32 R19, R19 ;  /* 0x0000001300137304 */ /* 0x000ff00000202000 */
[----:B------:R-:W1:Y:S08]  /*2ea0*/  F2F.BF16.F32 R16, R16 ;  /* 0x0000001000107304 */ /* 0x000e700000202000 */
[----:B------:R2:W3:Y:S08]  /*2eb0*/  F2F.BF16.F32 R15, R10 ;  /* 0x0000000a000f7304 */ /* 0x0004f00000202000 */
[----:B------:R-:W4:Y:S01]  /*2ec0*/  F2F.BF16.F32 R14, R14 ;  /* 0x0000000e000e7304 */ /* 0x000f220000202000 */
[----:B0-----:R-:W-:Y:S01]  /*2ed0*/  SHF.L.U32 R17, R17, 0x10, RZ ;  /* 0x0000001011117819 */ /* 0x001fe200000006ff */
[----:B-1----:R-:W-:Y:S01]  /*2ee0*/  IMAD.U32 R16, R16, 0x10000, RZ ;  /* 0x0001000010107824 */ /* 0x002fe200078e00ff */
[----:B------:R-:W-:-:S02]  /*2ef0*/  SHF.L.U32 R2, R12, 0x10, RZ ;  /* 0x000000100c027819 */ /* 0x000fc400000006ff */
[----:B------:R-:W-:Y:S01]  /*2f00*/  SHF.L.U32 R13, R19, 0x10, RZ ;  /* 0x00000010130d7819 */ /* 0x000fe200000006ff */
[----:B--2---:R-:W-:-:S04]  /*2f10*/  IMAD.WIDE.U32 R10, R11, 0x2, R6 ;  /* 0x000000020b0a7825 */ /* 0x004fc800078e0006 */
[----:B------:R-:W-:Y:S01]  /*2f20*/  FADD.FTZ R2, R17, -R2 ;  /* 0x8000000211027221 */ /* 0x000fe20000010000 */
[----:B---3--:R-:W-:Y:S02]  /*2f30*/  IMAD.U32 R18, R15, 0x10000, RZ ;  /* 0x000100000f127824 */ /* 0x008fe400078e00ff */
[----:B------:R-:W-:Y:S01]  /*2f40*/  FADD.FTZ R13, R13, -R16 ;  /* 0x800000100d0d7221 */ /* 0x000fe20000010000 */
[----:B------:R-:W-:Y:S02]  /*2f50*/  IADD3 R12, P0, PT, R10, UR24, RZ ;  /* 0x000000180a0c7c10 */ /* 0x000fe4000ff1e0ff */
[----:B----4-:R-:W-:Y:S02]  /*2f60*/  SHF.L.U32 R15, R14, 0x10, RZ ;  /* 0x000000100e0f7819 */ /* 0x010fe400000006ff */
[----:B------:R-:W-:Y:S02]  /*2f70*/  F2FP.BF16.F32.PACK_AB R2, R13, R2 ;  /* 0x000000020d02723e */ /* 0x000fe400000010ff */
[----:B------:R-:W-:Y:S01]  /*2f80*/  IADD3.X R13, PT, PT, R11, UR25, RZ, P0, !PT ;  /* 0x000000190b0d7c10 */ /* 0x000fe200087fe4ff */
[----:B------:R-:W-:Y:S01]  /*2f90*/  FADD.FTZ R15, R15, -R18 ;  /* 0x800000120f0f7221 */ /* 0x000fe20000010000 */
[----:B------:R-:W-:-:S02]  /*2fa0*/  IADD3 R14, P0, PT, R12, UR24, RZ ;  /* 0x000000180c0e7c10 */ /* 0x000fc4000ff1e0ff */
[----:B------:R-:W-:Y:S02]  /*2fb0*/  PRMT R17, R2, 0x7632, R17 ;  /* 0x0000763202117816 */ /* 0x000fe40000000011 */
[----:B------:R-:W-:Y:S02]  /*2fc0*/  F2FP.BF16.F32.PACK_AB R16, RZ, R15 ;  /* 0x0000000fff10723e */ /* 0x000fe400000010ff */
[----:B------:R-:W-:Y:S02]  /*2fd0*/  IADD3.X R15, PT, PT, R13, UR25, RZ, P0, !PT ;  /* 0x000000190d0f7c10 */ /* 0x000fe400087fe4ff */
[----:B------:R-:W-:Y:S01]  /*2fe0*/  IADD3 R0, P0, PT, R0, UR7, RZ ;  /* 0x0000000700007c10 */ /* 0x000fe2000ff1e0ff */
[----:B------:R1:W-:Y:S03]  /*2ff0*/  STG.E.U16 desc[UR34][R10.64], R2 ;  /* 0x000000020a007986 */ /* 0x0003e6000c101522 */
[----:B------:R-:W-:Y:S01]  /*3000*/  IADD3.X R3, PT, PT, RZ, R3, RZ, P0, !PT ;  /* 0x00000003ff037210 */ /* 0x000fe200007fe4ff */
[----:B------:R1:W-:Y:S01]  /*3010*/  STG.E.U16 desc[UR34][R12.64], R17 ;  /* 0x000000110c007986 */ /* 0x0003e2000c101522 */
[----:B------:R-:W-:-:S03]  /*3020*/  ISETP.GE.U32.AND P0, PT, R0, UR8, PT ;  /* 0x0000000800007c0c */ /* 0x000fc6000bf06070 */
[----:B------:R1:W-:Y:S01]  /*3030*/  STG.E.U16 desc[UR34][R14.64], R16 ;  /* 0x000000100e007986 */ /* 0x0003e2000c101522 */
[----:B------:R-:W-:-:S13]  /*3040*/  ISETP.GE.AND.EX P0, PT, R3, UR4, PT, P0 ;  /* 0x0000000403007c0c */ /* 0x000fda000bf06300 */
[----:B-1----:R-:W-:Y:S05]  /*3050*/  @!P0 BRA `(.L_x_22) ;  /* 0xffffffe8003c8947 */ /* 0x002fea000383ffff */
[----:B------:R-:W-:Y:S05]  /*3060*/  BSYNC.RECONVERGENT B0 ;  /* 0x0000000000007941 */ /* 0x000fea0003800200 */
.L_x_20:
[----:B------:R-:W-:Y:S05]  /*3070*/  EXIT ;  /* 0x000000000000794d */ /* 0x000fea0003800000 */
        .weak           $__internal_1_$__cuda_sm20_div_u64
        .type           $__internal_1_$__cuda_sm20_div_u64,@function
        .size           $__internal_1_$__cuda_sm20_div_u64,(.L_x_261 - $__internal_1_$__cuda_sm20_div_u64)
$__internal_1_$__cuda_sm20_div_u64:
        /* <DEDUP_REMOVED lines=65> */
[----:B------:R-:W-:Y:S06]  /*3490*/  RET.REL.NODEC R6 `(_ZN2at6native12cross_kernelIN3c108BFloat16E16OffsetCalculatorILi3EjLb0EElEEviPT_PKS6_S9_T0_T1_SB_SB_) ;  /* 0xffffffc806d87950 */ /* 0x000fec0003c3ffff */
.L_x_23:
        /* <DEDUP_REMOVED lines=14> */
.L_x_261:


//--------------------- .text._ZN2at6native12cross_kernelIN3c104HalfE16OffsetCalculatorILi3EjLb0EEiEEviPT_PKS6_S9_T0_T1_SB_SB_ --------------------------
	.section	.text._ZN2at6native12cross_kernelIN3c104HalfE16OffsetCalculatorILi3EjLb0EEiEEviPT_PKS6_S9_T0_T1_SB_SB_,"ax",@progbits
	.align	128
        .global         _ZN2at6native12cross_kernelIN3c104HalfE16OffsetCalculatorILi3EjLb0EEiEEviPT_PKS6_S9_T0_T1_SB_SB_
        .type           _ZN2at6native12cross_kernelIN3c104HalfE16OffsetCalculatorILi3EjLb0EEiEEviPT_PKS6_S9_T0_T1_SB_SB_,@function
        .size           _ZN2at6native12cross_kernelIN3c104HalfE16OffsetCalculatorILi3EjLb0EEiEEviPT_PKS6_S9_T0_T1_SB_SB_,(.L_x_262 - _ZN2at6native12cross_kernelIN3c104HalfE16OffsetCalculatorILi3EjLb0EEiEEviPT_PKS6_S9_T0_T1_SB_SB_)
        .other          _ZN2at6native12cross_kernelIN3c104HalfE16OffsetCalculatorILi3EjLb0EEiEEviPT_PKS6_S9_T0_T1_SB_SB_,@"STO_CUDA_ENTRY STV_DEFAULT"
_ZN2at6native12cross_kernelIN3c104HalfE16OffsetCalculatorILi3EjLb0EEiEEviPT_PKS6_S9_T0_T1_SB_SB_:
.text._ZN2at6native12cross_kernelIN3c104HalfE16OffsetCalculatorILi3EjLb0EEiEEviPT_PKS6_S9_T0_T1_SB_SB_:
        /* <DEDUP_REMOVED lines=23> */
[----:B------:R-:W-:Y:S02]  /*0170*/  IADD3.X R6, PT, PT, RZ, R21, RZ, P0, !PT ;  /* 0x00000015ff067210 */ /* 0x000fe400007fe4ff */
[C---:B------:R-:W-:Y:S02]  /*0180*/  ISETP.GT.U32.AND P1, PT, R4.reuse, UR5, PT ;  /* 0x0000000504007c0c */ /* 0x040fe4000bf24070 */
[----:B------:R-:W-:Y:S02]  /*0190*/  ISETP.GE.U32.AND P0, PT, R4, UR5, PT ;  /* 0x0000000504007c0c */ /* 0x000fe4000bf06070 */
[----:B------:R-:W-:-:S02]  /*01a0*/  ISETP.GT.U32.AND.EX P1, PT, R6, UR71, PT, P1 ;  /* 0x0000004706007c0c */ /* 0x000fc4000bf24110 */
[----:B------:R-:W-:Y:S02]  /*01b0*/  ISETP.GE.U32.AND.EX P0, PT, R6, UR71, PT, P0 ;  /* 0x0000004706007c0c */ /* 0x000fe4000bf06100 */
        /* <DEDUP_REMOVED lines=11> */
[----:B0-----:R-:W-:-:S06]  /*0270*/  IADD3 R4, PT, PT, R6, 0xffffffe, RZ ;  /* 0x0ffffffe06047810 */ /* 0x001fcc0007ffe0ff */
[----:B------:R0:W1:Y:S02]  /*0280*/  F2I.FTZ.U32.TRUNC.NTZ R5, R4 ;  /* 0x0000000400057305 */ /* 0x000064000021f000 */
[----:B0-----:R-:W-:Y:S01]  /*0290*/  MOV R4, RZ ;  /* 0x000000ff00047202 */ /* 0x001fe20000000f00 */
[----:B-1----:R-:W-:-:S04]  /*02a0*/  IMAD R7, R7, R5, RZ ;  /* 0x0000000507077224 */ /* 0x002fc800078e02ff */
[----:B------:R-:W-:-:S04]  /*02b0*/  IMAD.HI.U32 R8, R5, R7, R4 ;  /* 0x0000000705087227 */ /* 0x000fc800078e0004 */
[----:B------:R-:W-:Y:S02]  /*02c0*/  HFMA2 R5, -RZ, RZ, 0, 0 ;  /* 0x00000000ff057431 */ /* 0x000fe400000001ff */
[----:B------:R-:W-:-:S05]  /*02d0*/  IMAD.HI.U32 R4, R8, R3, RZ ;  /* 0x0000000308047227 */ /* 0x000fca00078e00ff */
[----:B------:R-:W-:-:S05]  /*02e0*/  IADD3 R8, PT, PT, -R4, RZ, RZ ;  /* 0x000000ff04087210 */ /* 0x000fca0007ffe1ff */
[----:B------:R-:W-:-:S05]  /*02f0*/  IMAD R3, R8, UR72, R3 ;  /* 0x0000004808037c24 */ /* 0x000fca000f8e0203 */
[----:B------:R-:W-:-:S13]  /*0300*/  ISETP.GE.U32.AND P0, PT, R3, UR72, PT ;  /* 0x0000004803007c0c */ /* 0x000fda000bf06070 */
[----:B------:R-:W-:Y:S02]  /*0310*/  @P0 IADD3 R3, PT, PT, R3, -UR72, RZ ;  /* 0x8000004803030c10 */ /* 0x000fe4000fffe0ff */
[----:B------:R-:W-:Y:S02]  /*0320*/  @P0 IADD3 R4, PT, PT, R4, 0x1, RZ ;  /* 0x0000000104040810 */ /* 0x000fe40007ffe0ff */
[----:B------:R-:W-:-:S13]  /*0330*/  ISETP.GE.U32.AND P1, PT, R3, UR72, PT ;  /* 0x0000004803007c0c */ /* 0x000fda000bf26070 */
[----:B------:R-:W-:Y:S02]  /*0340*/  @P1 IADD3 R4, PT, PT, R4, 0x1, RZ ;  /* 0x0000000104041810 */ /* 0x000fe40007ffe0ff */
[----:B------:R-:W-:Y:S01]  /*0350*/  @!P2 LOP3.LUT R4, RZ, UR72, RZ, 0x33, !PT ;  /* 0x00000048ff04ac12 */ /* 0x000fe2000f8e33ff */
[----:B------:R-:W-:Y:S06]  /*0360*/  BRA `(.L_x_27) ;  /* 0x0000000000107947 */ /* 0x000fec0003800000 */
.L_x_26:
[----:B------:R-:W-:-:S07]  /*0370*/  MOV R4, 0x390 ;  /* 0x0000039000047802 */ /* 0x000fce0000000f00 */
[----:B------:R-:W-:Y:S05]  /*0380*/  CALL.REL.NOINC `($__internal_2_$__cuda_sm20_div_u64) ;  /* 0x0000002800d47944 */ /* 0x000fea0003c00000 */
[----:B------:R-:W-:Y:S02]  /*0390*/  MOV R4, R3 ;  /* 0x0000000300047202 */ /* 0x000fe40000000f00 */
[----:B------:R-:W-:-:S07]  /*03a0*/  MOV R5, R6 ;  /* 0x0000000600057202 */ /* 0x000fce0000000f00 */
.L_x_27:
[----:B------:R-:W-:Y:S05]  /*03b0*/  BSYNC.RECONVERGENT B0 ;  /* 0x0000000000007941 */ /* 0x000fea0003800200 */
.L_x_25:
        /* <DEDUP_REMOVED lines=20> */
[----:B------:R-:W-:Y:S01]  /*0500*/  MOV R5, UR10 ;  /* 0x0000000a00057c02 */ /* 0x000fe20008000f00 */
[----:B------:R-:W-:Y:S01]  /*0510*/  UIMAD.WIDE UR8, UR12, 0x2, UR4 ;  /* 0x000000020c0878a5 */ /* 0x000fe2000f8e0204 */
[----:B------:R-:W-:Y:S01]  /*0520*/  IMAD.WIDE R6, R9, 0x2, R2 ;  /* 0x0000000209067825 */ /* 0x000fe200078e0202 */
[----:B0-----:R-:W-:Y:S10]  /*0530*/  @!P1 BRA `(.L_x_29) ;  /* 0x0000000000dc9947 */ /* 0x001ff40003800000 */
[----:B------:R-:W0:Y:S01]  /*0540*/  LDC.64 R8, c[0x0][0x388] ;  /* 0x0000e200ff087b82 */ /* 0x000e220000000a00 */
[----:B------:R-:W-:Y:S01]  /*0550*/  IADD3 R17, PT, PT, R17, 0x1, RZ ;  /* 0x0000000111117810 */ /* 0x000fe20007ffe0ff */
[----:B------:R-:W-:-:S03]  /*0560*/  HFMA2 R16, -RZ, RZ, 0, 0 ;  /* 0x00000000ff107431 */ /* 0x000fc600000001ff */
[----:B------:R-:W-:-:S07]  /*0570*/  LOP3.LUT R17, R17, 0x3, RZ, 0xc0, !PT ;  /* 0x0000000311117812 */ /* 0x000fce00078ec0ff */
.L_x_30:
[----:B-1----:R-:W1:Y:S01]  /*0580*/  LDC.64 R10, c[0x0][0x398] ;  /* 0x0000e600ff0a7b82 */ /* 0x002e620000000a00 */
[----:B------:R-:W-:Y:S01]  /*0590*/  MOV R18, UR6 ;  /* 0x0000000600127c02 */ /* 0x000fe20008000f00 */
[----:B------:R-:W2:Y:S01]  /*05a0*/  LDG.E.U16 R20, desc[UR76][R4.64] ;  /* 0x0000004c04147981 */ /* 0x000ea2000c1e1500 */
[----:B------:R-:W-:Y:S02]  /*05b0*/  MOV R14, UR8 ;  /* 0x00000008000e7c02 */ /* 0x000fe40008000f00 */
[----:B------:R-:W-:Y:S02]  /*05c0*/  MOV R24, UR4 ;  /* 0x0000000400187c02 */ /* 0x000fe40008000f00 */
[----:B------:R-:W-:Y:S01]  /*05d0*/  MOV R25, UR5 ;  /* 0x0000000500197c02 */ /* 0x000fe20008000f00 */
[----:B------:R-:W3:Y:S01]  /*05e0*/  LDC.64 R12, c[0x0][0x390] ;  /* 0x0000e400ff0c7b82 */ /* 0x000ee20000000a00 */
[----:B------:R-:W-:Y:S02]  /*05f0*/  MOV R19, UR7 ;  /* 0x0000000700137c02 */ /* 0x000fe40008000f00 */
[----:B------:R-:W-:Y:S01]  /*0600*/  MOV R15, UR9 ;  /* 0x00000009000f7c02 */ /* 0x000fe20008000f00 */
        /* <DEDUP_REMOVED lines=9> */
[----:B------:R-:W-:-:S04]  /*06a0*/  IADD3 R0, P2, PT, R0, UR72, RZ ;  /* 0x0000004800007c10 */ /* 0x000fc8000ff5e0ff */
[----:B------:R-:W-:Y:S01]  /*06b0*/  IADD3.X R21, PT, PT, RZ, R21, RZ, P2, !PT ;  /* 0x00000015ff157210 */ /* 0x000fe200017fe4ff */
[----:B--2---:R-:W-:Y:S02]  /*06c0*/  HADD2.F32 R20, -RZ, R20.H0_H0 ;  /* 0x20000014ff147230 */ /* 0x004fe40000004100 */
[----:B----4-:R-:W-:Y:S02]  /*06d0*/  HADD2.F32 R22, -RZ, R22.H0_H0 ;  /* 0x20000016ff167230 */ /* 0x010fe40000004100 */
[----:B-----5:R-:W-:Y:S02]  /*06e0*/  HADD2.F32 R23, -RZ, R18.H0_H0 ;  /* 0x20000012ff177230 */ /* 0x020fe40000004100 */
[----:B------:R-:W-:-:S03]  /*06f0*/  HADD2.F32 R27, -RZ, R14.H0_H0 ;  /* 0x2000000eff1b7230 */ /* 0x000fc60000004100 */
[----:B------:R-:W-:Y:S02]  /*0700*/  FMUL.FTZ R26, R22, R23 ;  /* 0x00000017161a7220 */ /* 0x000fe40000410000 */
[----:B------:R-:W-:Y:S01]  /*0710*/  FMUL.FTZ R29, R27, R20 ;  /* 0x000000141b1d7220 */ /* 0x000fe20000410000 */
[----:B------:R-:W-:-:S04]  /*0720*/  HADD2.F32 R18, -RZ, R10.H0_H0 ;  /* 0x2000000aff127230 */ /* 0x000fc80000004100 */
[----:B------:R-:W-:Y:S01]  /*0730*/  F2FP.F16.F32.PACK_AB R26, R29, R26 ;  /* 0x0000001a1d1a723e */ /* 0x000fe200000000ff */
[----:B---3--:R-:W-:-:S04]  /*0740*/  HADD2.F32 R14, -RZ, R12.H0_H0 ;  /* 0x2000000cff0e7230 */ /* 0x008fc80000004100 */
[--C-:B------:R-:W-:Y:S02]  /*0750*/  HADD2.F32 R10, -RZ, R26.reuse.H0_H0 ;  /* 0x2000001aff0a7230 */ /* 0x100fe40000004100 */
[----:B------:R-:W-:Y:S02]  /*0760*/  HADD2.F32 R11, -RZ, R26.H1_H1 ;  /* 0x3000001aff0b7230 */ /* 0x000fe40000004100 */
[----:B------:R-:W-:Y:S01]  /*0770*/  FMUL.FTZ R27, R27, R18 ;  /* 0x000000121b1b7220 */ /* 0x000fe20000410000 */
[----:B------:R-:W-:Y:S02]  /*0780*/  FMUL.FTZ R23, R23, R14 ;  /* 0x0000000e17177220 */ /* 0x000fe40000410000 */
[----:B------:R-:W-:-:S03]  /*0790*/  FADD.FTZ R10, R10, -R11 ;  /* 0x8000000b0a0a7221 */ /* 0x000fc60000010000 */
[----:B------:R-:W-:Y:S02]  /*07a0*/  F2FP.F16.F32.PACK_AB R23, RZ, R23 ;  /* 0x00000017ff17723e */ /* 0x000fe400000000ff */
[----:B------:R-:W-:-:S03]  /*07b0*/  F2FP.F16.F32.PACK_AB R10, R27, R10 ;  /* 0x0000000a1b0a723e */ /* 0x000fc600000000ff */
[----:B------:R-:W-:Y:S02]  /*07c0*/  HADD2.F32 R12, -RZ, R23.H0_H0 ;  /* 0x20000017ff0c7230 */ /* 0x000fe40000004100 */
[----:B------:R-:W-:Y:S02]  /*07d0*/  HADD2.F32 R11, -RZ, R10.H1_H1 ;  /* 0x3000000aff0b7230 */ /* 0x000fe40000004100 */
[----:B------:R-:W-:Y:S01]  /*07e0*/  FMUL.FTZ R18, R22, R18 ;  /* 0x0000001216127220 */ /* 0x000fe20000410000 */
[----:B------:R-:W-:Y:S02]  /*07f0*/  FMUL.FTZ R14, R20, R14 ;  /* 0x0000000e140e7220 */ /* 0x000fe40000410000 */
[----:B------:R-:W-:Y:S02]  /*0800*/  FADD.FTZ R11, R11, -R12 ;  /* 0x8000000c0b0b7221 */ /* 0x000fe40000010000 */
[----:B------:R-:W-:-:S03]  /*0810*/  F2FP.F16.F32.PACK_AB R18, RZ, R18 ;  /* 0x00000012ff12723e */ /* 0x000fc600000000ff */
[----:B------:R-:W-:Y:S02]  /*0820*/  F2FP.F16.F32.PACK_AB R11, R14, R11 ;  /* 0x0000000b0e0b723e */ /* 0x000fe400000000ff */
[----:B------:R-:W-:-:S03]  /*0830*/  HADD2.F32 R13, -RZ, R18.H0_H0 ;  /* 0x20000012ff0d7230 */ /* 0x000fc60000004100 */
[----:B------:R-:W-:-:S05]  /*0840*/  HADD2.F32 R12, -RZ, R11.H1_H1 ;  /* 0x3000000bff0c7230 */ /* 0x000fca0000004100 */
[----:B------:R-:W-:Y:S01]  /*0850*/  FADD.FTZ R12, R12, -R13 ;  /* 0x8000000d0c0c7221 */ /* 0x000fe20000010000 */
[----:B0-----:R1:W-:Y:S04]  /*0860*/  STG.E.U16 desc[UR76][R8.64], R10 ;  /* 0x0000000a08007986 */ /* 0x0013e8000c10154c */
[----:B------:R-:W-:Y:S01]  /*0870*/  F2FP.F16.F32.PACK_AB R12, RZ, R12 ;  /* 0x0000000cff0c723e */ /* 0x000fe200000000ff */
[----:B------:R1:W-:Y:S04]  /*0880*/  STG.E.U16 desc[UR76][R2.64], R11 ;  /* 0x0000000b02007986 */ /* 0x0003e8000c10154c */
[----:B------:R1:W-:Y:S01]  /*0890*/  STG.E.U16 desc[UR76][R6.64], R12 ;  /* 0x0000000c06007986 */ /* 0x0003e2000c10154c */
[----:B------:R-:W-:Y:S05]  /*08a0*/  @P1 BRA `(.L_x_30) ;  /* 0xfffffffc00341947 */ /* 0x000fea000383ffff */
.L_x_29:
[----:B------:R-:W-:Y:S05]  /*08b0*/  BSYNC.RECONVERGENT B0 ;  /* 0x0000000000007941 */ /* 0x000fea0003800200 */
.L_x_28:
[----:B------:R-:W-:Y:S05]  /*08c0*/  @!P0 EXIT ;  /* 0x000000000000894d */ /* 0x000fea0003800000 */
.L_x_31:
[----:B-1----:R-:W0:Y:S01]  /*08d0*/  LDC.64 R8, c[0x0][0x398] ;  /* 0x0000e600ff087b82 */ /* 0x002e220000000a00 */
[----:B------:R-:W-:Y:S01]  /*08e0*/  MOV R18, UR6 ;  /* 0x0000000600127c02 */ /* 0x000fe20008000f00 */
[----:B------:R-:W2:Y:S01]  /*08f0*/  LDG.E.U16 R14, desc[UR76][R4.64] ;  /* 0x0000004c040e7981 */ /* 0x000ea2000c1e1500 */
[----:B------:R-:W-:Y:S02]  /*0900*/  MOV R22, UR8 ;  /* 0x0000000800167c02 */ /* 0x000fe40008000f00 */
[----:B------:R-:W-:Y:S02]  /*0910*/  MOV R16, UR4 ;  /* 0x0000000400107c02 */ /* 0x000fe40008000f00 */
[----:B------:R-:W-:Y:S01]  /*0920*/  MOV R17, UR5 ;  /* 0x0000000500117c02 */ /* 0x000fe20008000f00 */
[----:B------:R-:W1:Y:S01]  /*0930*/  LDC.64 R10, c[0x0][0x390] ;  /* 0x0000e400ff0a7b82 */ /* 0x000e620000000a00 */
[----:B------:R-:W-:Y:S02]  /*0940*/  MOV R19, UR7 ;  /* 0x0000000700137c02 */ /* 0x000fe40008000f00 */
[----:B------:R-:W-:Y:S01]  /*0950*/  MOV R23, UR9 ;  /* 0x0000000900177c02 */ /* 0x000fe20008000f00 */
[----:B------:R-:W3:Y:S04]  /*0960*/  LDG.E.U16 R12, desc[UR76][R16.64] ;  /* 0x0000004c100c7981 */ /* 0x000ee8000c1e1500 */
[----:B------:R-:W4:Y:S04]  /*0970*/  LDG.E.U16 R18, desc[UR76][R18.64] ;  /* 0x0000004c12127981 */ /* 0x000f28000c1e1500 */
[----:B------:R5:W4:Y:S04]  /*0980*/  LDG.E.U16 R22, desc[UR76][R22.64] ;  /* 0x0000004c16167981 */ /* 0x000b28000c1e1500 */
[----:B0-----:R-:W4:Y:S04]  /*0990*/  LDG.E.U16 R24, desc[UR76][R8.64] ;  /* 0x0000004c08187981 */ /* 0x001f28000c1e1500 */
[----:B-1----:R-:W4:Y:S01]  /*09a0*/  LDG.E.U16 R26, desc[UR76][R10.64] ;  /* 0x0000004c0a1a7981 */ /* 0x002f22000c1e1500 */
[----:B-----5:R-:W-:-:S02]  /*09b0*/  MOV R23, UR5 ;  /* 0x0000000500177c02 */ /* 0x020fc40008000f00 */
[----:B------:R-:W-:Y:S01]  /*09c0*/  MOV R19, UR9 ;  /* 0x0000000900137c02 */ /* 0x000fe20008000f00 */
[----:B--2---:R-:W-:Y:S02]  /*09d0*/  HADD2.F32 R14, -RZ, R14.H0_H0 ;  /* 0x2000000eff0e7230 */ /* 0x004fe40000004100 */
[----:B---3--:R-:W-:Y:S02]  /*09e0*/  HADD2.F32 R12, -RZ, R12.H0_H0 ;  /* 0x2000000cff0c7230 */ /* 0x008fe40000004100 */
[----:B----4-:R-:W-:Y:S02]  /*09f0*/  HADD2.F32 R13, -RZ, R18.H0_H0 ;  /* 0x20000012ff0d7230 */ /* 0x010fe40000004100 */
[----:B------:R-:W-:-:S03]  /*0a00*/  HADD2.F32 R25, -RZ, R22.H0_H0 ;  /* 0x20000016ff197230 */ /* 0x000fc60000004100 */
[----:B------:R-:W-:Y:S02]  /*0a10*/  FMUL.FTZ R15, R12, R13 ;  /* 0x0000000d0c0f7220 */ /* 0x000fe40000410000 */
[----:B------:R-:W-:-:S05]  /*0a20*/  FMUL.FTZ R20, R25, R14 ;  /* 0x0000000e19147220 */ /* 0x000fca0000410000 */
[----:B------:R-:W-:Y:S01]  /*0a30*/  F2FP.F16.F32.PACK_AB R16, R20, R15 ;  /* 0x0000000f1410723e */ /* 0x000fe200000000ff */
[----:B------:R-:W-:Y:S02]  /*0a40*/  HADD2.F32 R24, -RZ, R24.H0_H0 ;  /* 0x20000018ff187230 */ /* 0x000fe40000004100 */
[----:B------:R-:W-:Y:S02]  /*0a50*/  HADD2.F32 R15, -RZ, R26.H0_H0 ;  /* 0x2000001aff0f7230 */ /* 0x000fe40000004100 */
[--C-:B------:R-:W-:Y:S02]  /*0a60*/  HADD2.F32 R17, -RZ, R16.reuse.H0_H0 ;  /* 0x20000010ff117230 */ /* 0x100fe40000004100 */
[----:B------:R-:W-:Y:S02]  /*0a70*/  HADD2.F32 R16, -RZ, R16.H1_H1 ;  /* 0x30000010ff107230 */ /* 0x000fe40000004100 */
[----:B------:R-:W-:Y:S01]  /*0a80*/  FMUL.FTZ R25, R25, R24 ;  /* 0x0000001819197220 */ /* 0x000fe20000410000 */
[----:B------:R-:W-:-:S02]  /*0a90*/  FMUL.FTZ R13, R13, R15 ;  /* 0x0000000f0d0d7220 */ /* 0x000fc40000410000 */
[----:B------:R-:W-:-:S03]  /*0aa0*/  FADD.FTZ R16, R17, -R16 ;  /* 0x8000001011107221 */ /* 0x000fc60000010000 */
[----:B------:R-:W-:Y:S02]  /*0ab0*/  F2FP.F16.F32.PACK_AB R13, RZ, R13 ;  /* 0x0000000dff0d723e */ /* 0x000fe400000000ff */
[----:B------:R-:W-:-:S03]  /*0ac0*/  F2FP.F16.F32.PACK_AB R16, R25, R16 ;  /* 0x000000101910723e */ /* 0x000fc600000000ff */
[----:B------:R-:W-:Y:S02]  /*0ad0*/  HADD2.F32 R18, -RZ, R13.H0_H0 ;  /* 0x2000000dff127230 */ /* 0x000fe40000004100 */
[----:B------:R-:W-:Y:S02]  /*0ae0*/  HADD2.F32 R17, -RZ, R16.H1_H1 ;  /* 0x30000010ff117230 */ /* 0x000fe40000004100 */
[----:B------:R-:W-:Y:S01]  /*0af0*/  FMUL.FTZ R24, R12, R24 ;  /* 0x000000180c187220 */ /* 0x000fe20000410000 */
[----:B------:R-:W-:Y:S02]  /*0b00*/  FMUL.FTZ R14, R14, R15 ;  /* 0x0000000f0e0e7220 */ /* 0x000fe40000410000 */
[----:B------:R-:W-:Y:S01]  /*0b10*/  FADD.FTZ R17, R17, -R18 ;  /* 0x8000001211117221 */ /* 0x000fe20000010000 */
[----:B------:R-:W0:Y:S01]  /*0b20*/  LDC.64 R12, c[0x0][0x388] ;  /* 0x0000e200ff0c7b82 */ /* 0x000e220000000a00 */
[----:B------:R-:W-:-:S03]  /*0b30*/  F2FP.F16.F32.PACK_AB R24, RZ, R24 ;  /* 0x00000018ff18723e */ /* 0x000fc600000000ff */
[----:B------:R-:W-:Y:S02]  /*0b40*/  F2FP.F16.F32.PACK_AB R17, R14, R17 ;  /* 0x000000110e11723e */ /* 0x000fe400000000ff */
[----:B------:R-:W-:-:S03]  /*0b50*/  HADD2.F32 R15, -RZ, R24.H0_H0 ;  /* 0x20000018ff0f7230 */ /* 0x000fc60000004100 */
[----:B------:R-:W-:-:S05]  /*0b60*/  HADD2.F32 R14, -RZ, R17.H1_H1 ;  /* 0x30000011ff0e7230 */ /* 0x000fca0000004100 */
[----:B------:R-:W-:Y:S01]  /*0b70*/  FADD.FTZ R14, R14, -R15 ;  /* 0x8000000f0e0e7221 */ /* 0x000fe20000010000 */
[----:B------:R-:W-:-:S04]  /*0b80*/  MOV R18, UR8 ;  /* 0x0000000800127c02 */ /* 0x000fc80008000f00 */
[----:B------:R-:W-:Y:S02]  /*0b90*/  F2FP.F16.F32.PACK_AB R14, RZ, R14 ;  /* 0x0000000eff0e723e */ /* 0x000fe400000000ff */
[----:B------:R-:W-:Y:S02]  /*0ba0*/  MOV R22, UR4 ;  /* 0x0000000400167c02 */ /* 0x000fe40008000f00 */
[----:B------:R-:W-:Y:S02]  /*0bb0*/  PRMT R28, R14, 0x7610, R28 ;  /* 0x000076100e1c7816 */ /* 0x000fe4000000001c */
[----:B------:R-:W-:Y:S02]  /*0bc0*/  MOV R24, UR6 ;  /* 0x0000000600187c02 */ /* 0x000fe40008000f00 */
[----:B------:R-:W-:Y:S01]  /*0bd0*/  MOV R25, UR7 ;  /* 0x0000000700197c02 */ /* 0x000fe20008000f00 */
[----:B0-----:R0:W-:Y:S04]  /*0be0*/  STG.E.U16 desc[UR76][R12.64], R16 ;  /* 0x000000100c007986 */ /* 0x0011e8000c10154c */
[----:B------:R1:W-:Y:S04]  /*0bf0*/  STG.E.U16 desc[UR76][R2.64], R17 ;  /* 0x0000001102007986 */ /* 0x0003e8000c10154c */
[----:B------:R2:W-:Y:S04]  /*0c00*/  STG.E.U16 desc[UR76][R6.64], R28 ;  /* 0x0000001c06007986 */ /* 0x0005e8000c10154c */
[----:B------:R-:W3:Y:S04]  /*0c10*/  LDG.E.U16 R14, desc[UR76][R22.64] ;  /* 0x0000004c160e7981 */ /* 0x000ee8000c1e1500 */
[----:B------:R-:W4:Y:S04]  /*0c20*/  LDG.E.U16 R15, desc[UR76][R24.64] ;  /* 0x0000004c180f7981 */ /* 0x000f28000c1e1500 */
[----:B------:R-:W5:Y:S04]  /*0c30*/  LDG.E.U16 R18, desc[UR76][R18.64] ;  /* 0x0000004c12127981 */ /* 0x000f68000c1e1500 */
[----:B0-----:R-:W2:Y:S04]  /*0c40*/  LDG.E.U16 R16, desc[UR76][R4.64] ;  /* 0x0000004c04107981 */ /* 0x001ea8000c1e1500 */
[----:B------:R-:W2:Y:S04]  /*0c50*/  LDG.E.U16 R27, desc[UR76][R10.64] ;  /* 0x0000004c0a1b7981 */ /* 0x000ea8000c1e1500 */
[----:B------:R-:W2:Y:S01]  /*0c60*/  LDG.E.U16 R26, desc[UR76][R8.64] ;  /* 0x0000004c081a7981 */ /* 0x000ea2000c1e1500 */
[----:B---3--:R-:W-:-:S02]  /*0c70*/  HADD2.F32 R14, -RZ, R14.H0_H0 ;  /* 0x2000000eff0e7230 */ /* 0x008fc40000004100 */
[----:B----4-:R-:W-:Y:S02]  /*0c80*/  HADD2.F32 R15, -RZ, R15.H0_H0 ;  /* 0x2000000fff0f7230 */ /* 0x010fe40000004100 */
[----:B-----5:R-:W-:Y:S02]  /*0c90*/  HADD2.F32 R20, -RZ, R18.H0_H0 ;  /* 0x20000012ff147230 */ /* 0x020fe40000004100 */
[----:B--2---:R-:W-:Y:S02]  /*0ca0*/  HADD2.F32 R16, -RZ, R16.H0_H0 ;  /* 0x20000010ff107230 */ /* 0x004fe40000004100 */
[----:B-1----:R-:W-:-:S03]  /*0cb0*/  FMUL.FTZ R17, R14, R15 ;  /* 0x0000000f0e117220 */ /* 0x002fc60000410000 */
        /* <DEDUP_REMOVED lines=8> */
[----:B------:R-:W-:Y:S02]  /*0d40*/  FADD.FTZ R15, R22, -R19 ;  /* 0x80000013160f7221 */ /* 0x000fe40000010000 */
[----:B------:R-:W-:-:S03]  /*0d50*/  F2FP.F16.F32.PACK_AB R23, RZ, R23 ;  /* 0x00000017ff17723e */ /* 0x000fc600000000ff */
[----:B------:R-:W-:Y:S02]  /*0d60*/  F2FP.F16.F32.PACK_AB R15, R20, R15 ;  /* 0x0000000f140f723e */ /* 0x000fe400000000ff */
[----:B------:R-:W-:-:S03]  /*0d70*/  HADD2.F32 R20, -RZ, R23.H0_H0 ;  /* 0x20000017ff147230 */ /* 0x000fc60000004100 */
        /* <DEDUP_REMOVED lines=9> */
[----:B------:R-:W-:-:S04]  /*0e10*/  PRMT R16, R15, 0x7610, R16 ;  /* 0x000076100f107816 */ /* 0x000fc80000000010 */
[----:B------:R-:W-:Y:S02]  /*0e20*/  F2FP.F16.F32.PACK_AB R14, RZ, R14 ;  /* 0x0000000eff0e723e */ /* 0x000fe400000000ff */
[----:B------:R-:W-:Y:S02]  /*0e30*/  PRMT R17, R19, 0x7610, R17 ;  /* 0x0000761013117816 */ /* 0x000fe40000000011 */
[----:B------:R-:W-:Y:S02]  /*0e40*/  PRMT R28, R14, 0x7610, R28 ;  /* 0x000076100e1c7816 */ /* 0x000fe4000000001c */
[----:B------:R-:W-:Y:S02]  /*0e50*/  MOV R18, UR8 ;  /* 0x0000000800127c02 */ /* 0x000fe40008000f00 */
[----:B------:R-:W-:Y:S02]  /*0e60*/  MOV R22, UR4 ;  /* 0x0000000400167c02 */ /* 0x000fe40008000f00 */
[----:B------:R-:W-:-:S02]  /*0e70*/  MOV R23, UR5 ;  /* 0x0000000500177c02 */ /* 0x000fc40008000f00 */
[----:B------:R-:W-:Y:S01]  /*0e80*/  MOV R19, UR9 ;  /* 0x0000000900137c02 */ /* 0x000fe20008000f00 */
[----:B------:R0:W-:Y:S04]  /*0e90*/  STG.E.U16 desc[UR76][R12.64], R16 ;  /* 0x000000100c007986 */ /* 0x0001e8000c10154c */
[----:B------:R1:W-:Y:S04]  /*0ea0*/  STG.E.U16 desc[UR76][R2.64], R17 ;  /* 0x0000001102007986 */ /* 0x0003e8000c10154c */
[----:B------:R-:W-:Y:S04]  /*0eb0*/  STG.E.U16 desc[UR76][R6.64], R28 ;  /* 0x0000001c06007986 */ /* 0x000fe8000c10154c */
[----:B------:R-:W2:Y:S04]  /*0ec0*/  LDG.E.U16 R14, desc[UR76][R22.64] ;  /* 0x0000004c160e7981 */ /* 0x000ea8000c1e1500 */
[----:B------:R-:W3:Y:S04]  /*0ed0*/  LDG.E.U16 R15, desc[UR76][R24.64] ;  /* 0x0000004c180f7981 */ /* 0x000ee8000c1e1500 */
[----:B------:R-:W4:Y:S04]  /*0ee0*/  LDG.E.U16 R18, desc[UR76][R18.64] ;  /* 0x0000004c12127981 */ /* 0x000f28000c1e1500 */
[----:B0-----:R-:W5:Y:S04]  /*0ef0*/  LDG.E.U16 R16, desc[UR76][R4.64] ;  /* 0x0000004c04107981 */ /* 0x001f68000c1e1500 */
[----:B------:R-:W5:Y:S04]  /*0f00*/  LDG.E.U16 R27, desc[UR76][R10.64] ;  /* 0x0000004c0a1b7981 */ /* 0x000f68000c1e1500 */
[----:B------:R-:W5:Y:S01]  /*0f10*/  LDG.E.U16 R26, desc[UR76][R8.64] ;  /* 0x0000004c081a7981 */ /* 0x000f62000c1e1500 */
[----:B--2---:R-:W-:-:S02]  /*0f20*/  HADD2.F32 R14, -RZ, R14.H0_H0 ;  /* 0x2000000eff0e7230 */ /* 0x004fc40000004100 */
[----:B---3--:R-:W-:Y:S02]  /*0f30*/  HADD2.F32 R15, -RZ, R15.H0_H0 ;  /* 0x2000000fff0f7230 */ /* 0x008fe40000004100 */
[----:B----4-:R-:W-:Y:S02]  /*0f40*/  HADD2.F32 R20, -RZ, R18.H0_H0 ;  /* 0x20000012ff147230 */ /* 0x010fe40000004100 */
[----:B-----5:R-:W-:Y:S02]  /*0f50*/  HADD2.F32 R16, -RZ, R16.H0_H0 ;  /* 0x20000010ff107230 */ /* 0x020fe40000004100 */
        /* <DEDUP_REMOVED lines=24> */
[----:B------:R-:W-:Y:S02]  /*10e0*/  MOV R22, UR6 ;  /* 0x0000000600167c02 */ /* 0x000fe40008000f00 */
[----:B------:R-:W-:Y:S02]  /*10f0*/  PRMT R26, R14, 0x7610, R26 ;  /* 0x000076100e1a7816 */ /* 0x000fe4000000001a */
[----:B------:R-:W-:Y:S02]  /*1100*/  MOV R16, UR8 ;  /* 0x0000000800107c02 */ /* 0x000fe40008000f00 */
[----:B------:R-:W-:Y:S02]  /*1110*/  MOV R18, UR4 ;  /* 0x0000000400127c02 */ /* 0x000fe40008000f00 */
[----:B------:R-:W-:-:S02]  /*1120*/  MOV R19, UR5 ;  /* 0x0000000500137c02 */ /* 0x000fc40008000f00 */
[----:B------:R-:W-:Y:S02]  /*1130*/  MOV R23, UR7 ;  /* 0x0000000700177c02 */ /* 0x000fe40008000f00 */
[----:B------:R-:W-:Y:S01]  /*1140*/  MOV R17, UR9 ;  /* 0x0000000900117c02 */ /* 0x000fe20008000f00 */
[----:B------:R0:W-:Y:S04]  /*1150*/  STG.E.U16 desc[UR76][R12.64], R15 ;  /* 0x0000000f0c007986 */ /* 0x0001e8000c10154c */
        /* <DEDUP_REMOVED lines=13> */
[----:B------:R-:W-:Y:S01]  /*1230*/  FMUL.FTZ R19, R24, R15 ;  /* 0x0000000f18137220 */ /* 0x000fe20000410000 */
[----:B------:R-:W-:-:S04]  /*1240*/  HADD2.F32 R17, -RZ, R8.H0_H0 ;  /* 0x20000008ff117230 */ /* 0x000fc80000004100 */
[----:B------:R-:W-:Y:S01]  /*1250*/  F2FP.F16.F32.PACK_AB R20, R19, R20 ;  /* 0x000000141314723e */ /* 0x000fe200000000ff */
[----:B------:R-:W-:-:S04]  /*1260*/  HADD2.F32 R16, -RZ, R10.H0_H0 ;  /* 0x2000000aff107230 */ /* 0x000fc80000004100 */
[--C-:B------:R-:W-:Y:S02]  /*1270*/  HADD2.F32 R8, -RZ, R20.reuse.H0_H0 ;  /* 0x20000014ff087230 */ /* 0x100fe40000004100 */
[----:B------:R-:W-:Y:S02]  /*1280*/  HADD2.F32 R9, -RZ, R20.H1_H1 ;  /* 0x30000014ff097230 */ /* 0x000fe40000004100 */
[----:B------:R-:W-:Y:S01]  /*1290*/  FMUL.FTZ R25, R25, R16 ;  /* 0x0000001019197220 */ /* 0x000fe20000410000 */
[----:B------:R-:W-:Y:S02]  /*12a0*/  FMUL.FTZ R11, R24, R17 ;  /* 0x00000011180b7220 */ /* 0x000fe40000410000 */
        /* <DEDUP_REMOVED lines=11> */
[----:B------:R-:W-:Y:S01]  /*1360*/  HADD2.F32 R10, -RZ, R9.H1_H1 ;  /* 0x30000009ff0a7230 */ /* 0x000fe20000004100 */
[----:B------:R-:W-:Y:S02]  /*1370*/  PRMT R14, R9, 0x7610, R14 ;  /* 0x00007610090e7816 */ /* 0x000fe4000000000e */
[----:B------:R-:W-:Y:S02]  /*1380*/  MOV R9, UR72 ;  /* 0x0000004800097c02 */ /* 0x000fe40008000f00 */
[--C-:B------:R-:W-:Y:S01]  /*1390*/  FADD.FTZ R10, R10, -R11.reuse ;  /* 0x8000000b0a0a7221 */ /* 0x100fe20000010000 */
[----:B------:R-:W-:Y:S02]  /*13a0*/  PRMT R11, R8, 0x7610, R11 ;  /* 0x00007610080b7816 */ /* 0x000fe4000000000b */
[----:B------:R-:W-:Y:S02]  /*13b0*/  MOV R8, UR72 ;  /* 0x0000004800087c02 */ /* 0x000fe40008000f00 */
[----:B------:R-:W-:-:S02]  /*13c0*/  F2FP.F16.F32.PACK_AB R10, RZ, R10 ;  /* 0x0000000aff0a723e */ /* 0x000fc400000000ff */
        /* <DEDUP_REMOVED lines=9> */
.L_x_24:
[----:B------:R-:W0:Y:S01]  /*1460*/  LDC R20, c[0x0][0x5fc] ;  /* 0x00017f00ff147b82 */ /* 0x000e220000000800 */
[----:B------:R-:W-:Y:S01]  /*1470*/  IADD3 R8, PT, PT, R8, -0x1, RZ ;  /* 0xffffffff08087810 */ /* 0x000fe20007ffe0ff */
[----:B------:R-:W-:Y:S01]  /*1480*/  BSSY.RECONVERGENT B0, `(.L_x_32) ;  /* 0x00001a4000007945 */ /* 0x000fe20003800200 */
[----:B------:R-:W1:Y:S02]  /*1490*/  LDCU UR4, c[0x0][0x380] ;  /* 0x00007000ff0477ac */ /* 0x000e640008000800 */
[C---:B------:R-:W-:Y:S02]  /*14a0*/  VIMNMX.U32 R22, PT, PT, R8.reuse, 0x18, PT ;  /* 0x0000001808167848 */ /* 0x040fe40003fe0000 */
[----:B------:R-:W-:Y:S01]  /*14b0*/  ISETP.NE.AND P1, PT, R8, RZ, PT ;  /* 0x000000ff0800720c */ /* 0x000fe20003f25270 */
[----:B------:R-:W2:Y:S01]  /*14c0*/  LDC R25, c[0x0][0x600] ;  /* 0x00018000ff197b82 */ /* 0x000ea20000000800 */
[----:B------:R-:W-:Y:S01]  /*14d0*/  IADD3 R22, PT, PT, R22, 0x1, RZ ;  /* 0x0000000116167810 */ /* 0x000fe20007ffe0ff */
[----:B------:R-:W3:Y:S01]  /*14e0*/  LDCU UR70, c[0x0][0x3a4] ;  /* 0x00007480ff4677ac */ /* 0x000ee20008000800 */
[----:B------:R-:W4:Y:S05]  /*14f0*/  LDCU UR69, c[0x0][0x4d8] ;  /* 0x00009b00ff4577ac */ /* 0x000f2a0008000800 */
        /* <DEDUP_REMOVED lines=57> */
.L_x_34:
[----:B-1----:R-:W-:Y:S01]  /*1890*/  HFMA2 R8, -RZ, RZ, 0, 0 ;  /* 0x00000000ff087431 */ /* 0x002fe200000001ff */
[----:B------:R-:W-:Y:S01]  /*18a0*/  MOV R9, R0 ;  /* 0x0000000000097202 */ /* 0x000fe20000000f00 */
[----:B------:R-:W-:-:S03]  /*18b0*/  UIADD3 UR46, UPT, UPT, -UR70, URZ, URZ ;  /* 0x000000ff462e7290 */ /* 0x000fc6000fffe1ff */
        /* <DEDUP_REMOVED lines=17> */
[----:B------:R-:W-:Y:S01]  /*19d0*/  HFMA2 R8, -RZ, RZ, 0, 0 ;  /* 0x00000000ff087431 */ /* 0x000fe200000001ff */
[----:B------:R-:W-:Y:S02]  /*19e0*/  MOV R9, R11 ;  /* 0x0000000b00097202 */ /* 0x000fe40000000f00 */
[----:B------:R-:W-:Y:S02]  /*19f0*/  ISETP.NE.AND P0, PT, R22, 0x3, PT ;  /* 0x000000031600780c */ /* 0x000fe40003f05270 */
        /* <DEDUP_REMOVED lines=8> */
[----:B------:R-:W-:Y:S01]  /*1a80*/  MOV R8, RZ ;  /* 0x000000ff00087202 */ /* 0x000fe20000000f00 */
[----:B------:R-:W0:Y:S01]  /*1a90*/  LDCU.64 UR46, c[0x0][0x4f8] ;  /* 0x00009f00ff2e77ac */ /* 0x000e220008000a00 */
[----:B------:R-:W-:-:S03]  /*1aa0*/  ISETP.NE.AND P0, PT, R22, 0x4, PT ;  /* 0x000000041600780c */ /* 0x000fc60003f05270 */
        /* <DEDUP_REMOVED lines=9> */
[----:B------:R-:W-:Y:S01]  /*1b40*/  HFMA2 R8, -RZ, RZ, 0, 0 ;  /* 0x00000000ff087431 */ /* 0x000fe200000001ff */
[----:B------:R-:W-:Y:S01]  /*1b50*/  MOV R9, R11 ;  /* 0x0000000b00097202 */ /* 0x000fe20000000f00 */
[----:B------:R-:W1:Y:S01]  /*1b60*/  LDCU.64 UR48, c[0x0][0x500] ;  /* 0x0000a000ff3077ac */ /* 0x000e620008000a00 */
[----:B------:R-:W-:Y:S02]  /*1b70*/  ISETP.NE.AND P0, PT, R22, 0x5, PT ;  /* 0x000000051600780c */ /* 0x000fe40003f05270 */
        /* <DEDUP_REMOVED lines=233> */
[----:B------:R-:W-:Y:S01]  /*2a10*/  ISETP.NE.AND P0, PT, R22, 0x18, PT ;  /* 0x000000181600780c */ /* 0x000fe20003f05270 */
[----:B------:R-:W0:Y:S01]  /*2a20*/  LDCU.64 UR46, c[0x0][0x4b8] ;  /* 0x00009700ff2e77ac */ /* 0x000e220008000a00 */
[----:B------:R-:W-:Y:S01]  /*2a30*/  MOV R16, RZ ;  /* 0x000000ff00107202 */ /* 0x000fe20000000f00 */
        /* <DEDUP_REMOVED lines=10> */
[----:B------:R-:W-:-:S04]  /*2ae0*/  @P0 SHF.R.U32.HI R8, RZ, R9, R8 ;  /* 0x00000009ff080219 */ /* 0x000fc80000011608 */
[----:B------:R-:W-:Y:S01]  /*2af0*/  @P0 IADD3 R9, PT, PT, -R8, RZ, RZ ;  /* 0x000000ff08090210 */ /* 0x000fe20007ffe1ff */
[----:B------:R-:W-:-:S04]  /*2b00*/  IMAD R8, R10, UR46, R17 ;  /* 0x0000002e0a087c24 */ /* 0x000fc8000f8e0211 */
[----:B0-----:R-:W-:Y:S02]  /*2b10*/  @P0 IMAD R10, R9, R16, R11 ;  /* 0x00000010090a0224 */ /* 0x001fe400078e020b */
[C---:B------:R-:W-:Y:S02]  /*2b20*/  IMAD R23, R8.reuse, UR31, R23 ;  /* 0x0000001f08177c24 */ /* 0x040fe4000f8e0217 */
[C---:B-1----:R-:W-:Y:S02]  /*2b30*/  IMAD R14, R8.reuse, UR48, R14 ;  /* 0x00000030080e7c24 */ /* 0x042fe4000f8e020e */
[----:B------:R-:W-:Y:S02]  /*2b40*/  IMAD R15, R8, UR49, R15 ;  /* 0x00000031080f7c24 */ /* 0x000fe4000f8e020f */
[C---:B---3--:R-:W-:Y:S02]  /*2b50*/  @P0 IMAD R23, R10.reuse, R12, R23 ;  /* 0x0000000c0a170224 */ /* 0x048fe400078e0217 */
[----:B------:R-:W-:-:S02]  /*2b60*/  @P0 IMAD R14, R10, R13, R14 ;  /* 0x0000000d0a0e0224 */ /* 0x000fc400078e020e */
[----:B----4-:R-:W-:-:S07]  /*2b70*/  @P0 IMAD R15, R10, R18, R15 ;  /* 0x000000120a0f0224 */ /* 0x010fce00078e020f */
.L_x_33:
[----:B------:R-:W-:Y:S01]  /*2b80*/  IMAD.WIDE.U32 R8, R15, 0x2, R2 ;  /* 0x000000020f087825 */ /* 0x000fe200078e0002 */
[----:B------:R-:W-:-:S03]  /*2b90*/  MOV R13, UR73 ;  /* 0x00000049000d7c02 */ /* 0x000fc60008000f00 */
[----:B------:R-:W-:-:S04]  /*2ba0*/  IMAD.WIDE.U32 R10, R14, 0x2, R4 ;  /* 0x000000020e0a7825 */ /* 0x000fc800078e0004 */
[----:B------:R-:W-:Y:S02]  /*2bb0*/  IMAD.WIDE R12, R13, 0x2, R8 ;  /* 0x000000020d0c7825 */ /* 0x000fe400078e0208 */
[----:B------:R-:W2:Y:S02]  /*2bc0*/  LDG.E.U16 R8, desc[UR76][R8.64] ;  /* 0x0000004c08087981 */ /* 0x000ea4000c1e1500 */
[----:B------:R-:W-:Y:S01]  /*2bd0*/  IMAD.WIDE R14, R25, 0x2, R10 ;  /* 0x00000002190e7825 */ /* 0x000fe200078e020a */
[----:B------:R-:W-:Y:S01]  /*2be0*/  IADD3 R16, P0, PT, R12, -UR74, RZ ;  /* 0x8000004a0c107c10 */ /* 0x000fe2000ff1e0ff */
[----:B------:R-:W3:Y:S03]  /*2bf0*/  LDG.E.U16 R10, desc[UR76][R10.64] ;  /* 0x0000004c0a0a7981 */ /* 0x000ee6000c1e1500 */
[----:B------:R-:W-:Y:S01]  /*2c00*/  IADD3.X R17, PT, PT, R13, ~UR75, RZ, P0, !PT ;  /* 0x8000004b0d117c10 */ /* 0x000fe200087fe4ff */
[----:B------:R-:W-:Y:S01]  /*2c10*/  IMAD.WIDE R18, R25, 0x2, R14 ;  /* 0x0000000219127825 */ /* 0x000fe200078e020e */
[----:B------:R-:W4:Y:S04]  /*2c20*/  LDG.E.U16 R12, desc[UR76][R12.64] ;  /* 0x0000004c0c0c7981 */ /* 0x000f28000c1e1500 */
[----:B------:R-:W5:Y:S04]  /*2c30*/  LDG.E.U16 R24, desc[UR76][R14.64] ;  /* 0x0000004c0e187981 */ /* 0x000f68000c1e1500 */
[----:B------:R-:W2:Y:S04]  /*2c40*/  LDG.E.U16 R18, desc[UR76][R18.64] ;  /* 0x0000004c12127981 */ /* 0x000ea8000c1e1500 */
[----:B------:R-:W3:Y:S01]  /*2c50*/  LDG.E.U16 R16, desc[UR76][R16.64] ;  /* 0x0000004c10107981 */ /* 0x000ee2000c1e1500 */
[----:B------:R-:W-:-:S04]  /*2c60*/  IADD3 R0, P0, PT, R0, UR72, RZ ;  /* 0x0000004800007c10 */ /* 0x000fc8000ff1e0ff */
[----:B------:R-:W-:Y:S02]  /*2c70*/  IADD3.X R21, PT, PT, RZ, R21, RZ, P0, !PT ;  /* 0x00000015ff157210 */ /* 0x000fe400007fe4ff */
[----:B------:R-:W-:-:S04]  /*2c80*/  ISETP.GE.U32.AND P0, PT, R0, UR4, PT ;  /* 0x0000000400007c0c */ /* 0x000fc8000bf06070 */
[----:B------:R-:W-:Y:S01]  /*2c90*/  ISETP.GE.AND.EX P0, PT, R21, UR71, PT, P0 ;  /* 0x0000004715007c0c */ /* 0x000fe2000bf06300 */
[----:B----4-:R-:W-:Y:S02]  /*2ca0*/  HADD2.F32 R27, -RZ, R12.H0_H0 ;  /* 0x2000000cff1b7230 */ /* 0x010fe40000004100 */
[----:B-----5:R-:W-:Y:S02]  /*2cb0*/  HADD2.F32 R24, -RZ, R24.H0_H0 ;  /* 0x20000018ff187230 */ /* 0x020fe40000004100 */
[----:B--2---:R-:W-:Y:S02]  /*2cc0*/  HADD2.F32 R29, -RZ, R18.H0_H0 ;  /* 0x20000012ff1d7230 */ /* 0x004fe40000004100 */
[----:B---3--:R-:W-:Y:S02]  /*2cd0*/  HADD2.F32 R26, -RZ, R16.H0_H0 ;  /* 0x20000010ff1a7230 */ /* 0x008fe40000004100 */
[----:B------:R-:W-:-:S03]  /*2ce0*/  FMUL.FTZ R28, R24, R27 ;  /* 0x0000001b181c7220 */ /* 0x000fc60000410000 */
        /* <DEDUP_REMOVED lines=15> */
[----:B------:R-:W-:-:S03]  /*2de0*/  FADD.FTZ R9, R9, -R10 ;  /* 0x8000000a09097221 */ /* 0x000fc60000010000 */
[----:B------:R-:W-:Y:S02]  /*2df0*/  F2FP.F16.F32.PACK_AB R13, RZ, R13 ;  /* 0x0000000dff0d723e */ /* 0x000fe400000000ff */
[----:B------:R-:W-:Y:S01]  /*2e00*/  F2FP.F16.F32.PACK_AB R9, R12, R9 ;  /* 0x000000090c09723e */ /* 0x000fe200000000ff */
[----:B------:R-:W-:-:S04]  /*2e10*/  IMAD.WIDE.U32 R10, R23, 0x2, R6 ;  /* 0x00000002170a7825 */ /* 0x000fc800078e0006 */
[----:B------:R-:W-:Y:S02]  /*2e20*/  HADD2.F32 R15, -RZ, R13.H0_H0 ;  /* 0x2000000dff0f7230 */ /* 0x000fe40000004100 */
[----:B------:R-:W-:Y:S02]  /*2e30*/  HADD2.F32 R14, -RZ, R9.H1_H1 ;  /* 0x30000009ff0e7230 */ /* 0x000fe40000004100 */
[----:B------:R-:W-:-:S04]  /*2e40*/  IMAD.WIDE R12, R20, 0x2, R10 ;  /* 0x00000002140c7825 */ /* 0x000fc800078e020a */
[----:B------:R-:W-:Y:S01]  /*2e50*/  FADD.FTZ R14, R14, -R15 ;  /* 0x8000000f0e0e7221 */ /* 0x000fe20000010000 */
[----:B------:R1:W-:Y:S04]  /*2e60*/  STG.E.U16 desc[UR76][R10.64], R8 ;  /* 0x000000080a007986 */ /* 0x0003e8000c10154c */
[----:B------:R-:W-:Y:S01]  /*2e70*/  F2FP.F16.F32.PACK_AB R16, RZ, R14 ;  /* 0x0000000eff10723e */ /* 0x000fe200000000ff */
[----:B------:R-:W-:Y:S01]  /*2e80*/  IMAD.WIDE R14, R20, 0x2, R12 ;  /* 0x00000002140e7825 */ /* 0x000fe200078e020c */
[----:B------:R1:W-:Y:S04]  /*2e90*/  STG.E.U16 desc[UR76][R12.64], R9 ;  /* 0x000000090c007986 */ /* 0x0003e8000c10154c */
[----:B------:R1:W-:Y:S01]  /*2ea0*/  STG.E.U16 desc[UR76][R14.64], R16 ;  /* 0x000000100e007986 */ /* 0x0003e2000c10154c */
[----:B------:R-:W-:Y:S05]  /*2eb0*/  @!P0 BRA `(.L_x_34) ;  /* 0xffffffe800748947 */ /* 0x000fea000383ffff */
[----:B------:R-:W-:Y:S05]  /*2ec0*/  BSYNC.RECONVERGENT B0 ;  /* 0x0000000000007941 */ /* 0x000fea0003800200 */
.L_x_32:
[----:B------:R-:W-:Y:S05]  /*2ed0*/  EXIT ;  /* 0x000000000000794d */ /* 0x000fea0003800000 */
        .weak           $__internal_2_$__cuda_sm20_div_u64
        .type           $__internal_2_$__cuda_sm20_div_u64,@function
        .size           $__internal_2_$__cuda_sm20_div_u64,(.L_x_262 - $__internal_2_$__cuda_sm20_div_u64)
$__internal_2_$__cuda_sm20_div_u64:
        /* <DEDUP_REMOVED lines=8> */
[----:B------:R-:W-:-:S04]  /*2f60*/  IADD3 R11, P0, PT, RZ, -R8, RZ ;  /* 0x80000008ff0b7210 */ /* 0x000fc80007f1e0ff */
[----:B------:R-:W-:Y:S01]  /*2f70*/  IADD3.X R13, PT, PT, RZ, ~R9, RZ, P0, !PT ;  /* 0x80000009ff0d7210 */ /* 0x000fe200007fe4ff */
[----:B------:R-:W-:Y:S01]  /*2f80*/  IMAD.HI.U32 R8, R6, R11, RZ ;  /* 0x0000000b06087227 */ /* 0x000fe200078e00ff */
[----:B------:R-:W-:-:S03]  /*2f90*/  MOV R9, R6 ;  /* 0x0000000600097202 */ /* 0x000fc60000000f00 */
[-C--:B------:R-:W-:Y:S02]  /*2fa0*/  IMAD R15, R7, R13.reuse, RZ ;  /* 0x0000000d070f7224 */ /* 0x080fe400078e02ff */
[----:B------:R-:W-:-:S04]  /*2fb0*/  IMAD.WIDE.U32 R8, P0, R6, R13, R8 ;  /* 0x0000000d06087225 */ /* 0x000fc80007800008 */
[----:B------:R-:W-:-:S04]  /*2fc0*/  IMAD.HI.U32 R13, R7, R13, RZ ;  /* 0x0000000d070d7227 */ /* 0x000fc800078e00ff */
[----:B------:R-:W-:-:S05]  /*2fd0*/  IMAD.HI.U32 R8, P1, R7, R11, R8 ;  /* 0x0000000b07087227 */ /* 0x000fca0007820008 */
[----:B------:R-:W-:Y:S02]  /*2fe0*/  IADD3 R9, P2, PT, R15, R8, RZ ;  /* 0x000000080f097210 */ /* 0x000fe40007f5e0ff */
[----:B------:R-:W-:-:S03]  /*2ff0*/  IADD3.X R8, PT, PT, R13, R7, RZ, P0, !PT ;  /* 0x000000070d087210 */ /* 0x000fc600007fe4ff */
[----:B------:R-:W-:Y:S01]  /*3000*/  IMAD.WIDE.U32 R6, R9, UR72, RZ ;  /* 0x0000004809067c25 */ /* 0x000fe2000f8e00ff */
[----:B------:R-:W-:Y:S02]  /*3010*/  IADD3.X R11, PT, PT, RZ, RZ, R8, P2, P1 ;  /* 0x000000ffff0b7210 */ /* 0x000fe400017e2408 */
[----:B------:R-:W-:-:S03]  /*3020*/  IADD3 R13, P0, PT, RZ, -R6, RZ ;  /* 0x80000006ff0d7210 */ /* 0x000fc60007f1e0ff */
[----:B------:R-:W-:Y:S02]  /*3030*/  IMAD R6, R11, UR72, R7 ;  /* 0x000000480b067c24 */ /* 0x000fe4000f8e0207 */
[----:B------:R-:W-:-:S03]  /*3040*/  IMAD.HI.U32 R8, R9, R13, RZ ;  /* 0x0000000d09087227 */ /* 0x000fc600078e00ff */
[----:B------:R-:W-:-:S05]  /*3050*/  IADD3.X R6, PT, PT, RZ, ~R6, RZ, P0, !PT ;  /* 0x80000006ff067210 */ /* 0x000fca00007fe4ff */
[----:B------:R-:W-:-:S04]  /*3060*/  IMAD.WIDE.U32 R8, P0, R9, R6, R8 ;  /* 0x0000000609087225 */ /* 0x000fc80007800008 */
[C---:B------:R-:W-:Y:S02]  /*3070*/  IMAD R7, R11.reuse, R6, RZ ;  /* 0x000000060b077224 */ /* 0x040fe400078e02ff */
[----:B------:R-:W-:-:S04]  /*3080*/  IMAD.HI.U32 R8, P1, R11, R13, R8 ;  /* 0x0000000d0b087227 */ /* 0x000fc80007820008 */
[----:B------:R-:W-:Y:S01]  /*3090*/  IMAD.HI.U32 R6, R11, R6, RZ ;  /* 0x000000060b067227 */ /* 0x000fe200078e00ff */
[----:B------:R-:W-:-:S03]  /*30a0*/  IADD3 R8, P2, PT, R7, R8, RZ ;  /* 0x0000000807087210 */ /* 0x000fc60007f5e0ff */
[----:B------:R-:W-:Y:S01]  /*30b0*/  HFMA2 R7, -RZ, RZ, 0, 0 ;  /* 0x00000000ff077431 */ /* 0x000fe200000001ff */
[----:B------:R-:W-:Y:S01]  /*30c0*/  IADD3.X R11, PT, PT, R6, R11, RZ, P0, !PT ;  /* 0x0000000b060b7210 */ /* 0x000fe200007fe4ff */
[----:B------:R-:W-:-:S03]  /*30d0*/  IMAD.HI.U32 R6, R8, R3, RZ ;  /* 0x0000000308067227 */ /* 0x000fc600078e00ff */
[----:B------:R-:W-:Y:S01]  /*30e0*/  IADD3.X R10, PT, PT, RZ, RZ, R11, P2, P1 ;  /* 0x000000ffff0a7210 */ /* 0x000fe200017e240b */
[----:B------:R-:W-:-:S04]  /*30f0*/  IMAD.WIDE.U32 R6, R8, R5, R6 ;  /* 0x0000000508067225 */ /* 0x000fc800078e0006 */
[C---:B------:R-:W-:Y:S02]  /*3100*/  IMAD R9, R10.reuse, R5, RZ ;  /* 0x000000050a097224 */ /* 0x040fe400078e02ff */
[----:B------:R-:W-:-:S04]  /*3110*/  IMAD.HI.U32 R6, P0, R10, R3, R6 ;  /* 0x000000030a067227 */ /* 0x000fc80007800006 */
[----:B------:R-:W-:Y:S01]  /*3120*/  IMAD.HI.U32 R10, R10, R5, RZ ;  /* 0x000000050a0a7227 */ /* 0x000fe200078e00ff */
[----:B------:R-:W-:-:S04]  /*3130*/  IADD3 R8, P1, PT, R9, R6, RZ ;  /* 0x0000000609087210 */ /* 0x000fc80007f3e0ff */
[----:B------:R-:W-:-:S04]  /*3140*/  IADD3.X R6, PT, PT, R10, RZ, RZ, P0, !PT ;  /* 0x000000ff0a067210 */ /* 0x000fc800007fe4ff */
[----:B------:R-:W-:Y:S01]  /*3150*/  IADD3.X R9, PT, PT, RZ, R6, RZ, P1, !PT ;  /* 0x00000006ff097210 */ /* 0x000fe20000ffe4ff */
[----:B------:R-:W-:-:S04]  /*3160*/  IMAD.WIDE.U32 R6, R8, UR72, RZ ;  /* 0x0000004808067c25 */ /* 0x000fc8000f8e00ff */
[----:B------:R-:W-:Y:S01]  /*3170*/  IMAD R10, R9, UR72, R7 ;  /* 0x00000048090a7c24 */ /* 0x000fe2000f8e0207 */
[----:B------:R-:W-:Y:S02]  /*3180*/  IADD3 R12, P0, PT, -R6, R3, RZ ;  /* 0x00000003060c7210 */ /* 0x000fe40007f1e1ff */
[----:B------:R-:W-:Y:S02]  /*3190*/  IADD3 R3, P2, PT, R8, 0x1, RZ ;  /* 0x0000000108037810 */ /* 0x000fe40007f5e0ff */
[----:B------:R-:W-:Y:S02]  /*31a0*/  IADD3.X R10, PT, PT, ~R10, R5, RZ, P0, !PT ;  /* 0x000000050a0a7210 */ /* 0x000fe400007fe5ff */
[C---:B------:R-:W-:Y:S02]  /*31b0*/  ISETP.GE.U32.AND P0, PT, R12.reuse, UR72, PT ;  /* 0x000000480c007c0c */ /* 0x040fe4000bf06070 */
[----:B------:R-:W-:Y:S02]  /*31c0*/  IADD3 R5, P1, PT, R12, -UR72, RZ ;  /* 0x800000480c057c10 */ /* 0x000fe4000ff3e0ff */
[----:B------:R-:W-:-:S02]  /*31d0*/  ISETP.GE.U32.AND.EX P0, PT, R10, RZ, PT, P0 ;  /* 0x000000ff0a00720c */ /* 0x000fc40003f06100 */
[----:B------:R-:W-:Y:S02]  /*31e0*/  IADD3.X R7, PT, PT, R10, -0x1, RZ, P1, !PT ;  /* 0xffffffff0a077810 */ /* 0x000fe40000ffe4ff */
[-C--:B------:R-:W-:Y:S02]  /*31f0*/  IADD3.X R6, PT, PT, RZ, R9.reuse, RZ, P2, !PT ;  /* 0x00000009ff067210 */ /* 0x080fe400017fe4ff */
[----:B------:R-:W-:Y:S02]  /*3200*/  SEL R5, R5, R12, P0 ;  /* 0x0000000c05057207 */ /* 0x000fe40000000000 */
[----:B------:R-:W-:Y:S02]  /*3210*/  SEL R8, R3, R8, P0 ;  /* 0x0000000803087207 */ /* 0x000fe40000000000 */
[----:B------:R-:W-:Y:S02]  /*3220*/  SEL R7, R7, R10, P0 ;  /* 0x0000000a07077207 */ /* 0x000fe40000000000 */
[----:B------:R-:W-:-:S02]  /*3230*/  SEL R9, R6, R9, P0 ;  /* 0x0000000906097207 */ /* 0x000fc40000000000 */
[----:B------:R-:W-:Y:S02]  /*3240*/  ISETP.GE.U32.AND P0, PT, R5, UR72, PT ;  /* 0x0000004805007c0c */ /* 0x000fe4000bf06070 */
[----:B------:R-:W-:Y:S02]  /*3250*/  IADD3 R3, P2, PT, R8, 0x1, RZ ;  /* 0x0000000108037810 */ /* 0x000fe40007f5e0ff */
[----:B------:R-:W-:Y:S02]  /*3260*/  ISETP.NE.U32.AND P1, PT, RZ, UR72, PT ;  /* 0x00000048ff007c0c */ /* 0x000fe4000bf25070 */
[----:B------:R-:W-:Y:S02]  /*3270*/  ISETP.GE.U32.AND.EX P0, PT, R7, RZ, PT, P0 ;  /* 0x000000ff0700720c */ /* 0x000fe40003f06100 */
[----:B------:R-:W-:Y:S02]  /*3280*/  IADD3.X R6, PT, PT, RZ, R9, RZ, P2, !PT ;  /* 0x00000009ff067210 */ /* 0x000fe400017fe4ff */
[----:B------:R-:W-:-:S02]  /*3290*/  MOV R5, 0x0 ;  /* 0x0000000000057802 */ /* 0x000fc40000000f00 */
[----:B------:R-:W-:Y:S02]  /*32a0*/  ISETP.NE.AND.EX P1, PT, RZ, RZ, PT, P1 ;  /* 0x000000ffff00720c */ /* 0x000fe40003f25310 */
[----:B------:R-:W-:Y:S02]  /*32b0*/  SEL R3, R3, R8, P0 ;  /* 0x0000000803037207 */ /* 0x000fe40000000000 */
[----:B------:R-:W-:Y:S02]  /*32c0*/  SEL R6, R6, R9, P0 ;  /* 0x0000000906067207 */ /* 0x000fe40000000000 */
[----:B------:R-:W-:Y:S02]  /*32d0*/  SEL R3, R3, 0xffffffff, P1 ;  /* 0xffffffff03037807 */ /* 0x000fe40000800000 */
[----:B------:R-:W-:Y:S01]  /*32e0*/  SEL R6, R6, 0xffffffff, P1 ;  /* 0xffffffff06067807 */ /* 0x000fe20000800000 */
[----:B------:R-:W-:Y:S06]  /*32f0*/  RET.REL.NODEC R4 `(_ZN2at6native12cross_kernelIN3c104HalfE16OffsetCalculatorILi3EjLb0EEiEEviPT_PKS6_S9_T0_T1_SB_SB_) ;  /* 0xffffffcc04407950 */ /* 0x000fec0003c3ffff */
.L_x_35:
        /* <DEDUP_REMOVED lines=16> */
.L_x_262:


//--------------------- .text._ZN2at6native12cross_kernelIN3c104HalfE16OffsetCalculatorILi3EjLb0EElEEviPT_PKS6_S9_T0_T1_SB_SB_ --------------------------
	.section	.text._ZN2at6native12cross_kernelIN3c104HalfE16OffsetCalculatorILi3EjLb0EElEEviPT_PKS6_S9_T0_T1_SB_SB_,"ax",@progbits
	.align	128
        .global         _ZN2at6native12cross_kernelIN3c104HalfE16OffsetCalculatorILi3EjLb0EElEEviPT_PKS6_S9_T0_T1_SB_SB_
        .type           _ZN2at6native12cross_kernelIN3c104HalfE16OffsetCalculatorILi3EjLb0EElEEviPT_PKS6_S9_T0_T1_SB_SB_,@function
        .size           _ZN2at6native12cross_kernelIN3c104HalfE16OffsetCalculatorILi3EjLb0EElEEviPT_PKS6_S9_T0_T1_SB_SB_,(.L_x_263 - _ZN2at6native12cross_kernelIN3c104HalfE16OffsetCalculatorILi3EjLb0EElEEviPT_PKS6_S9_T0_T1_SB_SB_)
        .other          _ZN2at6native12cross_kernelIN3c104HalfE16OffsetCalculatorILi3EjLb0EElEEviPT_PKS6_S9_T0_T1_SB_SB_,@"STO_CUDA_ENTRY STV_DEFAULT"
_ZN2at6native12cross_kernelIN3c104HalfE16OffsetCalculatorILi3EjLb0EElEEviPT_PKS6_S9_T0_T1_SB_SB_:
.text._ZN2at6native12cross_kernelIN3c104HalfE16OffsetCalculatorILi3EjLb0EElEEviPT_PKS6_S9_T0_T1_SB_SB_:
[----:B------:R-:W-:Y:S01]  /*0000*/  LDC R1, c[0x0][0x37c] ;  /* 0x0000df00ff017b82 */ /* 0x000fe20000000800 */
[----:B------:R-:W0:Y:S07]  /*0010*/  S2R R2, SR_TID.X ;  /* 0x0000000000027919 */ /* 0x000e2e0000002100 */
[----:B------:R-:W0:Y:S01]  /*0020*/  S2UR UR4, SR_CTAID.X ;  /* 0x00000000000479c3 */ /* 0x000e220000002500 */
[----:B------:R-:W1:Y:S01]  /*0030*/  LDCU UR5, c[0x0][0x380] ;  /* 0x00007000ff0577ac */ /* 0x000e620008000800 */
[----:B------:R-:W-:-:S06]  /*0040*/  HFMA2 R3, -RZ, RZ, 0, 0 ;  /* 0x00000000ff037431 */ /* 0x000fcc00000001ff */
[----:B------:R-:W0:Y:S01]  /*0050*/  LDC R7, c[0x0][0x360] ;  /* 0x0000d800ff077b82 */ /* 0x000e220000000800 */
[----:B-1----:R-:W-:Y:S01]  /*0060*/  USHF.R.S32.HI UR71, URZ, 0x1f, UR5 ;  /* 0x0000001fff477899 */ /* 0x002fe20008011405 */
[----:B0-----:R-:W-:-:S03]  /*0070*/  IMAD.WIDE.U32 R2, R7, UR4, R2 ;  /* 0x0000000407027c25 */ /* 0x001fc6000f8e0002 */
[----:B------:R-:W-:-:S04]  /*0080*/  ISETP.GE.U32.AND P0, PT, R2, UR5, PT ;  /* 0x0000000502007c0c */ /* 0x000fc8000bf06070 */
[----:B------:R-:W-:-:S13]  /*0090*/  ISETP.GE.AND.EX P0, PT, R3, UR71, PT, P0 ;  /* 0x0000004703007c0c */ /* 0x000fda000bf06300 */
[----:B------:R-:W-:Y:S05]  /*00a0*/  @P0 EXIT ;  /* 0x000000000000094d */ /* 0x000fea0003800000 */
[----:B------:R-:W0:Y:S01]  /*00b0*/  LDC R4, c[0x0][0x3a0] ;  /* 0x0000e800ff047b82 */ /* 0x000e220000000800 */
[----:B------:R-:W1:Y:S01]  /*00c0*/  LDCU UR4, c[0x0][0x370] ;  /* 0x00006e00ff0477ac */ /* 0x000e620008000800 */
[----:B------:R-:W-:Y:S01]  /*00d0*/  MOV R5, R2 ;  /* 0x0000000200057202 */ /* 0x000fe20000000f00 */
[----:B------:R-:W2:Y:S05]  /*00e0*/  LDCU.64 UR76, c[0x0][0x358] ;  /* 0x00006b00ff4c77ac */ /* 0x000eaa0008000a00 */
[----:B------:R-:W3:Y:S01]  /*00f0*/  LDC.64 R8, c[0x0][0x610] ;  /* 0x00018400ff087b82 */ /* 0x000ee20000000a00 */
[----:B-1----:R-:W-:Y:S01]  /*0100*/  IMAD R0, R7, UR4, RZ ;  /* 0x0000000407007c24 */ /* 0x002fe2000f8e02ff */
[----:B0-----:R-:W-:-:S02]  /*0110*/  ISETP.NE.AND P0, PT, R4, RZ, PT ;  /* 0x000000ff0400720c */ /* 0x001fc40003f05270 */
[C---:B---3--:R-:W-:Y:S02]  /*0120*/  SHF.L.U64.HI R23, R8.reuse, 0x2, R9 ;  /* 0x0000000208177819 */ /* 0x048fe40000010209 */
[----:B------:R-:W-:-:S09]  /*0130*/  SHF.L.U32 R25, R8, 0x2, RZ ;  /* 0x0000000208197819 */ /* 0x000fd200000006ff */
[----:B--2---:R-:W-:Y:S05]  /*0140*/  @P0 BRA `(.L_x_36) ;  /* 0x0000001000840947 */ /* 0x004fea0003800000 */
[----:B------:R-:W-:Y:S01]  /*0150*/  IADD3 R4, P0, PT, R0, R5, RZ ;  /* 0x0000000500047210 */ /* 0x000fe20007f1e0ff */
[----:B------:R-:W-:Y:S03]  /*0160*/  BSSY.RECONVERGENT B0, `(.L_x_37) ;  /* 0x0000025000007945 */ /* 0x000fe60003800200 */
[----:B------:R-:W-:Y:S02]  /*0170*/  IADD3.X R9, PT, PT, RZ, R3, RZ, P0, !PT ;  /* 0x00000003ff097210 */ /* 0x000fe400007fe4ff */
[C---:B------:R-:W-:Y:S02]  /*0180*/  ISETP.GT.U32.AND P1, PT, R4.reuse, UR5, PT ;  /* 0x0000000504007c0c */ /* 0x040fe4000bf24070 */
[----:B------:R-:W-:Y:S02]  /*0190*/  ISETP.GE.U32.AND P0, PT, R4, UR5, PT ;  /* 0x0000000504007c0c */ /* 0x000fe4000bf06070 */
[----:B------:R-:W-:-:S02]  /*01a0*/  ISETP.GT.U32.AND.EX P1, PT, R9, UR71, PT, P1 ;  /* 0x0000004709007c0c */ /* 0x000fc4000bf24110 */
        /* <DEDUP_REMOVED lines=8> */
[----:B------:R-:W0:Y:S01]  /*0230*/  I2F.U32.RP R4, R0 ;  /* 0x0000000000047306 */ /* 0x000e220000209000 */
[----:B------:R-:W-:Y:S02]  /*0240*/  IADD3 R11, PT, PT, RZ, -R0, RZ ;  /* 0x80000000ff0b7210 */ /* 0x000fe40007ffe0ff */
[----:B------:R-:W-:-:S05]  /*0250*/  ISETP.NE.U32.AND P2, PT, R0, RZ, PT ;  /* 0x000000ff0000720c */ /* 0x000fca0003f45070 */
[----:B0-----:R-:W0:Y:S02]  /*0260*/  MUFU.RCP R4, R4 ;  /* 0x0000000400047308 */ /* 0x001e240000001000 */
[----:B0-----:R-:W-:-:S06]  /*0270*/  IADD3 R8, PT, PT, R4, 0xffffffe, RZ ;  /* 0x0ffffffe04087810 */ /* 0x001fcc0007ffe0ff */
[----:B------:R0:W1:Y:S02]  /*0280*/  F2I.FTZ.U32.TRUNC.NTZ R9, R8 ;  /* 0x0000000800097305 */ /* 0x000064000021f000 */
[----:B0-----:R-:W-:Y:S01]  /*0290*/  MOV R8, RZ ;  /* 0x000000ff00087202 */ /* 0x001fe20000000f00 */
[----:B-1----:R-:W-:-:S04]  /*02a0*/  IMAD R11, R11, R9, RZ ;  /* 0x000000090b0b7224 */ /* 0x002fc800078e02ff */
[----:B------:R-:W-:-:S06]  /*02b0*/  IMAD.HI.U32 R6, R9, R11, R8 ;  /* 0x0000000b09067227 */ /* 0x000fcc00078e0008 */
[----:B------:R-:W-:-:S05]  /*02c0*/  IMAD.HI.U32 R6, R6, R7, RZ ;  /* 0x0000000706067227 */ /* 0x000fca00078e00ff */
[----:B------:R-:W-:-:S05]  /*02d0*/  IADD3 R9, PT, PT, -R6, RZ, RZ ;  /* 0x000000ff06097210 */ /* 0x000fca0007ffe1ff */
[----:B------:R-:W-:-:S05]  /*02e0*/  IMAD R7, R0, R9, R7 ;  /* 0x0000000900077224 */ /* 0x000fca00078e0207 */
[----:B------:R-:W-:-:S13]  /*02f0*/  ISETP.GE.U32.AND P0, PT, R7, R0, PT ;  /* 0x000000000700720c */ /* 0x000fda0003f06070 */
[----:B------:R-:W-:Y:S02]  /*0300*/  @P0 IADD3 R7, PT, PT, -R0, R7, RZ ;  /* 0x0000000700070210 */ /* 0x000fe40007ffe1ff */
[----:B------:R-:W-:Y:S02]  /*0310*/  @P0 IADD3 R6, PT, PT, R6, 0x1, RZ ;  /* 0x0000000106060810 */ /* 0x000fe40007ffe0ff */
[----:B------:R-:W-:Y:S01]  /*0320*/  ISETP.GE.U32.AND P1, PT, R7, R0, PT ;  /* 0x000000000700720c */ /* 0x000fe20003f26070 */
[----:B------:R-:W-:-:S12]  /*0330*/  HFMA2 R7, -RZ, RZ, 0, 0 ;  /* 0x00000000ff077431 */ /* 0x000fd800000001ff */
[----:B------:R-:W-:Y:S02]  /*0340*/  @P1 IADD3 R6, PT, PT, R6, 0x1, RZ ;  /* 0x0000000106061810 */ /* 0x000fe40007ffe0ff */
[----:B------:R-:W-:Y:S01]  /*0350*/  @!P2 LOP3.LUT R6, RZ, R0, RZ, 0x33, !PT ;  /* 0x00000000ff06a212 */ /* 0x000fe200078e33ff */
[----:B------:R-:W-:Y:S06]  /*0360*/  BRA `(.L_x_39) ;  /* 0x0000000000107947 */ /* 0x000fec0003800000 */
.L_x_38:
[----:B------:R-:W-:-:S07]  /*0370*/  MOV R4, 0x390 ;  /* 0x0000039000047802 */ /* 0x000fce0000000f00 */
[----:B------:R-:W-:Y:S05]  /*0380*/  CALL.REL.NOINC `($__internal_3_$__cuda_sm20_div_u64) ;  /* 0x0000002800b07944 */ /* 0x000fea0003c00000 */
[----:B------:R-:W-:Y:S02]  /*0390*/  MOV R6, R8 ;  /* 0x0000000800067202 */ /* 0x000fe40000000f00 */
[----:B------:R-:W-:-:S07]  /*03a0*/  MOV R7, R9 ;  /* 0x0000000900077202 */ /* 0x000fce0000000f00 */
.L_x_39:
[----:B------:R-:W-:Y:S05]  /*03b0*/  BSYNC.RECONVERGENT B0 ;  /* 0x0000000000007941 */ /* 0x000fea0003800200 */
.L_x_37:
[----:B------:R-:W0:Y:S01]  /*03c0*/  LDCU.128 UR8, c[0x0][0x600] ;  /* 0x0000c000ff0877ac */ /* 0x000e220008000c00 */
[----:B------:R-:W1:Y:S01]  /*03d0*/  LDC.64 R8, c[0x0][0x610] ;  /* 0x00018400ff087b82 */ /* 0x000e620000000a00 */
[----:B------:R-:W-:Y:S01]  /*03e0*/  IADD3 R2, P0, PT, R6, R2, RZ ;  /* 0x0000000206027210 */ /* 0x000fe20007f1e0ff */
[----:B------:R-:W-:Y:S01]  /*03f0*/  BSSY.RECONVERGENT B0, `(.L_x_40) ;  /* 0x0000055000007945 */ /* 0x000fe20003800200 */
[----:B------:R-:W2:Y:S02]  /*0400*/  LDCU.64 UR16, c[0x0][0x388] ;  /* 0x00007100ff1077ac */ /* 0x000ea40008000a00 */
[----:B------:R-:W-:Y:S01]  /*0410*/  LOP3.LUT R10, R2, 0x3, RZ, 0xc0, !PT ;  /* 0x00000003020a7812 */ /* 0x000fe200078ec0ff */
[----:B------:R-:W3:Y:S01]  /*0420*/  LDCU.128 UR12, c[0x0][0x390] ;  /* 0x00007200ff0c77ac */ /* 0x000ee20008000c00 */
[----:B------:R-:W-:Y:S02]  /*0430*/  IADD3.X R4, PT, PT, RZ, R7, RZ, P0, !PT ;  /* 0x00000007ff047210 */ /* 0x000fe400007fe4ff */
[----:B------:R-:W-:-:S02]  /*0440*/  ISETP.NE.U32.AND P1, PT, R10, 0x3, PT ;  /* 0x000000030a00780c */ /* 0x000fc40003f25070 */
[----:B------:R-:W-:Y:S02]  /*0450*/  ISETP.GE.U32.AND P0, PT, R2, 0x3, PT ;  /* 0x000000030200780c */ /* 0x000fe40003f06070 */
[----:B------:R-:W-:Y:S02]  /*0460*/  ISETP.NE.AND.EX P1, PT, RZ, RZ, PT, P1 ;  /* 0x000000ffff00720c */ /* 0x000fe40003f25310 */
[----:B------:R-:W-:Y:S01]  /*0470*/  ISETP.GE.U32.AND.EX P0, PT, R4, RZ, PT, P0 ;  /* 0x000000ff0400720c */ /* 0x000fe20003f06100 */
[----:B0-----:R-:W-:Y:S02]  /*0480*/  USHF.L.U32 UR4, UR8, 0x1, URZ ;  /* 0x0000000108047899 */ /* 0x001fe400080006ff */
[----:B------:R-:W-:Y:S02]  /*0490*/  USHF.L.U32 UR6, UR10, 0x1, URZ ;  /* 0x000000010a067899 */ /* 0x000fe400080006ff */
[----:B------:R-:W-:Y:S02]  /*04a0*/  USHF.L.U64.HI UR7, UR10, 0x1, UR11 ;  /* 0x000000010a077899 */ /* 0x000fe4000801020b */
[----:B------:R-:W-:Y:S01]  /*04b0*/  USHF.L.U64.HI UR5, UR8, 0x1, UR9 ;  /* 0x0000000108057899 */ /* 0x000fe20008010209 */
[----:B-1----:R-:W-:Y:S01]  /*04c0*/  SHF.L.U64.HI R9, R8, 0x1, R9 ;  /* 0x0000000108097819 */ /* 0x002fe20000010209 */
[----:B--2---:R-:W-:Y:S01]  /*04d0*/  UIADD3 UR10, UP1, UPT, UR4, UR16, URZ ;  /* 0x00000010040a7290 */ /* 0x004fe2000ff3e0ff */
[----:B---3--:R-:W-:Y:S01]  /*04e0*/  IADD3 R6, P2, PT, R25, UR14, RZ ;  /* 0x0000000e19067c10 */ /* 0x008fe2000ff5e0ff */
[----:B------:R-:W-:-:S02]  /*04f0*/  UIADD3 UR8, UP0, UPT, UR6, UR12, URZ ;  /* 0x0000000c06087290 */ /* 0x000fc4000ff1e0ff */
[----:B------:R-:W-:Y:S01]  /*0500*/  UIADD3.X UR11, UPT, UPT, UR5, UR17, URZ, UP1, !UPT ;  /* 0x00000011050b7290 */ /* 0x000fe20008ffe4ff */
[----:B------:R-:W-:Y:S01]  /*0510*/  IADD3.X R7, PT, PT, R23, UR15, RZ, P2, !PT ;  /* 0x0000000f17077c10 */ /* 0x000fe200097fe4ff */
[----:B------:R-:W-:Y:S01]  /*0520*/  UIADD3.X UR9, UPT, UPT, UR7, UR13, URZ, UP0, !UPT ;  /* 0x0000000d07097290 */ /* 0x000fe200087fe4ff */
[----:B------:R-:W-:Y:S01]  /*0530*/  LEA R8, P2, -R8, R6, 0x1 ;  /* 0x0000000608087211 */ /* 0x000fe200078409ff */
[----:B------:R-:W-:Y:S02]  /*0540*/  UIADD3 UR6, UP0, UPT, UR6, UR8, URZ ;  /* 0x0000000806067290 */ /* 0x000fe4000ff1e0ff */
[----:B------:R-:W-:Y:S01]  /*0550*/  MOV R10, UR8 ;  /* 0x00000008000a7c02 */ /* 0x000fe20008000f00 */
[----:B------:R-:W-:Y:S02]  /*0560*/  UIADD3 UR4, UP1, UPT, UR4, UR10, URZ ;  /* 0x0000000a04047290 */ /* 0x000fe4000ff3e0ff */
[----:B------:R-:W-:Y:S01]  /*0570*/  MOV R12, UR10 ;  /* 0x0000000a000c7c02 */ /* 0x000fe20008000f00 */
[----:B------:R-:W-:-:S02]  /*0580*/  UIADD3.X UR7, UPT, UPT, UR7, UR9, URZ, UP0, !UPT ;  /* 0x0000000907077290 */ /* 0x000fc400087fe4ff */
[----:B------:R-:W-:Y:S01]  /*0590*/  MOV R11, UR9 ;  /* 0x00000009000b7c02 */ /* 0x000fe20008000f00 */
[----:B------:R-:W-:Y:S02]  /*05a0*/  UIADD3.X UR5, UPT, UPT, UR5, UR11, URZ, UP1, !UPT ;  /* 0x0000000b05057290 */ /* 0x000fe40008ffe4ff */
[----:B------:R-:W-:Y:S01]  /*05b0*/  MOV R13, UR11 ;  /* 0x0000000b000d7c02 */ /* 0x000fe20008000f00 */
[----:B------:R-:W0:Y:S01]  /*05c0*/  LDCU UR12, c[0x0][0x380] ;  /* 0x00007000ff0c77ac */ /* 0x000e220008000800 */
[----:B------:R-:W-:Y:S02]  /*05d0*/  MOV R14, UR6 ;  /* 0x00000006000e7c02 */ /* 0x000fe40008000f00 */
[----:B------:R-:W-:Y:S02]  /*05e0*/  MOV R16, UR4 ;  /* 0x0000000400107c02 */ /* 0x000fe40008000f00 */
[----:B------:R-:W-:Y:S02]  /*05f0*/  MOV R15, UR7 ;  /* 0x00000007000f7c02 */ /* 0x000fe40008000f00 */
[----:B------:R-:W-:-:S02]  /*0600*/  MOV R17, UR5 ;  /* 0x0000000500117c02 */ /* 0x000fc40008000f00 */
[----:B------:R-:W-:Y:S01]  /*0610*/  IADD3.X R9, PT, PT, ~R9, R7, RZ, P2, !PT ;  /* 0x0000000709097210 */ /* 0x000fe200017fe5ff */
[----:B------:R-:W-:Y:S06]  /*0620*/  @!P1 BRA `(.L_x_41) ;  /* 0x0000000000c49947 */ /* 0x000fec0003800000 */
[----:B------:R-:W1:Y:S01]  /*0630*/  LDC.64 R18, c[0x0][0x388] ;  /* 0x0000e200ff127b82 */ /* 0x000e620000000a00 */
[----:B------:R-:W-:Y:S01]  /*0640*/  IADD3 R4, PT, PT, R2, 0x1, RZ ;  /* 0x0000000102047810 */ /* 0x000fe20007ffe0ff */
[----:B------:R-:W-:-:S03]  /*0650*/  HFMA2 R2, -RZ, RZ, 0, 0 ;  /* 0x00000000ff027431 */ /* 0x000fc600000001ff */
[----:B------:R-:W-:-:S07]  /*0660*/  LOP3.LUT R4, R4, 0x3, RZ, 0xc0, !PT ;  /* 0x0000000304047812 */ /* 0x000fce00078ec0ff */
.L_x_42:
[----:B------:R-:W2:Y:S04]  /*0670*/  LDG.E.U16 R25, desc[UR76][R10.64] ;  /* 0x0000004c0a197981 */ /* 0x000ea8000c1e1500 */
[----:B------:R-:W3:Y:S04]  /*0680*/  LDG.E.U16 R26, desc[UR76][R6.64] ;  /* 0x0000004c061a7981 */ /* 0x000ee8000c1e1500 */
[----:B----4-:R-:W4:Y:S04]  /*0690*/  LDG.E.U16 R23, desc[UR76][R14.64] ;  /* 0x0000004c0e177981 */ /* 0x010f28000c1e1500 */
[----:B------:R-:W5:Y:S01]  /*06a0*/  LDG.E.U16 R24, desc[UR76][R8.64] ;  /* 0x0000004c08187981 */ /* 0x000f62000c1e1500 */
[----:B--2---:R-:W-:-:S02]  /*06b0*/  HADD2.F32 R25, -RZ, R25.H0_H0 ;  /* 0x20000019ff197230 */ /* 0x004fc40000004100 */
[----:B---3--:R-:W-:Y:S02]  /*06c0*/  HADD2.F32 R26, -RZ, R26.H0_H0 ;  /* 0x2000001aff1a7230 */ /* 0x008fe40000004100 */
[----:B----4-:R-:W-:-:S03]  /*06d0*/  HADD2.F32 R23, -RZ, R23.H0_H0 ;  /* 0x20000017ff177230 */ /* 0x010fc60000004100 */
[----:B------:R-:W-:Y:S01]  /*06e0*/  FMUL.FTZ R20, R25, R26 ;  /* 0x0000001a19147220 */ /* 0x000fe20000410000 */
[----:B-----5:R-:W-:-:S05]  /*06f0*/  HADD2.F32 R24, -RZ, R24.H0_H0 ;  /* 0x20000018ff187230 */ /* 0x020fca0000004100 */
[----:B------:R-:W-:-:S05]  /*0700*/  FMUL.FTZ R21, R23, R24 ;  /* 0x0000001817157220 */ /* 0x000fca0000410000 */
[----:B------:R-:W-:-:S05]  /*0710*/  F2FP.F16.F32.PACK_AB R20, R21, R20 ;  /* 0x000000141514723e */ /* 0x000fca00000000ff */
[--C-:B------:R-:W-:Y:S02]  /*0720*/  HADD2.F32 R21, -RZ, R20.reuse.H0_H0 ;  /* 0x20000014ff157230 */ /* 0x100fe40000004100 */
[----:B------:R-:W-:-:S05]  /*0730*/  HADD2.F32 R20, -RZ, R20.H1_H1 ;  /* 0x30000014ff147230 */ /* 0x000fca0000004100 */
[----:B------:R-:W-:Y:S02]  /*0740*/  FADD.FTZ R22, R21, -R20 ;  /* 0x8000001415167221 */ /* 0x000fe40000010000 */
[----:B------:R-:W2:Y:S02]  /*0750*/  LDC.64 R20, c[0x0][0x398] ;  /* 0x0000e600ff147b82 */ /* 0x000ea40000000a00 */
[----:B--2---:R-:W2:Y:S02]  /*0760*/  LDG.E.U16 R20, desc[UR76][R20.64] ;  /* 0x0000004c14147981 */ /* 0x004ea4000c1e1500 */
[----:B--2---:R-:W-:-:S05]  /*0770*/  HADD2.F32 R28, -RZ, R20.H0_H0 ;  /* 0x20000014ff1c7230 */ /* 0x004fca0000004100 */
[----:B------:R-:W-:-:S05]  /*0780*/  FMUL.FTZ R23, R23, R28 ;  /* 0x0000001c17177220 */ /* 0x000fca0000410000 */
[----:B------:R-:W-:Y:S02]  /*0790*/  F2FP.F16.F32.PACK_AB R21, R23, R22 ;  /* 0x000000161715723e */ /* 0x000fe400000000ff */
[----:B------:R-:W2:Y:S02]  /*07a0*/  LDC.64 R22, c[0x0][0x390] ;  /* 0x0000e400ff167b82 */ /* 0x000ea40000000a00 */
[----:B--2---:R2:W3:Y:S01]  /*07b0*/  LDG.E.U16 R22, desc[UR76][R22.64] ;  /* 0x0000004c16167981 */ /* 0x0044e2000c1e1500 */
[----:B------:R-:W-:Y:S01]  /*07c0*/  FMUL.FTZ R28, R25, R28 ;  /* 0x0000001c191c7220 */ /* 0x000fe20000410000 */
[----:B------:R-:W-:Y:S01]  /*07d0*/  HADD2.F32 R20, -RZ, R21.H1_H1 ;  /* 0x30000015ff147230 */ /* 0x000fe20000004100 */
[----:B------:R-:W-:Y:S01]  /*07e0*/  IADD3 R4, P1, PT, R4, -0x1, RZ ;  /* 0xffffffff04047810 */ /* 0x000fe20007f3e0ff */
[----:B-1----:R4:W-:Y:S01]  /*07f0*/  STG.E.U16 desc[UR76][R18.64], R21 ;  /* 0x0000001512007986 */ /* 0x0029e2000c10154c */
[----:B------:R-:W-:Y:S02]  /*0800*/  IADD3 R5, P2, PT, R0, R5, RZ ;  /* 0x0000000500057210 */ /* 0x000fe40007f5e0ff */
[----:B------:R-:W-:-:S02]  /*0810*/  F2FP.F16.F32.PACK_AB R28, RZ, R28 ;  /* 0x0000001cff1c723e */ /* 0x000fc400000000ff */
[----:B------:R-:W-:Y:S02]  /*0820*/  IADD3.X R2, PT, PT, R2, -0x1, RZ, P1, !PT ;  /* 0xffffffff02027810 */ /* 0x000fe40000ffe4ff */
[----:B------:R-:W-:Y:S01]  /*0830*/  ISETP.NE.U32.AND P1, PT, R4, RZ, PT ;  /* 0x000000ff0400720c */ /* 0x000fe20003f25070 */
[----:B--2---:R-:W-:Y:S01]  /*0840*/  HADD2.F32 R23, -RZ, R28.H0_H0 ;  /* 0x2000001cff177230 */ /* 0x004fe20000004100 */
[----:B------:R-:W-:Y:S02]  /*0850*/  IADD3.X R3, PT, PT, RZ, R3, RZ, P2, !PT ;  /* 0x00000003ff037210 */ /* 0x000fe400017fe4ff */
[----:B------:R-:W-:Y:S01]  /*0860*/  ISETP.NE.AND.EX P1, PT, R2, RZ, PT, P1 ;  /* 0x000000ff0200720c */ /* 0x000fe20003f25310 */
[----:B---3--:R-:W-:-:S05]  /*0870*/  HADD2.F32 R27, -RZ, R22.H0_H0 ;  /* 0x20000016ff1b7230 */ /* 0x008fca0000004100 */
[-C--:B------:R-:W-:Y:S01]  /*0880*/  FMUL.FTZ R26, R26, R27.reuse ;  /* 0x0000001b1a1a7220 */ /* 0x080fe20000410000 */
[----:B------:R-:W-:-:S04]  /*0890*/  FMUL.FTZ R27, R24, R27 ;  /* 0x0000001b181b7220 */ /* 0x000fc80000410000 */
[----:B------:R-:W-:-:S05]  /*08a0*/  F2FP.F16.F32.PACK_AB R26, RZ, R26 ;  /* 0x0000001aff1a723e */ /* 0x000fca00000000ff */
[----:B------:R-:W-:-:S05]  /*08b0*/  HADD2.F32 R25, -RZ, R26.H0_H0 ;  /* 0x2000001aff197230 */ /* 0x000fca0000004100 */
[----:B------:R-:W-:-:S05]  /*08c0*/  FADD.FTZ R20, R20, -R25 ;  /* 0x8000001914147221 */ /* 0x000fca0000010000 */
[----:B------:R-:W-:-:S05]  /*08d0*/  F2FP.F16.F32.PACK_AB R20, R27, R20 ;  /* 0x000000141b14723e */ /* 0x000fca00000000ff */
[----:B------:R-:W-:Y:S01]  /*08e0*/  HADD2.F32 R22, -RZ, R20.H1_H1 ;  /* 0x30000014ff167230 */ /* 0x000fe20000004100 */
[----:B------:R4:W-:Y:S04]  /*08f0*/  STG.E.U16 desc[UR76][R12.64], R20 ;  /* 0x000000140c007986 */ /* 0x0009e8000c10154c */
[----:B------:R-:W-:-:S05]  /*0900*/  FADD.FTZ R22, R22, -R23 ;  /* 0x8000001716167221 */ /* 0x000fca0000010000 */
[----:B------:R-:W-:-:S05]  /*0910*/  F2FP.F16.F32.PACK_AB R22, RZ, R22 ;  /* 0x00000016ff16723e */ /* 0x000fca00000000ff */
[----:B------:R4:W-:Y:S01]  /*0920*/  STG.E.U16 desc[UR76][R16.64], R22 ;  /* 0x0000001610007986 */ /* 0x0009e2000c10154c */
[----:B------:R-:W-:Y:S05]  /*0930*/  @P1 BRA `(.L_x_42) ;  /* 0xfffffffc004c1947 */ /* 0x000fea000383ffff */
.L_x_41:
[----:B0-----:R-:W-:Y:S05]  /*0940*/  BSYNC.RECONVERGENT B0 ;  /* 0x0000000000007941 */ /* 0x001fea0003800200 */
.L_x_40:
[----:B------:R-:W-:Y:S05]  /*0950*/  @!P0 EXIT ;  /* 0x000000000000894d */ /* 0x000fea0003800000 */
.L_x_43:
[----:B-1----:R-:W2:Y:S04]  /*0960*/  LDG.E.U16 R2, desc[UR76][R10.64] ;  /* 0x0000004c0a027981 */ /* 0x002ea8000c1e1500 */
[----:B------:R-:W3:Y:S04]  /*0970*/  LDG.E.U16 R23, desc[UR76][R6.64] ;  /* 0x0000004c06177981 */ /* 0x000ee8000c1e1500 */
[----:B------:R-:W5:Y:S04]  /*0980*/  LDG.E.U16 R25, desc[UR76][R14.64] ;  /* 0x0000004c0e197981 */ /* 0x000f68000c1e1500 */
[----:B------:R-:W5:Y:S01]  /*0990*/  LDG.E.U16 R4, desc[UR76][R8.64] ;  /* 0x0000004c08047981 */ /* 0x000f62000c1e1500 */
[----:B----4-:R-:W0:Y:S08]  /*09a0*/  LDC.64 R20, c[0x0][0x398] ;  /* 0x0000e600ff147b82 */ /* 0x010e300000000a00 */
[----:B------:R-:W1:Y:S02]  /*09b0*/  LDC.64 R18, c[0x0][0x390] ;  /* 0x0000e400ff127b82 */ /* 0x000e640000000a00 */
[----:B-1----:R-:W4:Y:S01]  /*09c0*/  LDG.E.U16 R26, desc[UR76][R18.64] ;  /* 0x0000004c121a7981 */ /* 0x002f22000c1e1500 */
[----:B--2---:R-:W-:-:S02]  /*09d0*/  HADD2.F32 R2, -RZ, R2.H0_H0 ;  /* 0x20000002ff027230 */ /* 0x004fc40000004100 */
[----:B---3--:R-:W-:Y:S02]  /*09e0*/  HADD2.F32 R23, -RZ, R23.H0_H0 ;  /* 0x20000017ff177230 */ /* 0x008fe40000004100 */
[----:B-----5:R-:W-:-:S03]  /*09f0*/  HADD2.F32 R25, -RZ, R25.H0_H0 ;  /* 0x20000019ff197230 */ /* 0x020fc60000004100 */
[----:B------:R-:W-:Y:S01]  /*0a00*/  FMUL.FTZ R22, R2, R23 ;  /* 0x0000001702167220 */ /* 0x000fe20000410000 */
[----:B------:R-:W-:-:S05]  /*0a10*/  HADD2.F32 R4, -RZ, R4.H0_H0 ;  /* 0x20000004ff047230 */ /* 0x000fca0000004100 */
[----:B------:R-:W-:-:S05]  /*0a20*/  FMUL.FTZ R27, R25, R4 ;  /* 0x00000004191b7220 */ /* 0x000fca0000410000 */
[----:B------:R-:W-:-:S05]  /*0a30*/  F2FP.F16.F32.PACK_AB R22, R27, R22 ;  /* 0x000000161b16723e */ /* 0x000fca00000000ff */
[--C-:B------:R-:W-:Y:S02]  /*0a40*/  HADD2.F32 R24, -RZ, R22.reuse.H0_H0 ;  /* 0x20000016ff187230 */ /* 0x100fe40000004100 */
[----:B------:R-:W-:Y:S02]  /*0a50*/  HADD2.F32 R27, -RZ, R22.H1_H1 ;  /* 0x30000016ff1b7230 */ /* 0x000fe40000004100 */
[----:B0-----:R-:W2:Y:S03]  /*0a60*/  LDG.E.U16 R22, desc[UR76][R20.64] ;  /* 0x0000004c14167981 */ /* 0x001ea6000c1e1500 */
[----:B------:R-:W-:Y:S01]  /*0a70*/  FADD.FTZ R24, R24, -R27 ;  /* 0x8000001b18187221 */ /* 0x000fe20000010000 */
[----:B----4-:R-:W-:-:S05]  /*0a80*/  HADD2.F32 R26, -RZ, R26.H0_H0 ;  /* 0x2000001aff1a7230 */ /* 0x010fca0000004100 */
[----:B------:R-:W-:-:S05]  /*0a90*/  FMUL.FTZ R23, R23, R26 ;  /* 0x0000001a17177220 */ /* 0x000fca0000410000 */
[----:B------:R-:W-:-:S05]  /*0aa0*/  F2FP.F16.F32.PACK_AB R23, RZ, R23 ;  /* 0x00000017ff17723e */ /* 0x000fca00000000ff */
[----:B------:R-:W-:Y:S02]  /*0ab0*/  HADD2.F32 R23, -RZ, R23.H0_H0 ;  /* 0x20000017ff177230 */ /* 0x000fe40000004100 */
[----:B--2---:R-:W-:-:S05]  /*0ac0*/  HADD2.F32 R22, -RZ, R22.H0_H0 ;  /* 0x20000016ff167230 */ /* 0x004fca0000004100 */
[-C--:B------:R-:W-:Y:S01]  /*0ad0*/  FMUL.FTZ R25, R25, R22.reuse ;  /* 0x0000001619197220 */ /* 0x080fe20000410000 */
[----:B------:R-:W-:-:S04]  /*0ae0*/  FMUL.FTZ R22, R2, R22 ;  /* 0x0000001602167220 */ /* 0x000fc80000410000 */
[----:B------:R-:W-:-:S05]  /*0af0*/  F2FP.F16.F32.PACK_AB R24, R25, R24 ;  /* 0x000000181918723e */ /* 0x000fca00000000ff */
[----:B------:R-:W-:Y:S02]  /*0b00*/  HADD2.F32 R2, -RZ, R24.H1_H1 ;  /* 0x30000018ff027230 */ /* 0x000fe40000004100 */
[----:B------:R-:W-:Y:S01]  /*0b10*/  FMUL.FTZ R25, R4, R26 ;  /* 0x0000001a04197220 */ /* 0x000fe20000410000 */
[----:B------:R-:W-:Y:S02]  /*0b20*/  F2FP.F16.F32.PACK_AB R4, RZ, R22 ;  /* 0x00000016ff04723e */ /* 0x000fe400000000ff */
[----:B------:R-:W-:Y:S02]  /*0b30*/  FADD.FTZ R2, R2, -R23 ;  /* 0x8000001702027221 */ /* 0x000fe40000010000 */
[----:B------:R-:W0:Y:S03]  /*0b40*/  LDC.64 R22, c[0x0][0x388] ;  /* 0x0000e200ff167b82 */ /* 0x000e260000000a00 */
[----:B------:R-:W-:Y:S01]  /*0b50*/  F2FP.F16.F32.PACK_AB R2, R25, R2 ;  /* 0x000000021902723e */ /* 0x000fe200000000ff */
[----:B------:R-:W-:-:S04]  /*0b60*/  HADD2.F32 R25, -RZ, R4.H0_H0 ;  /* 0x20000004ff197230 */ /* 0x000fc80000004100 */
[----:B------:R-:W-:-:S05]  /*0b70*/  HADD2.F32 R4, -RZ, R2.H1_H1 ;  /* 0x30000002ff047230 */ /* 0x000fca0000004100 */
[----:B------:R-:W-:Y:S01]  /*0b80*/  FADD.FTZ R4, R4, -R25 ;  /* 0x8000001904047221 */ /* 0x000fe20000010000 */
[----:B------:R-:W-:-:S04]  /*0b90*/  PRMT R26, R2, 0x7610, R26 ;  /* 0x00007610021a7816 */ /* 0x000fc8000000001a */
[----:B------:R-:W-:-:S04]  /*0ba0*/  F2FP.F16.F32.PACK_AB R4, RZ, R4 ;  /* 0x00000004ff04723e */ /* 0x000fc800000000ff */
[----:B------:R-:W-:Y:S01]  /*0bb0*/  PRMT R28, R4, 0x7610, R28 ;  /* 0x00007610041c7816 */ /* 0x000fe2000000001c */
[----:B0-----:R0:W-:Y:S04]  /*0bc0*/  STG.E.U16 desc[UR76][R22.64], R24 ;  /* 0x0000001816007986 */ /* 0x0011e8000c10154c */
[----:B------:R1:W-:Y:S04]  /*0bd0*/  STG.E.U16 desc[UR76][R12.64], R26 ;  /* 0x0000001a0c007986 */ /* 0x0003e8000c10154c */
[----:B------:R2:W-:Y:S04]  /*0be0*/  STG.E.U16 desc[UR76][R16.64], R28 ;  /* 0x0000001c10007986 */ /* 0x0005e8000c10154c */
[----:B------:R-:W3:Y:S04]  /*0bf0*/  LDG.E.U16 R25, desc[UR76][R10.64] ;  /* 0x0000004c0a197981 */ /* 0x000ee8000c1e1500 */
[----:B------:R-:W4:Y:S04]  /*0c00*/  LDG.E.U16 R2, desc[UR76][R6.64] ;  /* 0x0000004c06027981 */ /* 0x000f28000c1e1500 */
[----:B------:R-:W5:Y:S04]  /*0c10*/  LDG.E.U16 R27, desc[UR76][R14.64] ;  /* 0x0000004c0e1b7981 */ /* 0x000f68000c1e1500 */
[----:B------:R-:W2:Y:S01]  /*0c20*/  LDG.E.U16 R4, desc[UR76][R8.64] ;  /* 0x0000004c08047981 */ /* 0x000ea2000c1e1500 */
[----:B---3--:R-:W-:-:S02]  /*0c30*/  HADD2.F32 R25, -RZ, R25.H0_H0 ;  /* 0x20000019ff197230 */ /* 0x008fc40000004100 */
[----:B----4-:R-:W-:Y:S02]  /*0c40*/  HADD2.F32 R2, -RZ, R2.H0_H0 ;  /* 0x20000002ff027230 */ /* 0x010fe40000004100 */
[----:B-----5:R-:W-:Y:S02]  /*0c50*/  HADD2.F32 R27, -RZ, R27.H0_H0 ;  /* 0x2000001bff1b7230 */ /* 0x020fe40000004100 */
[----:B--2---:R-:W-:Y:S02]  /*0c60*/  HADD2.F32 R4, -RZ, R4.H0_H0 ;  /* 0x20000004ff047230 */ /* 0x004fe40000004100 */
[----:B0-----:R-:W-:-:S03]  /*0c70*/  FMUL.FTZ R24, R25, R2 ;  /* 0x0000000219187220 */ /* 0x001fc60000410000 */
[----:B------:R-:W-:-:S05]  /*0c80*/  FMUL.FTZ R29, R27, R4 ;  /* 0x000000041b1d7220 */ /* 0x000fca0000410000 */
[----:B------:R-:W-:-:S05]  /*0c90*/  F2FP.F16.F32.PACK_AB R24, R29, R24 ;  /* 0x000000181d18723e */ /* 0x000fca00000000ff */
[--C-:B-1----:R-:W-:Y:S02]  /*0ca0*/  HADD2.F32 R26, -RZ, R24.reuse.H0_H0 ;  /* 0x20000018ff1a7230 */ /* 0x102fe40000004100 */
[----:B------:R-:W-:-:S05]  /*0cb0*/  HADD2.F32 R29, -RZ, R24.H1_H1 ;  /* 0x30000018ff1d7230 */ /* 0x000fca0000004100 */
[----:B------:R-:W-:Y:S02]  /*0cc0*/  FADD.FTZ R24, R26, -R29 ;  /* 0x8000001d1a187221 */ /* 0x000fe40000010000 */
[----:B------:R-:W2:Y:S02]  /*0cd0*/  LDG.E.U16 R26, desc[UR76][R20.64] ;  /* 0x0000004c141a7981 */ /* 0x000ea4000c1e1500 */
[----:B--2---:R-:W-:-:S05]  /*0ce0*/  HADD2.F32 R26, -RZ, R26.H0_H0 ;  /* 0x2000001aff1a7230 */ /* 0x004fca0000004100 */
[-C--:B------:R-:W-:Y:S01]  /*0cf0*/  FMUL.FTZ R27, R27, R26.reuse ;  /* 0x0000001a1b1b7220 */ /* 0x080fe20000410000 */
[----:B------:R-:W-:Y:S02]  /*0d00*/  FMUL.FTZ R25, R25, R26 ;  /* 0x0000001a19197220 */ /* 0x000fe40000410000 */
[----:B------:R-:W2:Y:S02]  /*0d10*/  LDG.E.U16 R26, desc[UR76][R18.64] ;  /* 0x0000004c121a7981 */ /* 0x000ea4000c1e1500 */
[----:B------:R-:W-:Y:S02]  /*0d20*/  F2FP.F16.F32.PACK_AB R24, R27, R24 ;  /* 0x000000181b18723e */ /* 0x000fe400000000ff */
[----:B------:R-:W-:-:S05]  /*0d30*/  F2FP.F16.F32.PACK_AB R25, RZ, R25 ;  /* 0x00000019ff19723e */ /* 0x000fca00000000ff */
[----:B------:R-:W-:Y:S01]  /*0d40*/  HADD2.F32 R25, -RZ, R25.H0_H0 ;  /* 0x20000019ff197230 */ /* 0x000fe20000004100 */
[----:B------:R0:W-:Y:S01]  /*0d50*/  STG.E.U16 desc[UR76][R22.64], R24 ;  /* 0x0000001816007986 */ /* 0x0001e2000c10154c */
[----:B--2---:R-:W-:-:S05]  /*0d60*/  HADD2.F32 R27, -RZ, R26.H0_H0 ;  /* 0x2000001aff1b7230 */ /* 0x004fca0000004100 */
[-C--:B------:R-:W-:Y:S01]  /*0d70*/  FMUL.FTZ R2, R2, R27.reuse ;  /* 0x0000001b02027220 */ /* 0x080fe20000410000 */
[----:B------:R-:W-:-:S04]  /*0d80*/  FMUL.FTZ R29, R4, R27 ;  /* 0x0000001b041d7220 */ /* 0x000fc80000410000 */
[----:B------:R-:W-:-:S05]  /*0d90*/  F2FP.F16.F32.PACK_AB R2, RZ, R2 ;  /* 0x00000002ff02723e */ /* 0x000fca00000000ff */
[----:B------:R-:W-:Y:S02]  /*0da0*/  HADD2.F32 R27, -RZ, R2.H0_H0 ;  /* 0x20000002ff1b7230 */ /* 0x000fe40000004100 */
[----:B------:R-:W-:-:S05]  /*0db0*/  HADD2.F32 R2, -RZ, R24.H1_H1 ;  /* 0x30000018ff027230 */ /* 0x000fca0000004100 */
[----:B------:R-:W-:-:S05]  /*0dc0*/  FADD.FTZ R2, R2, -R27 ;  /* 0x8000001b02027221 */ /* 0x000fca0000010000 */
[----:B------:R-:W-:-:S05]  /*0dd0*/  F2FP.F16.F32.PACK_AB R2, R29, R2 ;  /* 0x000000021d02723e */ /* 0x000fca00000000ff */
[----:B------:R-:W-:-:S05]  /*0de0*/  HADD2.F32 R4, -RZ, R2.H1_H1 ;  /* 0x30000002ff047230 */ /* 0x000fca0000004100 */
[----:B------:R-:W-:Y:S01]  /*0df0*/  FADD.FTZ R4, R4, -R25 ;  /* 0x8000001904047221 */ /* 0x000fe20000010000 */
[----:B------:R-:W-:-:S04]  /*0e00*/  PRMT R26, R2, 0x7610, R26 ;  /* 0x00007610021a7816 */ /* 0x000fc8000000001a */
[----:B------:R-:W-:-:S04]  /*0e10*/  F2FP.F16.F32.PACK_AB R4, RZ, R4 ;  /* 0x00000004ff04723e */ /* 0x000fc800000000ff */
[----:B------:R-:W-:Y:S01]  /*0e20*/  PRMT R28, R4, 0x7610, R28 ;  /* 0x00007610041c7816 */ /* 0x000fe2000000001c */
        /* <DEDUP_REMOVED lines=23> */
[----:B------:R-:W-:Y:S02]  /*0fa0*/  HADD2.F32 R25, -RZ, R25.H0_H0 ;  /* 0x20000019ff197230 */ /* 0x000fe40000004100 */
        /* <DEDUP_REMOVED lines=11> */
[----:B------:R-:W-:Y:S02]  /*1060*/  F2FP.F16.F32.PACK_AB R4, RZ, R4 ;  /* 0x00000004ff04723e */ /* 0x000fe400000000ff */
[----:B------:R-:W-:Y:S02]  /*1070*/  PRMT R27, R2, 0x7610, R27 ;  /* 0x00007610021b7816 */ /* 0x000fe4000000001b */
[----:B------:R-:W-:Y:S01]  /*1080*/  PRMT R28, R4, 0x7610, R28 ;  /* 0x00007610041c7816 */ /* 0x000fe2000000001c */
[----:B------:R-:W-:Y:S04]  /*1090*/  STG.E.U16 desc[UR76][R22.64], R26 ;  /* 0x0000001a16007986 */ /* 0x000fe8000c10154c */
[----:B------:R0:W-:Y:S04]  /*10a0*/  STG.E.U16 desc[UR76][R12.64], R27 ;  /* 0x0000001b0c007986 */ /* 0x0001e8000c10154c */
[----:B------:R1:W-:Y:S04]  /*10b0*/  STG.E.U16 desc[UR76][R16.64], R28 ;  /* 0x0000001c10007986 */ /* 0x0003e8000c10154c */
[----:B------:R-:W2:Y:S04]  /*10c0*/  LDG.E.U16 R2, desc[UR76][R10.64] ;  /* 0x0000004c0a027981 */ /* 0x000ea8000c1e1500 */
[----:B------:R-:W3:Y:S04]  /*10d0*/  LDG.E.U16 R25, desc[UR76][R6.64] ;  /* 0x0000004c06197981 */ /* 0x000ee8000c1e1500 */
[----:B------:R-:W4:Y:S04]  /*10e0*/  LDG.E.U16 R24, desc[UR76][R14.64] ;  /* 0x0000004c0e187981 */ /* 0x000f28000c1e1500 */
[----:B------:R-:W0:Y:S04]  /*10f0*/  LDG.E.U16 R4, desc[UR76][R8.64] ;  /* 0x0000004c08047981 */ /* 0x000e28000c1e1500 */
[----:B------:R-:W5:Y:S04]  /*1100*/  LDG.E.U16 R18, desc[UR76][R18.64] ;  /* 0x0000004c12127981 */ /* 0x000f68000c1e1500 */
[----:B------:R-:W5:Y:S01]  /*1110*/  LDG.E.U16 R20, desc[UR76][R20.64] ;  /* 0x0000004c14147981 */ /* 0x000f62000c1e1500 */
[----:B------:R-:W-:-:S04]  /*1120*/  LEA R5, P0, R0, R5, 0x2 ;  /* 0x0000000500057211 */ /* 0x000fc800078010ff */
[----:B------:R-:W-:Y:S02]  /*1130*/  LEA.HI.X R3, R0, R3, RZ, 0x2, P0 ;  /* 0x0000000300037211 */ /* 0x000fe400000f14ff */
[----:B------:R-:W-:-:S04]  /*1140*/  ISETP.GE.U32.AND P0, PT, R5, UR12, PT ;  /* 0x0000000c05007c0c */ /* 0x000fc8000bf06070 */
[----:B------:R-:W-:Y:S01]  /*1150*/  ISETP.GE.AND.EX P0, PT, R3, UR71, PT, P0 ;  /* 0x0000004703007c0c */ /* 0x000fe2000bf06300 */
[----:B--2---:R-:W-:Y:S02]  /*1160*/  HADD2.F32 R2, -RZ, R2.H0_H0 ;  /* 0x20000002ff027230 */ /* 0x004fe40000004100 */
[----:B---3--:R-:W-:Y:S02]  /*1170*/  HADD2.F32 R25, -RZ, R25.H0_H0 ;  /* 0x20000019ff197230 */ /* 0x008fe40000004100 */
[----:B----4-:R-:W-:Y:S02]  /*1180*/  HADD2.F32 R24, -RZ, R24.H0_H0 ;  /* 0x20000018ff187230 */ /* 0x010fe40000004100 */
[----:B0-----:R-:W-:Y:S02]  /*1190*/  HADD2.F32 R27, -RZ, R4.H0_H0 ;  /* 0x20000004ff1b7230 */ /* 0x001fe40000004100 */
[----:B------:R-:W-:-:S03]  /*11a0*/  FMUL.FTZ R4, R2, R25 ;  /* 0x0000001902047220 */ /* 0x000fc60000410000 */
[----:B------:R-:W-:-:S05]  /*11b0*/  FMUL.FTZ R29, R24, R27 ;  /* 0x0000001b181d7220 */ /* 0x000fca0000410000 */
[----:B------:R-:W-:Y:S01]  /*11c0*/  F2FP.F16.F32.PACK_AB R4, R29, R4 ;  /* 0x000000041d04723e */ /* 0x000fe200000000ff */
[----:B-----5:R-:W-:Y:S02]  /*11d0*/  HADD2.F32 R18, -RZ, R18.H0_H0 ;  /* 0x20000012ff127230 */ /* 0x020fe40000004100 */
        /* <DEDUP_REMOVED lines=18> */
[----:B------:R1:W-:Y:S04]  /*1300*/  STG.E.U16 desc[UR76][R22.64], R4 ;  /* 0x0000000416007986 */ /* 0x0003e8000c10154c */
[----:B------:R-:W-:Y:S01]  /*1310*/  F2FP.F16.F32.PACK_AB R2, RZ, R2 ;  /* 0x00000002ff02723e */ /* 0x000fe200000000ff */
[----:B------:R1:W-:Y:S04]  /*1320*/  STG.E.U16 desc[UR76][R12.64], R20 ;  /* 0x000000140c007986 */ /* 0x0003e8000c10154c */
[----:B------:R1:W-:Y:S01]  /*1330*/  STG.E.U16 desc[UR76][R16.64], R2 ;  /* 0x0000000210007986 */ /* 0x0003e2000c10154c */
[----:B------:R-:W-:Y:S05]  /*1340*/  @!P0 BRA `(.L_x_43) ;  /* 0xfffffff400848947 */ /* 0x000fea000383ffff */
[----:B------:R-:W-:Y:S05]  /*1350*/  EXIT ;  /* 0x000000000000794d */ /* 0x000fea0003800000 */
.L_x_36:
[----:B------:R-:W0:Y:S01]  /*1360*/  LDC.64 R6, c[0x0][0x388] ;  /* 0x0000e200ff067b82 */ /* 0x000e220000000a00 */
[----:B------:R-:W1:Y:S01]  /*1370*/  LDCU.128 UR24, c[0x0][0x600] ;  /* 0x0000c000ff1877ac */ /* 0x000e620008000c00 */
[----:B------:R-:W-:Y:S01]  /*1380*/  IADD3 R2, PT, PT, R4, -0x1, RZ ;  /* 0xffffffff04027810 */ /* 0x000fe20007ffe0ff */
[----:B------:R-:W-:Y:S01]  /*1390*/  BSSY.RECONVERGENT B0, `(.L_x_44) ;  /* 0x00001aa000007945 */ /* 0x000fe20003800200 */
[----:B------:R-:W-:Y:S01]  /*13a0*/  SHF.L.U64.HI R9, R8, 0x1, R9 ;  /* 0x0000000108097819 */ /* 0x000fe20000010209 */
[----:B------:R-:W2:Y:S01]  /*13b0*/  LDCU UR4, c[0x0][0x380] ;  /* 0x00007000ff0477ac */ /* 0x000ea20008000800 */
[C---:B------:R-:W-:Y:S02]  /*13c0*/  ISETP.NE.AND P1, PT, R2.reuse, RZ, PT ;  /* 0x000000ff0200720c */ /* 0x040fe40003f25270 */
[----:B------:R-:W-:Y:S01]  /*13d0*/  VIMNMX.U32 R2, PT, PT, R2, 0x18, PT ;  /* 0x0000001802027848 */ /* 0x000fe20003fe0000 */
[----:B------:R-:W3:Y:S03]  /*13e0*/  LDCU UR70, c[0x0][0x3a4] ;  /* 0x00007480ff4677ac */ /* 0x000ee60008000800 */
[----:B------:R-:W-:Y:S01]  /*13f0*/  IADD3 R2, PT, PT, R2, 0x1, RZ ;  /* 0x0000000102027810 */ /* 0x000fe20007ffe0ff */
[----:B------:R-:W4:Y:S01]  /*1400*/  LDCU UR69, c[0x0][0x4d8] ;  /* 0x00009b00ff4577ac */ /* 0x000f220008000800 */
        /* <DEDUP_REMOVED lines=53> */
[----:B-1----:R-:W-:-:S02]  /*1760*/  USHF.L.U64.HI UR72, UR26, 0x1, UR27 ;  /* 0x000000011a487899 */ /* 0x002fc4000801021b */
[----:B------:R-:W-:Y:S02]  /*1770*/  USHF.L.U32 UR73, UR26, 0x1, URZ ;  /* 0x000000011a497899 */ /* 0x000fe400080006ff */
[----:B------:R-:W-:Y:S02]  /*1780*/  USHF.L.U64.HI UR74, UR24, 0x1, UR25 ;  /* 0x00000001184a7899 */ /* 0x000fe40008010219 */
[----:B--234-:R-:W-:-:S12]  /*1790*/  USHF.L.U32 UR75, UR24, 0x1, URZ ;  /* 0x00000001184b7899 */ /* 0x01cfd800080006ff */
.L_x_46:
[----:B------:R-:W-:Y:S01]  /*17a0*/  HFMA2 R4, -RZ, RZ, 0, 0 ;  /* 0x00000000ff047431 */ /* 0x000fe200000001ff */
[----:B------:R-:W-:-:S04]  /*17b0*/  UIADD3 UR24, UPT, UPT, -UR70, URZ, URZ ;  /* 0x000000ff46187290 */ /* 0x000fc8000fffe1ff */
        /* <DEDUP_REMOVED lines=17> */
[----:B------:R-:W-:Y:S02]  /*18d0*/  MOV R10, RZ ;  /* 0x000000ff000a7202 */ /* 0x000fe40000000f00 */
[----:B------:R-:W-:Y:S02]  /*18e0*/  MOV R11, R13 ;  /* 0x0000000d000b7202 */ /* 0x000fe40000000f00 */
[----:B------:R-:W-:Y:S01]  /*18f0*/  ISETP.NE.AND P0, PT, R2, 0x3, PT ;  /* 0x000000030200780c */ /* 0x000fe20003f05270 */
        /* <DEDUP_REMOVED lines=259> */
[----:B------:R-:W-:Y:S02]  /*2930*/  MOV R12, RZ ;  /* 0x000000ff000c7202 */ /* 0x000fe40000000f00 */
[----:B------:R-:W-:Y:S01]  /*2940*/  MOV R13, R19 ;  /* 0x00000013000d7202 */ /* 0x000fe20000000f00 */
[----:B------:R-:W1:Y:S08]  /*2950*/  LDCU.64 UR26, c[0x0][0x5e8] ;  /* 0x0000bd00ff1a77ac */ /* 0x000e700008000a00 */
        /* <DEDUP_REMOVED lines=19> */
.L_x_45:
[----:B------:R-:W0:Y:S08]  /*2a90*/  LDC.64 R10, c[0x0][0x390] ;  /* 0x0000e400ff0a7b82 */ /* 0x000e300000000a00 */
[----:B------:R-:W1:Y:S01]  /*2aa0*/  LDC.64 R12, c[0x0][0x398] ;  /* 0x0000e600ff0c7b82 */ /* 0x000e620000000a00 */
[----:B0-----:R-:W-:-:S03]  /*2ab0*/  IMAD.WIDE.U32 R10, R4, 0x2, R10 ;  /* 0x00000002040a7825 */ /* 0x001fc600078e000a */
[----:B------:R-:W-:-:S03]  /*2ac0*/  IADD3 R14, P2, PT, R10, UR73, RZ ;  /* 0x000000490a0e7c10 */ /* 0x000fc6000ff5e0ff */
[----:B------:R-:W2:Y:S01]  /*2ad0*/  LDG.E.U16 R10, desc[UR76][R10.64] ;  /* 0x0000004c0a0a7981 */ /* 0x000ea2000c1e1500 */
[----:B-1----:R-:W-:Y:S01]  /*2ae0*/  IMAD.WIDE.U32 R12, R17, 0x2, R12 ;  /* 0x00000002110c7825 */ /* 0x002fe200078e000c */
[----:B------:R-:W-:Y:S02]  /*2af0*/  IADD3.X R15, PT, PT, R11, UR72, RZ, P2, !PT ;  /* 0x000000480b0f7c10 */ /* 0x000fe400097fe4ff */
[----:B------:R-:W-:Y:S02]  /*2b00*/  IADD3 R18, P2, PT, R14, UR73, RZ ;  /* 0x000000490e127c10 */ /* 0x000fe4000ff5e0ff */
[----:B------:R-:W-:Y:S01]  /*2b10*/  IADD3 R16, P0, PT, R12, R25, RZ ;  /* 0x000000190c107210 */ /* 0x000fe20007f1e0ff */
[----:B------:R-:W3:Y:S01]  /*2b20*/  LDG.E.U16 R4, desc[UR76][R14.64] ;  /* 0x0000004c0e047981 */ /* 0x000ee2000c1e1500 */
[----:B------:R-:W-:Y:S02]  /*2b30*/  IADD3.X R19, PT, PT, R15, UR72, RZ, P2, !PT ;  /* 0x000000480f137c10 */ /* 0x000fe400097fe4ff */
[----:B------:R-:W-:Y:S01]  /*2b40*/  IADD3.X R17, PT, PT, R13, R23, RZ, P0, !PT ;  /* 0x000000170d117210 */ /* 0x000fe200007fe4ff */
[----:B------:R-:W4:Y:S01]  /*2b50*/  LDG.E.U16 R12, desc[UR76][R12.64] ;  /* 0x0000004c0c0c7981 */ /* 0x000f22000c1e1500 */
[----:B------:R-:W-:-:S03]  /*2b60*/  LEA R20, P0, -R8, R16, 0x1 ;  /* 0x0000001008147211 */ /* 0x000fc600078009ff */
[----:B------:R-:W5:Y:S01]  /*2b70*/  LDG.E.U16 R18, desc[UR76][R18.64] ;  /* 0x0000004c12127981 */ /* 0x000f62000c1e1500 */
[----:B------:R-:W-:-:S03]  /*2b80*/  IADD3.X R21, PT, PT, R17, ~R9, RZ, P0, !PT ;  /* 0x8000000911157210 */ /* 0x000fc600007fe4ff */
[----:B------:R-:W2:Y:S04]  /*2b90*/  LDG.E.U16 R16, desc[UR76][R16.64] ;  /* 0x0000004c10107981 */ /* 0x000ea8000c1e1500 */
[----:B------:R-:W4:Y:S01]  /*2ba0*/  LDG.E.U16 R20, desc[UR76][R20.64] ;  /* 0x0000004c14147981 */ /* 0x000f22000c1e1500 */
[----:B---3--:R-:W-:Y:S02]  /*2bb0*/  HADD2.F32 R4, -RZ, R4.H0_H0 ;  /* 0x20000004ff047230 */ /* 0x008fe40000004100 */
[----:B-----5:R-:W-:Y:S02]  /*2bc0*/  HADD2.F32 R26, -RZ, R18.H0_H0 ;  /* 0x20000012ff1a7230 */ /* 0x020fe40000004100 */
[----:B--2---:R-:W-:Y:S02]  /*2bd0*/  HADD2.F32 R29, -RZ, R16.H0_H0 ;  /* 0x20000010ff1d7230 */ /* 0x004fe40000004100 */
[----:B----4-:R-:W-:-:S03]  /*2be0*/  HADD2.F32 R22, -RZ, R20.H0_H0 ;  /* 0x20000014ff167230 */ /* 0x010fc60000004100 */
[----:B------:R-:W-:Y:S02]  /*2bf0*/  FMUL.FTZ R24, R4, R29 ;  /* 0x0000001d04187220 */ /* 0x000fe40000410000 */
        /* <DEDUP_REMOVED lines=16> */
[----:B------:R-:W-:Y:S01]  /*2d00*/  F2FP.F16.F32.PACK_AB R4, RZ, R4 ;  /* 0x00000004ff04723e */ /* 0x000fe200000000ff */
[----:B------:R-:W-:Y:S02]  /*2d10*/  IMAD.WIDE.U32 R12, R27, 0x2, R6 ;  /* 0x000000021b0c7825 */ /* 0x000fe400078e0006 */
[----:B------:R-:W-:-:S02]  /*2d20*/  F2FP.F16.F32.PACK_AB R11, R14, R11 ;  /* 0x0000000b0e0b723e */ /* 0x000fc400000000ff */
[----:B------:R-:W-:Y:S01]  /*2d30*/  HADD2.F32 R15, -RZ, R4.H0_H0 ;  /* 0x20000004ff0f7230 */ /* 0x000fe20000004100 */
[----:B------:R-:W-:Y:S02]  /*2d40*/  IADD3 R14, P0, PT, R12, UR75, RZ ;  /* 0x0000004b0c0e7c10 */ /* 0x000fe4000ff1e0ff */
[----:B------:R-:W-:-:S05]  /*2d50*/  HADD2.F32 R4, -RZ, R11.H1_H1 ;  /* 0x3000000bff047230 */ /* 0x000fca0000004100 */
[----:B------:R-:W-:Y:S01]  /*2d60*/  FADD.FTZ R4, R4, -R15 ;  /* 0x8000000f04047221 */ /* 0x000fe20000010000 */
[----:B------:R-:W-:Y:S02]  /*2d70*/  IADD3.X R15, PT, PT, R13, UR74, RZ, P0, !PT ;  /* 0x0000004a0d0f7c10 */ /* 0x000fe400087fe4ff */
[----:B------:R-:W-:Y:S02]  /*2d80*/  IADD3 R16, P0, PT, R14, UR75, RZ ;  /* 0x0000004b0e107c10 */ /* 0x000fe4000ff1e0ff */
[----:B------:R-:W-:Y:S02]  /*2d90*/  F2FP.F16.F32.PACK_AB R4, RZ, R4 ;  /* 0x00000004ff04723e */ /* 0x000fe400000000ff */
[----:B------:R-:W-:Y:S02]  /*2da0*/  IADD3.X R17, PT, PT, R15, UR74, RZ, P0, !PT ;  /* 0x0000004a0f117c10 */ /* 0x000fe400087fe4ff */
[----:B------:R-:W-:Y:S01]  /*2db0*/  IADD3 R5, P0, PT, R0, R5, RZ ;  /* 0x0000000500057210 */ /* 0x000fe20007f1e0ff */
        /* <DEDUP_REMOVED lines=8> */
.L_x_44:
[----:B------:R-:W-:Y:S05]  /*2e40*/  EXIT ;  /* 0x000000000000794d */ /* 0x000fea0003800000 */
        .weak           $__internal_3_$__cuda_sm20_div_u64
        .type           $__internal_3_$__cuda_sm20_div_u64,@function
        .size           $__internal_3_$__cuda_sm20_div_u64,(.L_x_263 - $__internal_3_$__cuda_sm20_div_u64)
$__internal_3_$__cuda_sm20_div_u64:
[----:B------:R-:W-:Y:S01]  /*2e50*/  MOV R12, R0 ;  /* 0x00000000000c7202 */ /* 0x000fe20000000f00 */
[----:B------:R-:W-:-:S05]  /*2e60*/  HFMA2 R13, -RZ, RZ, 0, 0 ;  /* 0x00000000ff0d7431 */ /* 0x000fca00000001ff */
[----:B------:R-:W0:Y:S08]  /*2e70*/  I2F.U64.RP R12, R12 ;  /* 0x0000000c000c7312 */ /* 0x000e300000309000 */
[----:B0-----:R-:W0:Y:S02]  /*2e80*/  MUFU.RCP R8, R12 ;  /* 0x0000000c00087308 */ /* 0x001e240000001000 */
[----:B0-----:R-:W-:-:S06]  /*2e90*/  IADD3 R8, PT, PT, R8, 0x1ffffffe, RZ ;  /* 0x1ffffffe08087810 */ /* 0x001fcc0007ffe0ff */
[----:B------:R-:W0:Y:S02]  /*2ea0*/  F2I.U64.TRUNC R8, R8 ;  /* 0x0000000800087311 */ /* 0x000e24000020d800 */
[----:B0-----:R-:W-:-:S04]  /*2eb0*/  IMAD.WIDE.U32 R10, R8, R0, RZ ;  /* 0x00000000080a7225 */ /* 0x001fc800078e00ff */
[----:B------:R-:W-:Y:S01]  /*2ec0*/  IMAD R11, R9, R0, R11 ;  /* 0x00000000090b7224 */ /* 0x000fe200078e020b */
        /* <DEDUP_REMOVED lines=10> */
[----:B------:R-:W-:Y:S01]  /*2f70*/  IMAD.WIDE.U32 R8, R11, R0, RZ ;  /* 0x000000000b087225 */ /* 0x000fe200078e00ff */
[----:B------:R-:W-:Y:S02]  /*2f80*/  IADD3.X R13, PT, PT, RZ, RZ, R10, P2, P1 ;  /* 0x000000ffff0d7210 */ /* 0x000fe400017e240a */
[----:B------:R-:W-:-:S03]  /*2f90*/  IADD3 R15, P0, PT, RZ, -R8, RZ ;  /* 0x80000008ff0f7210 */ /* 0x000fc60007f1e0ff */
[----:B------:R-:W-:Y:S02]  /*2fa0*/  IMAD R8, R13, R0, R9 ;  /* 0x000000000d087224 */ /* 0x000fe400078e0209 */
[----:B------:R-:W-:Y:S02]  /*2fb0*/  HFMA2 R9, -RZ, RZ, 0, 0 ;  /* 0x00000000ff097431 */ /* 0x000fe400000001ff */
[----:B------:R-:W-:Y:S01]  /*2fc0*/  IMAD.HI.U32 R10, R11, R15, RZ ;  /* 0x0000000f0b0a7227 */ /* 0x000fe200078e00ff */
[----:B------:R-:W-:-:S05]  /*2fd0*/  IADD3.X R8, PT, PT, RZ, ~R8, RZ, P0, !PT ;  /* 0x80000008ff087210 */ /* 0x000fca00007fe4ff */
[----:B------:R-:W-:-:S04]  /*2fe0*/  IMAD.WIDE.U32 R10, P0, R11, R8, R10 ;  /* 0x000000080b0a7225 */ /* 0x000fc8000780000a */
[C---:B------:R-:W-:Y:S02]  /*2ff0*/  IMAD R12, R13.reuse, R8, RZ ;  /* 0x000000080d0c7224 */ /* 0x040fe400078e02ff */
[----:B------:R-:W-:-:S04]  /*3000*/  IMAD.HI.U32 R11, P1, R13, R15, R10 ;  /* 0x0000000f0d0b7227 */ /* 0x000fc8000782000a */
[----:B------:R-:W-:Y:S01]  /*3010*/  IMAD.HI.U32 R8, R13, R8, RZ ;  /* 0x000000080d087227 */ /* 0x000fe200078e00ff */
[----:B------:R-:W-:-:S04]  /*3020*/  IADD3 R11, P2, PT, R12, R11, RZ ;  /* 0x0000000b0c0b7210 */ /* 0x000fc80007f5e0ff */
        /* <DEDUP_REMOVED lines=10> */
[----:B------:R-:W-:-:S04]  /*30d0*/  IMAD.WIDE.U32 R8, R11, R0, RZ ;  /* 0x000000000b087225 */ /* 0x000fc800078e00ff */
[----:B------:R-:W-:Y:S01]  /*30e0*/  IMAD R9, R13, R0, R9 ;  /* 0x000000000d097224 */ /* 0x000fe200078e0209 */
[----:B------:R-:W-:-:S04]  /*30f0*/  IADD3 R15, P0, PT, -R8, R7, RZ ;  /* 0x00000007080f7210 */ /* 0x000fc80007f1e1ff */
[----:B------:R-:W-:Y:S02]  /*3100*/  IADD3.X R10, PT, PT, ~R9, R6, RZ, P0, !PT ;  /* 0x00000006090a7210 */ /* 0x000fe400007fe5ff */
[----:B------:R-:W-:Y:S02]  /*3110*/  ISETP.GE.U32.AND P0, PT, R15, R0, PT ;  /* 0x000000000f00720c */ /* 0x000fe40003f06070 */
[----:B------:R-:W-:Y:S02]  /*3120*/  IADD3 R7, P1, PT, -R0, R15, RZ ;  /* 0x0000000f00077210 */ /* 0x000fe40007f3e1ff */
[----:B------:R-:W-:Y:S02]  /*3130*/  IADD3 R6, P2, PT, R11, 0x1, RZ ;  /* 0x000000010b067810 */ /* 0x000fe40007f5e0ff */
[C---:B------:R-:W-:Y:S02]  /*3140*/  ISETP.GE.U32.AND.EX P0, PT, R10.reuse, RZ, PT, P0 ;  /* 0x000000ff0a00720c */ /* 0x040fe40003f06100 */
[----:B------:R-:W-:-:S02]  /*3150*/  IADD3.X R9, PT, PT, R10, -0x1, RZ, P1, !PT ;  /* 0xffffffff0a097810 */ /* 0x000fc40000ffe4ff */
[----:B------:R-:W-:Y:S02]  /*3160*/  IADD3.X R8, PT, PT, RZ, R13, RZ, P2, !PT ;  /* 0x0000000dff087210 */ /* 0x000fe400017fe4ff */
[----:B------:R-:W-:Y:S02]  /*3170*/  SEL R7, R7, R15, P0 ;  /* 0x0000000f07077207 */ /* 0x000fe40000000000 */
[----:B------:R-:W-:Y:S02]  /*3180*/  SEL R11, R6, R11, P0 ;  /* 0x0000000b060b7207 */ /* 0x000fe40000000000 */
[----:B------:R-:W-:Y:S02]  /*3190*/  SEL R9, R9, R10, P0 ;  /* 0x0000000a09097207 */ /* 0x000fe40000000000 */
[----:B------:R-:W-:Y:S02]  /*31a0*/  SEL R6, R8, R13, P0 ;  /* 0x0000000d08067207 */ /* 0x000fe40000000000 */
[----:B------:R-:W-:Y:S01]  /*31b0*/  ISETP.GE.U32.AND P0, PT, R7, R0, PT ;  /* 0x000000000700720c */ /* 0x000fe20003f06070 */
[----:B------:R-:W-:Y:S01]  /*31c0*/  HFMA2 R7, -RZ, RZ, 0, 0 ;  /* 0x00000000ff077431 */ /* 0x000fe200000001ff */
[----:B------:R-:W-:-:S02]  /*31d0*/  IADD3 R8, P2, PT, R11, 0x1, RZ ;  /* 0x000000010b087810 */ /* 0x000fc40007f5e0ff */
[----:B------:R-:W-:Y:S02]  /*31e0*/  ISETP.GE.U32.AND.EX P0, PT, R9, RZ, PT, P0 ;  /* 0x000000ff0900720c */ /* 0x000fe40003f06100 */
[-C--:B------:R-:W-:Y:S02]  /*31f0*/  IADD3.X R9, PT, PT, RZ, R6.reuse, RZ, P2, !PT ;  /* 0x00000006ff097210 */ /* 0x080fe400017fe4ff */
[----:B------:R-:W-:Y:S02]  /*3200*/  ISETP.NE.U32.AND P1, PT, R0, RZ, PT ;  /* 0x000000ff0000720c */ /* 0x000fe40003f25070 */
[----:B------:R-:W-:Y:S02]  /*3210*/  SEL R9, R9, R6, P0 ;  /* 0x0000000609097207 */ /* 0x000fe40000000000 */
[----:B------:R-:W-:Y:S02]  /*3220*/  MOV R6, R4 ;  /* 0x0000000400067202 */ /* 0x000fe40000000f00 */
[----:B------:R-:W-:-:S02]  /*3230*/  ISETP.NE.AND.EX P1, PT, RZ, RZ, PT, P1 ;  /* 0x000000ffff00720c */ /* 0x000fc40003f25310 */
[----:B------:R-:W-:Y:S02]  /*3240*/  SEL R8, R8, R11, P0 ;  /* 0x0000000b08087207 */ /* 0x000fe40000000000 */
[----:B------:R-:W-:Y:S02]  /*3250*/  SEL R9, R9, 0xffffffff, P1 ;  /* 0xffffffff09097807 */ /* 0x000fe40000800000 */
[----:B------:R-:W-:Y:S01]  /*3260*/  SEL R8, R8, 0xffffffff, P1 ;  /* 0xffffffff08087807 */ /* 0x000fe20000800000 */
[----:B------:R-:W-:Y:S06]  /*3270*/  RET.REL.NODEC R6 `(_ZN2at6native12cross_kernelIN3c104HalfE16OffsetCalculatorILi3EjLb0EElEEviPT_PKS6_S9_T0_T1_SB_SB_) ;  /* 0xffffffcc06607950 */ /* 0x000fec0003c3ffff */
.L_x_47:
        /* <DEDUP_REMOVED lines=16> */
.L_x_263:


//--------------------- .text._ZN2at6native12cross_kernelIN3c107complexIfEE16OffsetCalculatorILi3EjLb0EEiEEviPT_PKS7_SA_T0_T1_SC_SC_ --------------------------
	.section	.text._ZN2at6native12cross_kernelIN3c107complexIfEE16OffsetCalculatorILi3EjLb0EEiEEviPT_PKS7_SA_T0_T1_SC_SC_,"ax",@progbits
	.align	128
        .global         _ZN2at6native12cross_kernelIN3c107complexIfEE16OffsetCalculatorILi3EjLb0EEiEEviPT_PKS7_SA_T0_T1_SC_SC_
        .type           _ZN2at6native12cross_kernelIN3c107complexIfEE16OffsetCalculatorILi3EjLb0EEiEEviPT_PKS7_SA_T0_T1_SC_SC_,@function
        .size           _ZN2at6native12cross_kernelIN3c107complexIfEE16OffsetCalculatorILi3EjLb0EEiEEviPT_PKS7_SA_T0_T1_SC_SC_,(.L_x_264 - _ZN2at6native12cross_kernelIN3c107complexIfEE16OffsetCalculatorILi3EjLb0EEiEEviPT_PKS7_SA_T0_T1_SC_SC_)
        .other          _ZN2at6native12cross_kernelIN3c107complexIfEE16OffsetCalculatorILi3EjLb0EEiEEviPT_PKS7_SA_T0_T1_SC_SC_,@"STO_CUDA_ENTRY STV_DEFAULT"
_ZN2at6native12cross_kernelIN3c107complexIfEE16OffsetCalculatorILi3EjLb0EEiEEviPT_PKS7_SA_T0_T1_SC_SC_:
.text._ZN2at6native12cross_kernelIN3c107complexIfEE16OffsetCalculatorILi3EjLb0EEiEEviPT_PKS7_SA_T0_T1_SC_SC_:
        /* <DEDUP_REMOVED lines=15> */
[----:B------:R-:W2:Y:S01]  /*00f0*/  LDCU UR7, c[0x0][0x370] ;  /* 0x00006e00ff0777ac */ /* 0x000ea20008000800 */
[----:B------:R-:W3:Y:S01]  /*0100*/  LDCU.64 UR30, c[0x0][0x358] ;  /* 0x00006b00ff1e77ac */ /* 0x000ee20008000a00 */
[----:B0-----:R-:W-:Y:S02]  /*0110*/  UISETP.NE.AND UP0, UPT, UR48, URZ, UPT ;  /* 0x000000ff3000728c */ /* 0x001fe4000bf05270 */
[----:B-1----:R-:W-:Y:S02]  /*0120*/  USHF.L.U32 UR5, UR46, 0x1, URZ ;  /* 0x000000012e057899 */ /* 0x002fe400080006ff */
[----:B--2---:R-:W-:-:S05]  /*0130*/  UIMAD UR6, UR6, UR7, URZ ;  /* 0x00000007060672a4 */ /* 0x004fca000f8e02ff */
[----:B---3--:R-:W-:Y:S07]  /*0140*/  BRA.U UP0, `(.L_x_48) ;  /* 0x0000000d00607547 */ /* 0x008fee000b800000 */
        /* <DEDUP_REMOVED lines=25> */
[----:B------:R-:W-:Y:S02]  /*02e0*/  IMAD R2, R5, UR6, R2 ;  /* 0x0000000605027c24 */ /* 0x000fe4000f8e0202 */
[----:B------:R-:W-:-:S03]  /*02f0*/  HFMA2 R5, -RZ, RZ, 0, 0 ;  /* 0x00000000ff057431 */ /* 0x000fc600000001ff */
[----:B------:R-:W-:-:S13]  /*0300*/  ISETP.GE.U32.AND P0, PT, R2, UR6, PT ;  /* 0x0000000602007c0c */ /* 0x000fda000bf06070 */
[----:B------:R-:W-:Y:S02]  /*0310*/  @P0 IADD3 R2, PT, PT, R2, -UR6, RZ ;  /* 0x8000000602020c10 */ /* 0x000fe4000fffe0ff */
[----:B------:R-:W-:Y:S02]  /*0320*/  @P0 IADD3 R4, PT, PT, R4, 0x1, RZ ;  /* 0x0000000104040810 */ /* 0x000fe40007ffe0ff */
[----:B------:R-:W-:-:S13]  /*0330*/  ISETP.GE.U32.AND P1, PT, R2, UR6, PT ;  /* 0x0000000602007c0c */ /* 0x000fda000bf26070 */
[----:B------:R-:W-:Y:S02]  /*0340*/  @P1 IADD3 R4, PT, PT, R4, 0x1, RZ ;  /* 0x0000000104041810 */ /* 0x000fe40007ffe0ff */
[----:B------:R-:W-:Y:S01]  /*0350*/  @!P2 LOP3.LUT R4, RZ, UR6, RZ, 0x33, !PT ;  /* 0x00000006ff04ac12 */ /* 0x000fe2000f8e33ff */
[----:B------:R-:W-:Y:S06]  /*0360*/  BRA `(.L_x_51) ;  /* 0x0000000000107947 */ /* 0x000fec0003800000 */
.L_x_50:
[----:B------:R-:W-:-:S07]  /*0370*/  MOV R4, 0x390 ;  /* 0x0000039000047802 */ /* 0x000fce0000000f00 */
[----:B------:R-:W-:Y:S05]  /*0380*/  CALL.REL.NOINC `($__internal_4_$__cuda_sm20_div_u64) ;  /* 0x0000002400887944 */ /* 0x000fea0003c00000 */
[----:B------:R-:W-:Y:S02]  /*0390*/  MOV R4, R2 ;  /* 0x0000000200047202 */ /* 0x000fe40000000f00 */
[----:B------:R-:W-:-:S07]  /*03a0*/  MOV R5, R7 ;  /* 0x0000000700057202 */ /* 0x000fce0000000f00 */
.L_x_51:
[----:B------:R-:W-:Y:S05]  /*03b0*/  BSYNC.RECONVERGENT B0 ;  /* 0x0000000000007941 */ /* 0x000fea0003800200 */
.L_x_49:
        /* <DEDUP_REMOVED lines=9> */
[----:B------:R-:W-:Y:S02]  /*0450*/  ISETP.NE.U32.AND P1, PT, R3, RZ, PT ;  /* 0x000000ff0300720c */ /* 0x000fe40003f25070 */
[----:B------:R-:W-:Y:S02]  /*0460*/  ISETP.NE.U32.AND.EX P0, PT, RZ, RZ, PT, P0 ;  /* 0x000000ffff00720c */ /* 0x000fe40003f05100 */
[----:B------:R-:W-:Y:S01]  /*0470*/  ISETP.NE.AND.EX P1, PT, R4, RZ, PT, P1 ;  /* 0x000000ff0400720c */ /* 0x000fe20003f25310 */
[----:B0-----:R-:W-:Y:S01]  /*0480*/  UIMAD.WIDE UR10, UR5, 0x8, UR14 ;  /* 0x00000008050a78a5 */ /* 0x001fe2000f8e020e */
[----:B------:R-:W0:Y:S01]  /*0490*/  LDCU UR14, c[0x0][0x380] ;  /* 0x00007000ff0e77ac */ /* 0x000e220008000800 */
[----:B--2---:R-:W-:-:S04]  /*04a0*/  UIMAD.WIDE UR8, UR17, 0x8, URZ ;  /* 0x00000008110878a5 */ /* 0x004fc8000f8e02ff */
        /* <DEDUP_REMOVED lines=10> */
[----:B------:R-:W-:Y:S01]  /*0550*/  MOV R18, UR12 ;  /* 0x0000000c00127c02 */ /* 0x000fe20008000f00 */
[----:B------:R-:W2:Y:S01]  /*0560*/  LDG.E.64 R12, desc[UR30][R6.64] ;  /* 0x0000001e060c7981 */ /* 0x000ea2000c1e1b00 */
[----:B------:R-:W-:Y:S02]  /*0570*/  MOV R19, UR13 ;  /* 0x0000000d00137c02 */ /* 0x000fe40008000f00 */
[----:B------:R-:W-:Y:S02]  /*0580*/  MOV R16, UR8 ;  /* 0x0000000800107c02 */ /* 0x000fe40008000f00 */
[----:B------:R-:W-:Y:S01]  /*0590*/  MOV R17, UR9 ;  /* 0x0000000900117c02 */ /* 0x000fe20008000f00 */
[----:B------:R-:W1:Y:S01]  /*05a0*/  LDC.64 R14, c[0x0][0x390] ;  /* 0x0000e400ff0e7b82 */ /* 0x000e620000000a00 */
[----:B------:R-:W-:Y:S01]  /*05b0*/  MOV R10, UR10 ;  /* 0x0000000a000a7c02 */ /* 0x000fe20008000f00 */
[----:B------:R-:W2:Y:S01]  /*05c0*/  LDG.E.64 R18, desc[UR30][R18.64] ;  /* 0x0000001e12127981 */ /* 0x000ea2000c1e1b00 */
[----:B------:R-:W-:-:S03]  /*05d0*/  MOV R11, UR11 ;  /* 0x0000000b000b7c02 */ /* 0x000fc60008000f00 */
[----:B------:R-:W3:Y:S04]  /*05e0*/  LDG.E.64 R16, desc[UR30][R16.64] ;  /* 0x0000001e10107981 */ /* 0x000ee8000c1e1b00 */
[----:B------:R-:W3:Y:S04]  /*05f0*/  LDG.E.64 R10, desc[UR30][R10.64] ;  /* 0x0000001e0a0a7981 */ /* 0x000ee8000c1e1b00 */
[----:B0-----:R-:W4:Y:S04]  /*0600*/  LDG.E.64 R8, desc[UR30][R8.64] ;  /* 0x0000001e08087981 */ /* 0x001f28000c1e1b00 */
[----:B-1----:R-:W5:Y:S01]  /*0610*/  LDG.E.64 R14, desc[UR30][R14.64] ;  /* 0x0000001e0e0e7981 */ /* 0x002f62000c1e1b00 */
[-C--:B--2---:R-:W-:Y:S01]  /*0620*/  FMUL.FTZ R23, R19, R13.reuse ;  /* 0x0000000d13177220 */ /* 0x084fe20000410000 */
[----:B------:R-:W-:-:S03]  /*0630*/  FMUL.FTZ R26, R18, R13 ;  /* 0x0000000d121a7220 */ /* 0x000fc60000410000 */
[CC--:B------:R-:W-:Y:S01]  /*0640*/  FFMA.FTZ R22, R18.reuse, R12.reuse, -R23 ;  /* 0x0000000c12167223 */ /* 0x0c0fe20000010817 */
[----:B---3--:R-:W-:Y:S01]  /*0650*/  FMUL.FTZ R21, R17, R11 ;  /* 0x0000000b11157220 */ /* 0x008fe20000410000 */
[CC--:B----4-:R-:W-:Y:S01]  /*0660*/  FMUL.FTZ R25, R19.reuse, R9.reuse ;  /* 0x0000000913197220 */ /* 0x0d0fe20000410000 */
[C---:B------:R-:W-:Y:S01]  /*0670*/  FMUL.FTZ R27, R18.reuse, R9 ;  /* 0x00000009121b7220 */ /* 0x040fe20000410000 */
[C---:B------:R-:W-:Y:S02]  /*0680*/  FFMA.FTZ R23, R19.reuse, R12, R26 ;  /* 0x0000000c13177223 */ /* 0x040fe4000001001a */
[----:B------:R-:W-:Y:S01]  /*0690*/  FFMA.FTZ R0, R18, R8, -R25 ;  /* 0x0000000812007223 */ /* 0x000fe20000010819 */
[C---:B------:R-:W-:Y:S01]  /*06a0*/  FFMA.FTZ R25, R16.reuse, R10, -R21 ;  /* 0x0000000a10197223 */ /* 0x040fe20000010815 */
[----:B------:R-:W-:Y:S02]  /*06b0*/  FFMA.FTZ R21, R19, R8, R27 ;  /* 0x0000000813157223 */ /* 0x000fe4000001001b */
[----:B------:R-:W0:Y:S01]  /*06c0*/  LDC.64 R18, c[0x0][0x388] ;  /* 0x0000e200ff127b82 */ /* 0x000e220000000a00 */
[----:B------:R-:W-:Y:S01]  /*06d0*/  FADD.FTZ R22, R25, -R22 ;  /* 0x8000001619167221 */ /* 0x000fe20000010000 */
[C---:B-----5:R-:W-:Y:S01]  /*06e0*/  FMUL.FTZ R25, R11.reuse, R15 ;  /* 0x0000000f0b197220 */ /* 0x060fe20000410000 */
[----:B------:R-:W-:Y:S01]  /*06f0*/  FMUL.FTZ R26, R16, R11 ;  /* 0x0000000b101a7220 */ /* 0x000fe20000410000 */
[----:B------:R-:W-:-:S02]  /*0700*/  FMUL.FTZ R28, R11, R14 ;  /* 0x0000000e0b1c7220 */ /* 0x000fc40000410000 */
[C---:B------:R-:W-:Y:S01]  /*0710*/  FFMA.FTZ R11, R10.reuse, R14, -R25 ;  /* 0x0000000e0a0b7223 */ /* 0x040fe20000010819 */
[-C--:B------:R-:W-:Y:S01]  /*0720*/  FMUL.FTZ R25, R13, R15.reuse ;  /* 0x0000000f0d197220 */ /* 0x080fe20000410000 */
[----:B------:R-:W-:Y:S01]  /*0730*/  FFMA.FTZ R26, R17, R10, R26 ;  /* 0x0000000a111a7223 */ /* 0x000fe2000001001a */
[-C--:B------:R-:W-:Y:S01]  /*0740*/  FMUL.FTZ R13, R13, R14.reuse ;  /* 0x0000000e0d0d7220 */ /* 0x080fe20000410000 */
[----:B------:R-:W-:Y:S01]  /*0750*/  FFMA.FTZ R10, R10, R15, R28 ;  /* 0x0000000f0a0a7223 */ /* 0x000fe2000001001c */
[----:B------:R-:W-:Y:S01]  /*0760*/  FFMA.FTZ R14, R12, R14, -R25 ;  /* 0x0000000e0c0e7223 */ /* 0x000fe20000010819 */
[CC--:B------:R-:W-:Y:S01]  /*0770*/  FMUL.FTZ R25, R17.reuse, R9.reuse ;  /* 0x0000000911197220 */ /* 0x0c0fe20000410000 */
[----:B------:R-:W-:Y:S01]  /*0780*/  FMUL.FTZ R28, R16, R9 ;  /* 0x00000009101c7220 */ /* 0x000fe20000410000 */
[----:B------:R-:W-:Y:S02]  /*0790*/  FFMA.FTZ R15, R12, R15, R13 ;  /* 0x0000000f0c0f7223 */ /* 0x000fe4000001000d */
[-C--:B------:R-:W-:Y:S01]  /*07a0*/  FFMA.FTZ R9, R16, R8.reuse, -R25 ;  /* 0x0000000810097223 */ /* 0x080fe20000010819 */
[----:B------:R-:W-:Y:S01]  /*07b0*/  FFMA.FTZ R28, R17, R8, R28 ;  /* 0x00000008111c7223 */ /* 0x000fe2000001001c */
[----:B------:R-:W-:Y:S01]  /*07c0*/  FADD.FTZ R23, R26, -R23 ;  /* 0x800000171a177221 */ /* 0x000fe20000010000 */
[----:B------:R-:W-:Y:S01]  /*07d0*/  FADD.FTZ R12, R0, -R11 ;  /* 0x8000000b000c7221 */ /* 0x000fe20000010000 */
[----:B------:R-:W-:Y:S01]  /*07e0*/  FADD.FTZ R13, R21, -R10 ;  /* 0x8000000a150d7221 */ /* 0x000fe20000010000 */
[----:B------:R-:W-:Y:S01]  /*07f0*/  FADD.FTZ R14, R14, -R9 ;  /* 0x800000090e0e7221 */ /* 0x000fe20000010000 */
[----:B------:R-:W-:Y:S01]  /*0800*/  FADD.FTZ R15, R15, -R28 ;  /* 0x8000001c0f0f7221 */ /* 0x000fe20000010000 */
[----:B0-----:R0:W-:Y:S04]  /*0810*/  STG.E.64 desc[UR30][R18.64], R22 ;  /* 0x0000001612007986 */ /* 0x0011e8000c101b1e */
[----:B------:R0:W-:Y:S04]  /*0820*/  STG.E.64 desc[UR30][R4.64], R12 ;  /* 0x0000000c04007986 */ /* 0x0001e8000c101b1e */
[----:B------:R0:W-:Y:S01]  /*0830*/  STG.E.64 desc[UR30][R2.64], R14 ;  /* 0x0000000e02007986 */ /* 0x0001e2000c101b1e */
[----:B------:R-:W-:-:S02]  /*0840*/  MOV R0, R24 ;  /* 0x0000001800007202 */ /* 0x000fc40000000f00 */
[----:B------:R-:W-:-:S07]  /*0850*/  MOV R21, R20 ;  /* 0x0000001400157202 */ /* 0x000fce0000000f00 */
.L_x_53:
[----:B------:R-:W-:Y:S05]  /*0860*/  BSYNC.RECONVERGENT B0 ;  /* 0x0000000000007941 */ /* 0x000fea0003800200 */
.L_x_52:
[----:B------:R-:W-:Y:S05]  /*0870*/  @!P1 EXIT ;  /* 0x000000000000994d */ /* 0x000fea0003800000 */
.L_x_54:
[----:B------:R-:W1:Y:S01]  /*0880*/  LDC.64 R10, c[0x0][0x398] ;  /* 0x0000e600ff0a7b82 */ /* 0x000e620000000a00 */
[----:B0-----:R-:W-:Y:S01]  /*0890*/  MOV R22, UR8 ;  /* 0x0000000800167c02 */ /* 0x001fe20008000f00 */
[----:B------:R-:W2:Y:S01]  /*08a0*/  LDG.E.64 R12, desc[UR30][R6.64] ;  /* 0x0000001e060c7981 */ /* 0x000ea2000c1e1b00 */
[----:B------:R-:W-:Y:S02]  /*08b0*/  MOV R23, UR9 ;  /* 0x0000000900177c02 */ /* 0x000fe40008000f00 */
[----:B------:R-:W-:Y:S02]  /*08c0*/  MOV R14, UR10 ;  /* 0x0000000a000e7c02 */ /* 0x000fe40008000f00 */
[----:B------:R-:W-:Y:S02]  /*08d0*/  MOV R15, UR11 ;  /* 0x0000000b000f7c02 */ /* 0x000fe40008000f00 */
[----:B------:R-:W3:Y:S04]  /*08e0*/  LDG.E.64 R22, desc[UR30][R22.64] ;  /* 0x0000001e16167981 */ /* 0x000ee8000c1e1b00 */
[----:B------:R-:W3:Y:S01]  /*08f0*/  LDG.E.64 R14, desc[UR30][R14.64] ;  /* 0x0000001e0e0e7981 */ /* 0x000ee2000c1e1b00 */
[----:B------:R-:W-:-:S02]  /*0900*/  MOV R18, UR12 ;  /* 0x0000000c00127c02 */ /* 0x000fc40008000f00 */
[----:B------:R-:W-:-:S06]  /*0910*/  MOV R19, UR13 ;  /* 0x0000000d00137c02 */ /* 0x000fcc0008000f00 */
[----:B------:R-:W4:Y:S04]  /*0920*/  LDG.E.64 R18, desc[UR30][R18.64] ;  /* 0x0000001e12127981 */ /* 0x000f28000c1e1b00 */
[----:B-1----:R-:W5:Y:S01]  /*0930*/  LDG.E.64 R16, desc[UR30][R10.64] ;  /* 0x0000001e0a107981 */ /* 0x002f62000c1e1b00 */
[----:B------:R-:W0:Y:S01]  /*0940*/  LDC.64 R8, c[0x0][0x390] ;  /* 0x0000e400ff087b82 */ /* 0x000e220000000a00 */
[-C--:B---3--:R-:W-:Y:S01]  /*0950*/  FMUL.FTZ R25, R23, R15.reuse ;  /* 0x0000000f17197220 */ /* 0x088fe20000410000 */
[----:B------:R-:W-:-:S03]  /*0960*/  FMUL.FTZ R24, R22, R15 ;  /* 0x0000000f16187220 */ /* 0x000fc60000410000 */
[CC--:B------:R-:W-:Y:S01]  /*0970*/  FFMA.FTZ R20, R22.reuse, R14.reuse, -R25 ;  /* 0x0000000e16147223 */ /* 0x0c0fe20000010819 */
[C---:B------:R-:W-:Y:S01]  /*0980*/  FFMA.FTZ R24, R23.reuse, R14, R24 ;  /* 0x0000000e17187223 */ /* 0x040fe20000010018 */
[-C--:B-----5:R-:W-:Y:S01]  /*0990*/  FMUL.FTZ R25, R22, R17.reuse ;  /* 0x0000001116197220 */ /* 0x0a0fe20000410000 */
[CC--:B------:R-:W-:Y:S01]  /*09a0*/  FMUL.FTZ R27, R23.reuse, R17.reuse ;  /* 0x00000011171b7220 */ /* 0x0c0fe20000410000 */
[CC--:B----4-:R-:W-:Y:S02]  /*09b0*/  FMUL.FTZ R26, R18.reuse, R17.reuse ;  /* 0x00000011121a7220 */ /* 0x0d0fe40000410000 */
[-C--:B------:R-:W-:Y:S01]  /*09c0*/  FFMA.FTZ R23, R23, R16.reuse, R25 ;  /* 0x0000001017177223 */ /* 0x080fe20000010019 */
[C---:B------:R-:W-:Y:S01]  /*09d0*/  FMUL.FTZ R25, R19.reuse, R17 ;  /* 0x0000001113197220 */ /* 0x040fe20000410000 */
[-C--:B--2---:R-:W-:Y:S01]  /*09e0*/  FMUL.FTZ R17, R18, R13.reuse ;  /* 0x0000000d12117220 */ /* 0x084fe20000410000 */
[-C--:B------:R-:W-:Y:S01]  /*09f0*/  FFMA.FTZ R22, R22, R16.reuse, -R27 ;  /* 0x0000001016167223 */ /* 0x080fe2000001081b */
[C---:B------:R-:W-:Y:S01]  /*0a00*/  FMUL.FTZ R27, R19.reuse, R13 ;  /* 0x0000000d131b7220 */ /* 0x040fe20000410000 */
[CC--:B------:R-:W-:Y:S01]  /*0a10*/  FFMA.FTZ R26, R19.reuse, R16.reuse, R26 ;  /* 0x00000010131a7223 */ /* 0x0c0fe2000001001a */
[----:B------:R-:W-:Y:S01]  /*0a20*/  FFMA.FTZ R25, R18, R16, -R25 ;  /* 0x0000001012197223 */ /* 0x000fe20000010819 */
[----:B------:R-:W-:-:S02]  /*0a30*/  FFMA.FTZ R19, R19, R12, R17 ;  /* 0x0000000c13137223 */ /* 0x000fc40000010011 */
[----:B0-----:R-:W2:Y:S01]  /*0a40*/  LDG.E.64 R16, desc[UR30][R8.64] ;  /* 0x0000001e08107981 */ /* 0x001ea2000c1e1b00 */
[----:B------:R-:W-:-:S04]  /*0a50*/  FFMA.FTZ R27, R18, R12, -R27 ;  /* 0x0000000c121b7223 */ /* 0x000fc8000001081b */
[----:B------:R-:W-:Y:S01]  /*0a60*/  FADD.FTZ R18, R20, -R27 ;  /* 0x8000001b14127221 */ /* 0x000fe20000010000 */
[----:B------:R-:W-:Y:S01]  /*0a70*/  FADD.FTZ R19, R24, -R19 ;  /* 0x8000001318137221 */ /* 0x000fe20000010000 */
[C---:B--2---:R-:W-:Y:S01]  /*0a80*/  FMUL.FTZ R27, R15.reuse, R17 ;  /* 0x000000110f1b7220 */ /* 0x044fe20000410000 */
[----:B------:R-:W-:-:S03]  /*0a90*/  FMUL.FTZ R28, R15, R16 ;  /* 0x000000100f1c7220 */ /* 0x000fc60000410000 */
[CC--:B------:R-:W-:Y:S01]  /*0aa0*/  FFMA.FTZ R20, R14.reuse, R16.reuse, -R27 ;  /* 0x000000100e147223 */ /* 0x0c0fe2000001081b */
[-C--:B------:R-:W-:Y:S01]  /*0ab0*/  FFMA.FTZ R15, R14, R17.reuse, R28 ;  /* 0x000000110e0f7223 */ /* 0x080fe2000001001c */
[C---:B------:R-:W-:Y:S01]  /*0ac0*/  FMUL.FTZ R27, R13.reuse, R17 ;  /* 0x000000110d1b7220 */ /* 0x040fe20000410000 */
[----:B------:R-:W-:-:S03]  /*0ad0*/  FMUL.FTZ R14, R13, R16 ;  /* 0x000000100d0e7220 */ /* 0x000fc60000410000 */
[C---:B------:R-:W-:Y:S01]  /*0ae0*/  FFMA.FTZ R27, R12.reuse, R16, -R27 ;  /* 0x000000100c1b7223 */ /* 0x040fe2000001081b */
[----:B------:R-:W-:Y:S02]  /*0af0*/  FFMA.FTZ R14, R12, R17, R14 ;  /* 0x000000110c0e7223 */ /* 0x000fe4000001000e */
[----:B------:R-:W0:Y:S01]  /*0b00*/  LDC.64 R12, c[0x0][0x388] ;  /* 0x0000e200ff0c7b82 */ /* 0x000e220000000a00 */
[----:B------:R-:W-:Y:S01]  /*0b10*/  FADD.FTZ R24, R25, -R20 ;  /* 0x8000001419187221 */ /* 0x000fe20000010000 */
[----:B------:R-:W-:Y:S01]  /*0b20*/  FADD.FTZ R25, R26, -R15 ;  /* 0x8000000f1a197221 */ /* 0x000fe20000010000 */
[----:B------:R-:W-:Y:S01]  /*0b30*/  FADD.FTZ R26, R27, -R22 ;  /* 0x800000161b1a7221 */ /* 0x000fe20000010000 */
[----:B------:R-:W-:Y:S01]  /*0b40*/  FADD.FTZ R27, R14, -R23 ;  /* 0x800000170e1b7221 */ /* 0x000fe20000010000 */
[----:B------:R-:W-:Y:S02]  /*0b50*/  MOV R22, UR10 ;  /* 0x0000000a00167c02 */ /* 0x000fe40008000f00 */
[----:B------:R-:W-:-:S02]  /*0b60*/  MOV R23, UR11 ;  /* 0x0000000b00177c02 */ /* 0x000fc40008000f00 */
[----:B------:R-:W-:Y:S02]  /*0b70*/  MOV R16, UR12 ;  /* 0x0000000c00107c02 */ /* 0x000fe40008000f00 */
[----:B------:R-:W-:Y:S02]  /*0b80*/  MOV R17, UR13 ;  /* 0x0000000d00117c02 */ /* 0x000fe40008000f00 */
[----:B------:R-:W-:Y:S02]  /*0b90*/  MOV R14, UR8 ;  /* 0x00000008000e7c02 */ /* 0x000fe40008000f00 */
[----:B------:R-:W-:Y:S01]  /*0ba0*/  MOV R15, UR9 ;  /* 0x00000009000f7c02 */ /* 0x000fe20008000f00 */
[----:B0-----:R0:W-:Y:S04]  /*0bb0*/  STG.E.64 desc[UR30][R12.64], R18 ;  /* 0x000000120c007986 */ /* 0x0011e8000c101b1e */
[----:B------:R1:W-:Y:S04]  /*0bc0*/  STG.E.64 desc[UR30][R4.64], R24 ;  /* 0x0000001804007986 */ /* 0x0003e8000c101b1e */
[----:B------:R2:W-:Y:S04]  /*0bd0*/  STG.E.64 desc[UR30][R2.64], R26 ;  /* 0x0000001a02007986 */ /* 0x0005e8000c101b1e */
[----:B------:R-:W3:Y:S04]  /*0be0*/  LDG.E.64 R10, desc[UR30][R10.64] ;  /* 0x0000001e0a0a7981 */ /* 0x000ee8000c1e1b00 */
[----:B------:R-:W1:Y:S04]  /*0bf0*/  LDG.E.64 R22, desc[UR30][R22.64] ;  /* 0x0000001e16167981 */ /* 0x000e68000c1e1b00 */
[----:B------:R-:W1:Y:S04]  /*0c00*/  LDG.E.64 R8, desc[UR30][R8.64] ;  /* 0x0000001e08087981 */ /* 0x000e68000c1e1b00 */
[----:B------:R-:W3:Y:S04]  /*0c10*/  LDG.E.64 R16, desc[UR30][R16.64] ;  /* 0x0000001e10107981 */ /* 0x000ee8000c1e1b00 */
[----:B------:R-:W4:Y:S04]  /*0c20*/  LDG.E.64 R14, desc[UR30][R14.64] ;  /* 0x0000001e0e0e7981 */ /* 0x000f28000c1e1b00 */
[----:B0-----:R-:W5:Y:S01]  /*0c30*/  LDG.E.64 R18, desc[UR30][R6.64] ;  /* 0x0000001e06127981 */ /* 0x001f62000c1e1b00 */
[C---:B-1----:R-:W-:Y:S01]  /*0c40*/  FMUL.FTZ R25, R23.reuse, R9 ;  /* 0x0000000917197220 */ /* 0x042fe20000410000 */
[----:B--2---:R-:W-:Y:S01]  /*0c50*/  FMUL.FTZ R27, R23, R8 ;  /* 0x00000008171b7220 */ /* 0x004fe20000410000 */
[----:B---3--:R-:W-:-:S02]  /*0c60*/  FMUL.FTZ R20, R17, R11 ;  /* 0x0000000b11147220 */ /* 0x008fc40000410000 */
[----:B------:R-:W-:Y:S01]  /*0c70*/  FFMA.FTZ R25, R22, R8, -R25 ;  /* 0x0000000816197223 */ /* 0x000fe20000010819 */
[-C--:B----4-:R-:W-:Y:S01]  /*0c80*/  FMUL.FTZ R24, R14, R23.reuse ;  /* 0x000000170e187220 */ /* 0x090fe20000410000 */
[C---:B------:R-:W-:Y:S01]  /*0c90*/  FMUL.FTZ R29, R15.reuse, R23 ;  /* 0x000000170f1d7220 */ /* 0x040fe20000410000 */
[----:B------:R-:W-:Y:S02]  /*0ca0*/  FFMA.FTZ R26, R16, R10, -R20 ;  /* 0x0000000a101a7223 */ /* 0x000fe40000010814 */
[-C--:B------:R-:W-:Y:S01]  /*0cb0*/  FFMA.FTZ R23, R15, R22.reuse, R24 ;  /* 0x000000160f177223 */ /* 0x080fe20000010018 */
[----:B------:R-:W-:Y:S01]  /*0cc0*/  FFMA.FTZ R20, R14, R22, -R29 ;  /* 0x000000160e147223 */ /* 0x000fe2000001081d */
[----:B------:R-:W-:Y:S01]  /*0cd0*/  FFMA.FTZ R24, R22, R9, R27 ;  /* 0x0000000916187223 */ /* 0x000fe2000001001b */
[----:B------:R-:W-:Y:S01]  /*0ce0*/  FADD.FTZ R22, R26, -R25 ;  /* 0x800000191a167221 */ /* 0x000fe20000010000 */
[----:B-----5:R-:W-:Y:S01]  /*0cf0*/  FMUL.FTZ R27, R17, R19 ;  /* 0x00000013111b7220 */ /* 0x020fe20000410000 */
[C---:B------:R-:W-:Y:S01]  /*0d00*/  FMUL.FTZ R26, R16.reuse, R11 ;  /* 0x0000000b101a7220 */ /* 0x040fe20000410000 */
[----:B------:R-:W-:-:S02]  /*0d10*/  FMUL.FTZ R29, R16, R19 ;  /* 0x00000013101d7220 */ /* 0x000fc40000410000 */
[----:B------:R-:W-:Y:S01]  /*0d20*/  FFMA.FTZ R27, R16, R18, -R27 ;  /* 0x00000012101b7223 */ /* 0x000fe2000001081b */
[C---:B------:R-:W-:Y:S01]  /*0d30*/  FFMA.FTZ R25, R17.reuse, R10, R26 ;  /* 0x0000000a11197223 */ /* 0x040fe2000001001a */
[----:B------:R-:W-:Y:S01]  /*0d40*/  FFMA.FTZ R16, R17, R18, R29 ;  /* 0x0000001211107223 */ /* 0x000fe2000001001d */
[C---:B------:R-:W-:Y:S01]  /*0d50*/  FMUL.FTZ R17, R19.reuse, R9 ;  /* 0x0000000913117220 */ /* 0x040fe20000410000 */
[-C--:B------:R-:W-:Y:S01]  /*0d60*/  FMUL.FTZ R19, R19, R8.reuse ;  /* 0x0000000813137220 */ /* 0x080fe20000410000 */
[-C--:B------:R-:W-:Y:S02]  /*0d70*/  FMUL.FTZ R26, R14, R11.reuse ;  /* 0x0000000b0e1a7220 */ /* 0x080fe40000410000 */
[C---:B------:R-:W-:Y:S01]  /*0d80*/  FFMA.FTZ R8, R18.reuse, R8, -R17 ;  /* 0x0000000812087223 */ /* 0x040fe20000010811 */
[C---:B------:R-:W-:Y:S01]  /*0d90*/  FMUL.FTZ R17, R15.reuse, R11 ;  /* 0x0000000b0f117220 */ /* 0x040fe20000410000 */
[-C--:B------:R-:W-:Y:S01]  /*0da0*/  FFMA.FTZ R26, R15, R10.reuse, R26 ;  /* 0x0000000a0f1a7223 */ /* 0x080fe2000001001a */
[----:B------:R-:W-:Y:S01]  /*0db0*/  FFMA.FTZ R19, R18, R9, R19 ;  /* 0x0000000912137223 */ /* 0x000fe20000010013 */
[----:B------:R-:W-:Y:S01]  /*0dc0*/  MOV R15, UR6 ;  /* 0x00000006000f7c02 */ /* 0x000fe20008000f00 */
[----:B------:R-:W-:Y:S01]  /*0dd0*/  FFMA.FTZ R17, R14, R10, -R17 ;  /* 0x0000000a0e117223 */ /* 0x000fe20000010811 */
[----:B------:R-:W-:Y:S01]  /*0de0*/  FADD.FTZ R10, R20, -R27 ;  /* 0x8000001b140a7221 */ /* 0x000fe20000010000 */
[----:B------:R-:W-:Y:S01]  /*0df0*/  FADD.FTZ R11, R23, -R16 ;  /* 0x80000010170b7221 */ /* 0x000fe20000010000 */
[----:B------:R-:W-:Y:S01]  /*0e00*/  FADD.FTZ R23, R25, -R24 ;  /* 0x8000001819177221 */ /* 0x000fe20000010000 */
[----:B------:R-:W-:Y:S01]  /*0e10*/  FADD.FTZ R8, R8, -R17 ;  /* 0x8000001108087221 */ /* 0x000fe20000010000 */
[----:B------:R-:W-:Y:S01]  /*0e20*/  FADD.FTZ R9, R19, -R26 ;  /* 0x8000001a13097221 */ /* 0x000fe20000010000 */
[----:B------:R-:W-:-:S02]  /*0e30*/  MOV R14, UR6 ;  /* 0x00000006000e7c02 */ /* 0x000fc40008000f00 */
[----:B------:R-:W-:Y:S01]  /*0e40*/  LEA R0, P0, R15, R0, 0x1 ;  /* 0x000000000f007211 */ /* 0x000fe200078008ff */
[----:B------:R1:W-:Y:S03]  /*0e50*/  STG.E.64 desc[UR30][R12.64], R10 ;  /* 0x0000000a0c007986 */ /* 0x0003e6000c101b1e */
[----:B------:R-:W-:Y:S01]  /*0e60*/  LEA.HI.X R21, R14, R21, RZ, 0x1, P0 ;  /* 0x000000150e157211 */ /* 0x000fe200000f0cff */
[----:B------:R1:W-:Y:S01]  /*0e70*/  STG.E.64 desc[UR30][R4.64], R22 ;  /* 0x0000001604007986 */ /* 0x0003e2000c101b1e */
[----:B------:R-:W-:-:S03]  /*0e80*/  ISETP.GE.U32.AND P0, PT, R0, UR14, PT ;  /* 0x0000000e00007c0c */ /* 0x000fc6000bf06070 */
[----:B------:R1:W-:Y:S01]  /*0e90*/  STG.E.64 desc[UR30][R2.64], R8 ;  /* 0x0000000802007986 */ /* 0x0003e2000c101b1e */
[----:B------:R-:W-:-:S13]  /*0ea0*/  ISETP.GE.AND.EX P0, PT, R21, UR4, PT, P0 ;  /* 0x0000000415007c0c */ /* 0x000fda000bf06300 */
[----:B-1----:R-:W-:Y:S05]  /*0eb0*/  @!P0 BRA `(.L_x_54) ;  /* 0xfffffff800708947 */ /* 0x002fea000383ffff */
[----:B------:R-:W-:Y:S05]  /*0ec0*/  EXIT ;  /* 0x000000000000794d */ /* 0x000fea0003800000 */
.L_x_48:
[----:B------:R-:W0:Y:S01]  /*0ed0*/  LDC R14, c[0x0][0x5fc] ;  /* 0x00017f00ff0e7b82 */ /* 0x000e220000000800 */
[----:B------:R-:W-:Y:S01]  /*0ee0*/  UIADD3 UR48, UPT, UPT, UR48, -0x1, URZ ;  /* 0xffffffff30307890 */ /* 0x000fe2000fffe0ff */
[----:B------:R-:W-:Y:S01]  /*0ef0*/  BSSY.RECONVERGENT B0, `(.L_x_55) ;  /* 0x00001aa000007945 */ /* 0x000fe20003800200 */
[----:B------:R-:W1:Y:S02]  /*0f00*/  LDCU UR7, c[0x0][0x380] ;  /* 0x00007000ff0777ac */ /* 0x000e640008000800 */
[----:B------:R-:W-:-:S03]  /*0f10*/  UISETP.LT.U32.AND UP0, UPT, UR48, 0x18, UPT ;  /* 0x000000183000788c */ /* 0x000fc6000bf01070 */
[----:B------:R-:W2:Y:S01]  /*0f20*/  LDC.64 R2, c[0x0][0x388] ;  /* 0x0000e200ff027b82 */ /* 0x000ea20000000a00 */
[----:B------:R-:W3:Y:S01]  /*0f30*/  LDCU UR8, c[0x0][0x3a4] ;  /* 0x00007480ff0877ac */ /* 0x000ee20008000800 */
[----:B------:R-:W-:Y:S01]  /*0f40*/  USEL UR29, UR48, 0x18, UP0 ;  /* 0x00000018301d7887 */ /* 0x000fe20008000000 */
        /* <DEDUP_REMOVED lines=52> */
[----:B------:R-:W-:-:S02]  /*1290*/  UIMAD.WIDE UR46, UR46, 0x8, URZ ;  /* 0x000000082e2e78a5 */ /* 0x000fc4000f8e02ff */
[----:B------:R-:W-:Y:S02]  /*12a0*/  UIADD3 UR29, UPT, UPT, UR29, 0x1, URZ ;  /* 0x000000011d1d7890 */ /* 0x000fe4000fffe0ff */
[----:B-1234-:R-:W-:-:S11]  /*12b0*/  UISETP.NE.AND UP0, UPT, UR48, URZ, UPT ;  /* 0x000000ff3000728c */ /* 0x01efd6000bf05270 */
.L_x_57:
[----:B-1----:R-:W-:Y:S01]  /*12c0*/  HFMA2 R4, -RZ, RZ, 0, 0 ;  /* 0x00000000ff047431 */ /* 0x002fe200000001ff */
[----:B------:R-:W-:Y:S01]  /*12d0*/  MOV R5, R0 ;  /* 0x0000000000057202 */ /* 0x000fe20000000f00 */
[----:B------:R-:W1:Y:S01]  /*12e0*/  LDCU UR49, c[0x0][0x4d8] ;  /* 0x00009b00ff3177ac */ /* 0x000e620008000800 */
[----:B------:R-:W-:Y:S02]  /*12f0*/  UIADD3 UR48, UPT, UPT, -UR8, URZ, URZ ;  /* 0x000000ff08307290 */ /* 0x000fe4000fffe1ff */
[----:B0-----:R-:W-:-:S05]  /*1300*/  IMAD.HI.U32 R4, R0, UR32, R4 ;  /* 0x0000002000047c27 */ /* 0x001fca000f8e0004 */
[----:B------:R-:W-:-:S05]  /*1310*/  SHF.R.U32.HI R7, RZ, UR33, R4 ;  /* 0x00000021ff077c19 */ /* 0x000fca0008011604 */
[----:B------:R-:W-:-:S04]  /*1320*/  IMAD R4, R7, UR48, R0 ;  /* 0x0000003007047c24 */ /* 0x000fc8000f8e0200 */
[C---:B------:R-:W-:Y:S02]  /*1330*/  IMAD R19, R4.reuse, UR34, RZ ;  /* 0x0000002204137c24 */ /* 0x040fe4000f8e02ff */
[C---:B------:R-:W-:Y:S02]  /*1340*/  IMAD R8, R4.reuse, UR35, RZ ;  /* 0x0000002304087c24 */ /* 0x040fe4000f8e02ff */
[----:B-1----:R-:W-:Y:S01]  /*1350*/  IMAD R4, R4, UR49, RZ ;  /* 0x0000003104047c24 */ /* 0x002fe2000f8e02ff */
[----:B------:R-:W-:Y:S06]  /*1360*/  BRA.U !UP0, `(.L_x_56) ;  /* 0x0000001108a07547 */ /* 0x000fec000b800000 */
[----:B------:R-:W0:Y:S01]  /*1370*/  LDCU UR48, c[0x0][0x3b8] ;  /* 0x00007700ff3077ac */ /* 0x000e220008000800 */
[----:B------:R-:W-:Y:S01]  /*1380*/  MOV R6, RZ ;  /* 0x000000ff00067202 */ /* 0x000fe20000000f00 */
[----:B------:R-:W-:-:S04]  /*1390*/  UISETP.NE.AND UP1, UPT, UR29, 0x2, UPT ;  /* 0x000000021d00788c */ /* 0x000fc8000bf25270 */
[----:B------:R-:W-:-:S05]  /*13a0*/  IMAD.HI.U32 R5, R7, UR37, R6 ;  /* 0x0000002507057c27 */ /* 0x000fca000f8e0006 */
[----:B0-----:R-:W-:-:S04]  /*13b0*/  SHF.R.U32.HI R9, RZ, UR48, R5 ;  /* 0x00000030ff097c19 */ /* 0x001fc80008011605 */
[----:B------:R-:W-:-:S05]  /*13c0*/  IADD3 R5, PT, PT, -R9, RZ, RZ ;  /* 0x000000ff09057210 */ /* 0x000fca0007ffe1ff */
[----:B------:R-:W-:-:S04]  /*13d0*/  IMAD R5, R5, UR36, R7 ;  /* 0x0000002405057c24 */ /* 0x000fc8000f8e0207 */
[C---:B------:R-:W-:Y:S02]  /*13e0*/  IMAD R19, R5.reuse, UR76, R19 ;  /* 0x0000004c05137c24 */ /* 0x040fe4000f8e0213 */
[C---:B------:R-:W-:Y:S02]  /*13f0*/  IMAD R8, R5.reuse, UR38, R8 ;  /* 0x0000002605087c24 */ /* 0x040fe4000f8e0208 */
[----:B------:R-:W-:Y:S01]  /*1400*/  IMAD R4, R5, UR39, R4 ;  /* 0x0000002705047c24 */ /* 0x000fe2000f8e0204 */
[----:B------:R-:W-:Y:S06]  /*1410*/  BRA.U !UP1, `(.L_x_56) ;  /* 0x0000001109747547 */ /* 0x000fec000b800000 */
[----:B------:R-:W-:Y:S01]  /*1420*/  HFMA2 R6, -RZ, RZ, 0, 0 ;  /* 0x00000000ff067431 */ /* 0x000fe200000001ff */
[----:B------:R-:W-:Y:S01]  /*1430*/  MOV R7, R9 ;  /* 0x0000000900077202 */ /* 0x000fe20000000f00 */
[----:B------:R-:W-:-:S03]  /*1440*/  UISETP.NE.AND UP1, UPT, UR29, 0x3, UPT ;  /* 0x000000031d00788c */ /* 0x000fc6000bf25270 */
        /* <DEDUP_REMOVED lines=8> */
[----:B------:R-:W-:Y:S01]  /*14d0*/  MOV R6, RZ ;  /* 0x000000ff00067202 */ /* 0x000fe20000000f00 */
[----:B------:R-:W0:Y:S04]  /*14e0*/  LDCU.64 UR48, c[0x0][0x4f8] ;  /* 0x00009f00ff3077ac */ /* 0x000e280008000a00 */
[----:B------:R-:W-:Y:S01]  /*14f0*/  IMAD.HI.U32 R5, R7, UR45, R6 ;  /* 0x0000002d07057c27 */ /* 0x000fe2000f8e0006 */
[----:B------:R-:W-:-:S04]  /*1500*/  UISETP.NE.AND UP1, UPT, UR29, 0x4, UPT ;  /* 0x000000041d00788c */ /* 0x000fc8000bf25270 */
[----:B------:R-:W-:-:S04]  /*1510*/  SHF.R.U32.HI R9, RZ, UR73, R5 ;  /* 0x00000049ff097c19 */ /* 0x000fc80008011605 */
[----:B------:R-:W-:-:S05]  /*1520*/  IADD3 R5, PT, PT, -R9, RZ, RZ ;  /* 0x000000ff09057210 */ /* 0x000fca0007ffe1ff */
[----:B------:R-:W-:-:S04]  /*1530*/  IMAD R5, R5, UR44, R7 ;  /* 0x0000002c05057c24 */ /* 0x000fc8000f8e0207 */
[C---:B------:R-:W-:Y:S02]  /*1540*/  IMAD R19, R5.reuse, UR72, R19 ;  /* 0x0000004805137c24 */ /* 0x040fe4000f8e0213 */
[C---:B0-----:R-:W-:Y:S02]  /*1550*/  IMAD R8, R5.reuse, UR48, R8 ;  /* 0x0000003005087c24 */ /* 0x041fe4000f8e0208 */
        /* <DEDUP_REMOVED lines=241> */
[----:B------:R-:W-:Y:S02]  /*2470*/  MOV R6, RZ ;  /* 0x000000ff00067202 */ /* 0x000fe40000000f00 */
[----:B------:R-:W-:Y:S01]  /*2480*/  MOV R7, R10 ;  /* 0x0000000a00077202 */ /* 0x000fe20000000f00 */
[----:B------:R-:W-:-:S06]  /*2490*/  UISETP.NE.AND UP1, UPT, UR29, 0x18, UPT ;  /* 0x000000181d00788c */ /* 0x000fcc000bf25270 */
[----:B------:R-:W-:-:S05]  /*24a0*/  PLOP3.LUT P0, PT, PT, PT, UP1, 0x80, 0x8 ;  /* 0x000000000008781c */ /* 0x000fca0003f0f018 */
[----:B------:R-:W1:Y:S01]  /*24b0*/  @UP1 LDCU.64 UR48, c[0x0][0x4c8] ;  /* 0x00009900ff3017ac */ /* 0x000e620008000a00 */
[----:B0-----:R-:W-:Y:S01]  /*24c0*/  IMAD.HI.U32 R6, R10, UR51, R6 ;  /* 0x000000330a067c27 */ /* 0x001fe2000f8e0006 */
[----:B------:R-:W0:Y:S04]  /*24d0*/  @UP1 LDCU UR77, c[0x0][0x4c4] ;  /* 0x00009880ff4d17ac */ /* 0x000e280008000800 */
[----:B------:R-:W-:Y:S02]  /*24e0*/  SHF.R.U32.HI R7, RZ, UR27, R6 ;  /* 0x0000001bff077c19 */ /* 0x000fe40008011606 */
[----:B------:R-:W-:Y:S02]  /*24f0*/  @P0 MOV R6, RZ ;  /* 0x000000ff00060202 */ /* 0x000fe40000000f00 */
[----:B------:R-:W-:-:S05]  /*2500*/  IADD3 R5, PT, PT, -R7, RZ, RZ ;  /* 0x000000ff07057210 */ /* 0x000fca0007ffe1ff */
[----:B------:R-:W-:Y:S01]  /*2510*/  IMAD R5, R5, UR50, R10 ;  /* 0x0000003205057c24 */ /* 0x000fe2000f8e020a */
[----:B------:R-:W2:Y:S01]  /*2520*/  LDCU.64 UR50, c[0x0][0x5e8] ;  /* 0x0000bd00ff3277ac */ /* 0x000ea20008000a00 */
[----:B-1----:R-:W-:-:S04]  /*2530*/  @P0 IMAD.HI.U32 R6, R7, UR48, R6 ;  /* 0x0000003007060c27 */ /* 0x002fc8000f8e0006 */
[----:B------:R-:W-:Y:S01]  /*2540*/  IMAD R19, R5, UR28, R19 ;  /* 0x0000001c05137c24 */ /* 0x000fe2000f8e0213 */
[----:B------:R-:W-:Y:S01]  /*2550*/  @P0 SHF.R.U32.HI R6, RZ, UR49, R6 ;  /* 0x00000031ff060c19 */ /* 0x000fe20008011606 */
[----:B------:R-:W1:Y:S03]  /*2560*/  @UP1 LDCU.64 UR48, c[0x0][0x5f0] ;  /* 0x0000be00ff3017ac */ /* 0x000e660008000a00 */
[----:B------:R-:W-:-:S05]  /*2570*/  @P0 IADD3 R6, PT, PT, -R6, RZ, RZ ;  /* 0x000000ff06060210 */ /* 0x000fca0007ffe1ff */
[----:B0-----:R-:W-:Y:S02]  /*2580*/  @P0 IMAD R7, R6, UR77, R7 ;  /* 0x0000004d06070c24 */ /* 0x001fe4000f8e0207 */
[C---:B--2---:R-:W-:Y:S01]  /*2590*/  IMAD R8, R5.reuse, UR50, R8 ;  /* 0x0000003205087c24 */ /* 0x044fe2000f8e0208 */
[----:B------:R-:W0:Y:S01]  /*25a0*/  @UP1 LDCU UR50, c[0x0][0x5f8] ;  /* 0x0000bf00ff3217ac */ /* 0x000e220008000800 */
[----:B------:R-:W-:Y:S02]  /*25b0*/  IMAD R4, R5, UR51, R4 ;  /* 0x0000003305047c24 */ /* 0x000fe4000f8e0204 */
[C---:B-1----:R-:W-:Y:S02]  /*25c0*/  @P0 IMAD R19, R7.reuse, UR48, R19 ;  /* 0x0000003007130c24 */ /* 0x042fe4000f8e0213 */
[C---:B------:R-:W-:Y:S02]  /*25d0*/  @P0 IMAD R8, R7.reuse, UR49, R8 ;  /* 0x0000003107080c24 */ /* 0x040fe4000f8e0208 */
[----:B0-----:R-:W-:-:S07]  /*25e0*/  @P0 IMAD R4, R7, UR50, R4 ;  /* 0x0000003207040c24 */ /* 0x001fce000f8e0204 */
.L_x_56:
[----:B------:R-:W0:Y:S01]  /*25f0*/  LDC.64 R6, c[0x0][0x390] ;  /* 0x0000e400ff067b82 */ /* 0x000e220000000a00 */
[----:B------:R-:W-:-:S07]  /*2600*/  MOV R25, UR5 ;  /* 0x0000000500197c02 */ /* 0x000fce0008000f00 */
[----:B------:R-:W1:Y:S08]  /*2610*/  LDC R5, c[0x0][0x600] ;  /* 0x00018000ff057b82 */ /* 0x000e700000000800 */
[----:B------:R-:W2:Y:S01]  /*2620*/  LDC.64 R22, c[0x0][0x398] ;  /* 0x0000e600ff167b82 */ /* 0x000ea20000000a00 */
[----:B0-----:R-:W-:-:S04]  /*2630*/  IMAD.WIDE.U32 R8, R8, 0x8, R6 ;  /* 0x0000000808087825 */ /* 0x001fc800078e0006 */
[----:B-1----:R-:W-:Y:S02]  /*2640*/  IMAD.WIDE R10, R5, 0x8, R8 ;  /* 0x00000008050a7825 */ /* 0x002fe400078e0208 */
[----:B------:R-:W3:Y:S02]  /*2650*/  LDG.E.64 R8, desc[UR30][R8.64] ;  /* 0x0000001e08087981 */ /* 0x000ee4000c1e1b00 */
[----:B--2---:R-:W-:-:S04]  /*2660*/  IMAD.WIDE.U32 R22, R4, 0x8, R22 ;  /* 0x0000000804167825 */ /* 0x004fc800078e0016 */
[----:B------:R-:W-:Y:S01]  /*2670*/  IMAD.WIDE R4, R5, 0x8, R10 ;  /* 0x0000000805047825 */ /* 0x000fe200078e020a */
[----:B------:R-:W2:Y:S03]  /*2680*/  LDG.E.64 R16, desc[UR30][R22.64] ;  /* 0x0000001e16107981 */ /* 0x000ea6000c1e1b00 */
[----:B------:R-:W-:Y:S01]  /*2690*/  IMAD.WIDE R24, R25, 0x8, R22 ;  /* 0x0000000819187825 */ /* 0x000fe200078e0216 */
[----:B------:R-:W2:Y:S04]  /*26a0*/  LDG.E.64 R10, desc[UR30][R10.64] ;  /* 0x0000001e0a0a7981 */ /* 0x000ea8000c1e1b00 */
[----:B------:R-:W4:Y:S01]  /*26b0*/  LDG.E.64 R4, desc[UR30][R4.64] ;  /* 0x0000001e04047981 */ /* 0x000f22000c1e1b00 */
[----:B------:R-:W-:-:S03]  /*26c0*/  IADD3 R6, P0, PT, R24, -UR46, RZ ;  /* 0x8000002e18067c10 */ /* 0x000fc6000ff1e0ff */
[----:B------:R-:W5:Y:S01]  /*26d0*/  LDG.E.64 R12, desc[UR30][R24.64] ;  /* 0x0000001e180c7981 */ /* 0x000f62000c1e1b00 */
[----:B------:R-:W-:-:S06]  /*26e0*/  IADD3.X R7, PT, PT, R25, ~UR47, RZ, P0, !PT ;  /* 0x8000002f19077c10 */ /* 0x000fcc00087fe4ff */
[----:B------:R-:W3:Y:S01]  /*26f0*/  LDG.E.64 R6, desc[UR30][R6.64] ;  /* 0x0000001e06067981 */ /* 0x000ee2000c1e1b00 */
[----:B------:R-:W-:-:S04]  /*2700*/  IADD3 R0, P0, PT, R0, UR6, RZ ;  /* 0x0000000600007c10 */ /* 0x000fc8000ff1e0ff */
[----:B------:R-:W-:Y:S02]  /*2710*/  IADD3.X R21, PT, PT, RZ, R21, RZ, P0, !PT ;  /* 0x00000015ff157210 */ /* 0x000fe400007fe4ff */
[----:B------:R-:W-:-:S04]  /*2720*/  ISETP.GE.U32.AND P0, PT, R0, UR7, PT ;  /* 0x0000000700007c0c */ /* 0x000fc8000bf06070 */
[----:B------:R-:W-:Y:S01]  /*2730*/  ISETP.GE.AND.EX P0, PT, R21, UR4, PT, P0 ;  /* 0x0000000415007c0c */ /* 0x000fe2000bf06300 */
[-C--:B--2---:R-:W-:Y:S01]  /*2740*/  FMUL.FTZ R15, R11, R17.reuse ;  /* 0x000000110b0f7220 */ /* 0x084fe20000410000 */
[-C--:B------:R-:W-:Y:S01]  /*2750*/  FMUL.FTZ R18, R10, R17.reuse ;  /* 0x000000110a127220 */ /* 0x080fe20000410000 */
[-C--:B----4-:R-:W-:Y:S01]  /*2760*/  FMUL.FTZ R23, R5, R17.reuse ;  /* 0x0000001105177220 */ /* 0x090fe20000410000 */
[----:B------:R-:W-:Y:S01]  /*2770*/  FMUL.FTZ R20, R4, R17 ;  /* 0x0000001104147220 */ /* 0x000fe20000410000 */
[-C--:B------:R-:W-:Y:S01]  /*2780*/  FFMA.FTZ R17, R10, R16.reuse, -R15 ;  /* 0x000000100a117223 */ /* 0x080fe2000001080f */
[-C--:B------:R-:W-:Y:S01]  /*2790*/  FFMA.FTZ R15, R11, R16.reuse, R18 ;  /* 0x000000100b0f7223 */ /* 0x080fe20000010012 */
[-C--:B------:R-:W-:Y:S01]  /*27a0*/  FFMA.FTZ R18, R4, R16.reuse, -R23 ;  /* 0x0000001004127223 */ /* 0x080fe20000010817 */
[----:B------:R-:W-:Y:S01]  /*27b0*/  FFMA.FTZ R16, R5, R16, R20 ;  /* 0x0000001005107223 */ /* 0x000fe20000010014 */
[-C--:B-----5:R-:W-:Y:S01]  /*27c0*/  FMUL.FTZ R23, R11, R13.reuse ;  /* 0x0000000d0b177220 */ /* 0x0a0fe20000410000 */
[C---:B------:R-:W-:Y:S01]  /*27d0*/  FMUL.FTZ R20, R10.reuse, R13 ;  /* 0x0000000d0a147220 */ /* 0x040fe20000410000 */
[C---:B---3--:R-:W-:Y:S01]  /*27e0*/  FMUL.FTZ R22, R13.reuse, R8 ;  /* 0x000000080d167220 */ /* 0x048fe20000410000 */
[----:B------:R-:W-:Y:S01]  /*27f0*/  FMUL.FTZ R25, R13, R9 ;  /* 0x000000090d197220 */ /* 0x000fe20000410000 */
[-C--:B------:R-:W-:Y:S01]  /*2800*/  FFMA.FTZ R13, R10, R12.reuse, -R23 ;  /* 0x0000000c0a0d7223 */ /* 0x080fe20000010817 */
[----:B------:R-:W-:Y:S01]  /*2810*/  FFMA.FTZ R20, R11, R12, R20 ;  /* 0x0000000c0b147223 */ /* 0x000fe20000010014 */
[----:B------:R-:W-:-:S04]  /*2820*/  IMAD.WIDE.U32 R10, R19, 0x8, R2 ;  /* 0x00000008130a7825 */ /* 0x000fc800078e0002 */
[----:B------:R-:W-:Y:S01]  /*2830*/  FFMA.FTZ R23, R12, R9, R22 ;  /* 0x000000090c177223 */ /* 0x000fe20000010016 */
[-C--:B------:R-:W-:Y:S01]  /*2840*/  FMUL.FTZ R19, R5, R7.reuse ;  /* 0x0000000705137220 */ /* 0x080fe20000410000 */
[----:B------:R-:W-:Y:S01]  /*2850*/  FMUL.FTZ R22, R4, R7 ;  /* 0x0000000704167220 */ /* 0x000fe20000410000 */
[CC--:B------:R-:W-:Y:S01]  /*2860*/  FMUL.FTZ R27, R7.reuse, R9.reuse ;  /* 0x00000009071b7220 */ /* 0x0c0fe20000410000 */
[-C--:B------:R-:W-:Y:S01]  /*2870*/  FMUL.FTZ R24, R7, R8.reuse ;  /* 0x0000000807187220 */ /* 0x080fe20000410000 */
[----:B------:R-:W-:Y:S01]  /*2880*/  FFMA.FTZ R25, R12, R8, -R25 ;  /* 0x000000080c197223 */ /* 0x000fe20000010819 */
[-C--:B------:R-:W-:Y:S01]  /*2890*/  FFMA.FTZ R12, R4, R6.reuse, -R19 ;  /* 0x00000006040c7223 */ /* 0x080fe20000010813 */
[----:B------:R-:W-:Y:S01]  /*28a0*/  FFMA.FTZ R19, R5, R6, R22 ;  /* 0x0000000605137223 */ /* 0x000fe20000010016 */
[C---:B------:R-:W-:Y:S01]  /*28b0*/  FFMA.FTZ R8, R6.reuse, R8, -R27 ;  /* 0x0000000806087223 */ /* 0x040fe2000001081b */
[----:B------:R-:W-:Y:S01]  /*28c0*/  FFMA.FTZ R24, R6, R9, R24 ;  /* 0x0000000906187223 */ /* 0x000fe20000010018 */
[----:B------:R-:W-:-:S04]  /*28d0*/  IMAD.WIDE R6, R14, 0x8, R10 ;  /* 0x000000080e067825 */ /* 0x000fc800078e020a */
[----:B------:R-:W-:Y:S01]  /*28e0*/  FADD.FTZ R12, R13, -R12 ;  /* 0x8000000c0d0c7221 */ /* 0x000fe20000010000 */
[----:B------:R-:W-:Y:S01]  /*28f0*/  FADD.FTZ R5, R16, -R23 ;  /* 0x8000001710057221 */ /* 0x000fe20000010000 */
[----:B------:R-:W-:Y:S01]  /*2900*/  FADD.FTZ R13, R20, -R19 ;  /* 0x80000013140d7221 */ /* 0x000fe20000010000 */
[----:B------:R-:W-:Y:S01]  /*2910*/  FADD.FTZ R4, R18, -R25 ;  /* 0x8000001912047221 */ /* 0x000fe20000010000 */
[----:B------:R-:W-:Y:S01]  /*2920*/  FADD.FTZ R16, R8, -R17 ;  /* 0x8000001108107221 */ /* 0x000fe20000010000 */
[----:B------:R-:W-:Y:S01]  /*2930*/  FADD.FTZ R17, R24, -R15 ;  /* 0x8000000f18117221 */ /* 0x000fe20000010000 */
[----:B------:R-:W-:Y:S01]  /*2940*/  IMAD.WIDE R8, R14, 0x8, R6 ;  /* 0x000000080e087825 */ /* 0x000fe200078e0206 */
[----:B------:R1:W-:Y:S04]  /*2950*/  STG.E.64 desc[UR30][R10.64], R12 ;  /* 0x0000000c0a007986 */ /* 0x0003e8000c101b1e */
[----:B------:R1:W-:Y:S04]  /*2960*/  STG.E.64 desc[UR30][R6.64], R4 ;  /* 0x0000000406007986 */ /* 0x0003e8000c101b1e */
[----:B------:R1:W-:Y:S01]  /*2970*/  STG.E.64 desc[UR30][R8.64], R16 ;  /* 0x0000001008007986 */ /* 0x0003e2000c101b1e */
[----:B------:R-:W-:Y:S05]  /*2980*/  @!P0 BRA `(.L_x_57) ;  /* 0xffffffe8004c8947 */ /* 0x000fea000383ffff */
[----:B------:R-:W-:Y:S05]  /*2990*/  BSYNC.RECONVERGENT B0 ;  /* 0x0000000000007941 */ /* 0x000fea0003800200 */
.L_x_55:
[----:B------:R-:W-:Y:S05]  /*29a0*/  EXIT ;  /* 0x000000000000794d */ /* 0x000fea0003800000 */
        .weak           $__internal_4_$__cuda_sm20_div_u64
        .type           $__internal_4_$__cuda_sm20_div_u64,@function
        .size           $__internal_4_$__cuda_sm20_div_u64,(.L_x_264 - $__internal_4_$__cuda_sm20_div_u64)
$__internal_4_$__cuda_sm20_div_u64:
        /* <DEDUP_REMOVED lines=41> */
[----:B------:R-:W-:-:S04]  /*2c40*/  IADD3 R11, P0, PT, -R6, R2, RZ ;  /* 0x00000002060b7210 */ /* 0x000fc80007f1e1ff */
[----:B------:R-:W-:Y:S02]  /*2c50*/  IADD3.X R10, PT, PT, ~R10, R5, RZ, P0, !PT ;  /* 0x000000050a0a7210 */ /* 0x000fe400007fe5ff */
[C---:B------:R-:W-:Y:S02]  /*2c60*/  ISETP.GE.U32.AND P0, PT, R11.reuse, UR6, PT ;  /* 0x000000060b007c0c */ /* 0x040fe4000bf06070 */
[----:B------:R-:W-:Y:S02]  /*2c70*/  IADD3 R2, P1, PT, R11, -UR6, RZ ;  /* 0x800000060b027c10 */ /* 0x000fe4000ff3e0ff */
        /* <DEDUP_REMOVED lines=8> */
[----:B------:R-:W-:-:S02]  /*2d00*/  ISETP.GE.U32.AND P0, PT, R2, UR6, PT ;  /* 0x0000000602007c0c */ /* 0x000fc4000bf06070 */
[----:B------:R-:W-:Y:S02]  /*2d10*/  IADD3 R2, P2, PT, R5, 0x1, RZ ;  /* 0x0000000105027810 */ /* 0x000fe40007f5e0ff */
[----:B------:R-:W-:Y:S02]  /*2d20*/  ISETP.GE.U32.AND.EX P0, PT, R7, RZ, PT, P0 ;  /* 0x000000ff0700720c */ /* 0x000fe40003f06100 */
[----:B------:R-:W-:Y:S02]  /*2d30*/  ISETP.NE.U32.AND P1, PT, RZ, UR6, PT ;  /* 0x00000006ff007c0c */ /* 0x000fe4000bf25070 */
[----:B------:R-:W-:Y:S02]  /*2d40*/  IADD3.X R7, PT, PT, RZ, R6, RZ, P2, !PT ;  /* 0x00000006ff077210 */ /* 0x000fe400017fe4ff */
[----:B------:R-:W-:Y:S02]  /*2d50*/  SEL R2, R2, R5, P0 ;  /* 0x0000000502027207 */ /* 0x000fe40000000000 */
[----:B------:R-:W-:-:S02]  /*2d60*/  MOV R5, 0x0 ;  /* 0x0000000000057802 */ /* 0x000fc40000000f00 */
[----:B------:R-:W-:Y:S02]  /*2d70*/  ISETP.NE.AND.EX P1, PT, RZ, RZ, PT, P1 ;  /* 0x000000ffff00720c */ /* 0x000fe40003f25310 */
[----:B------:R-:W-:Y:S02]  /*2d80*/  SEL R7, R7, R6, P0 ;  /* 0x0000000607077207 */ /* 0x000fe40000000000 */
[----:B------:R-:W-:Y:S02]  /*2d90*/  SEL R2, R2, 0xffffffff, P1 ;  /* 0xffffffff02027807 */ /* 0x000fe40000800000 */
[----:B------:R-:W-:Y:S01]  /*2da0*/  SEL R7, R7, 0xffffffff, P1 ;  /* 0xffffffff07077807 */ /* 0x000fe20000800000 */
[----:B------:R-:W-:Y:S06]  /*2db0*/  RET.REL.NODEC R4 `(_ZN2at6native12cross_kernelIN3c107complexIfEE16OffsetCalculatorILi3EjLb0EEiEEviPT_PKS7_SA_T0_T1_SC_SC_) ;  /* 0xffffffd004907950 */ /* 0x000fec0003c3ffff */
.L_x_58:
        /* <DEDUP_REMOVED lines=12> */
.L_x_264:


//--------------------- .text._ZN2at6native12cross_kernelIN3c107complexIfEE16OffsetCalculatorILi3EjLb0EElEEviPT_PKS7_SA_T0_T1_SC_SC_ --------------------------
	.section	.text._ZN2at6native12cross_kernelIN3c107complexIfEE16OffsetCalculatorILi3EjLb0EElEEviPT_PKS7_SA_T0_T1_SC_SC_,"ax",@progbits
	.align	128
        .global         _ZN2at6native12cross_kernelIN3c107complexIfEE16OffsetCalculatorILi3EjLb0EElEEviPT_PKS7_SA_T0_T1_SC_SC_
        .type           _ZN2at6native12cross_kernelIN3c107complexIfEE16OffsetCalculatorILi3EjLb0EElEEviPT_PKS7_SA_T0_T1_SC_SC_,@function
        .size           _ZN2at6native12cross_kernelIN3c107complexIfEE16OffsetCalculatorILi3EjLb0EElEEviPT_PKS7_SA_T0_T1_SC_SC_,(.L_x_265 - _ZN2at6native12cross_kernelIN3c107complexIfEE16OffsetCalculatorILi3EjLb0EElEEviPT_PKS7_SA_T0_T1_SC_SC_)
        .other          _ZN2at6native12cross_kernelIN3c107complexIfEE16OffsetCalculatorILi3EjLb0EElEEviPT_PKS7_SA_T0_T1_SC_SC_,@"STO_CUDA_ENTRY STV_DEFAULT"
_ZN2at6native12cross_kernelIN3c107complexIfEE16OffsetCalculatorILi3EjLb0EElEEviPT_PKS7_SA_T0_T1_SC_SC_:
.text._ZN2at6native12cross_kernelIN3c107complexIfEE16OffsetCalculatorILi3EjLb0EElEEviPT_PKS7_SA_T0_T1_SC_SC_:
        /* <DEDUP_REMOVED lines=55> */
.L_x_61:
[----:B------:R-:W-:-:S07]  /*0370*/  MOV R2, 0x390 ;  /* 0x0000039000027802 */ /* 0x000fce0000000f00 */
[----:B------:R-:W-:Y:S05]  /*0380*/  CALL.REL.NOINC `($__internal_5_$__cuda_sm20_div_u64) ;  /* 0x0000002400847944 */ /* 0x000fea0003c00000 */
[----:B------:R-:W-:Y:S02]  /*0390*/  MOV R4, R6 ;  /* 0x0000000600047202 */ /* 0x000fe40000000f00 */
[----:B------:R-:W-:-:S07]  /*03a0*/  MOV R5, R7 ;  /* 0x0000000700057202 */ /* 0x000fce0000000f00 */
.L_x_62:
[----:B------:R-:W-:Y:S05]  /*03b0*/  BSYNC.RECONVERGENT B0 ;  /* 0x0000000000007941 */ /* 0x000fea0003800200 */
.L_x_60:
[----:B------:R-:W0:Y:S01]  /*03c0*/  LDCU.128 UR8, c[0x0][0x600] ;  /* 0x0000c000ff0877ac */ /* 0x000e220008000c00 */
[----:B------:R-:W1:Y:S01]  /*03d0*/  LDC.64 R6, c[0x0][0x610] ;  /* 0x00018400ff067b82 */ /* 0x000e620000000a00 */
[----:B------:R-:W-:Y:S01]  /*03e0*/  IADD3 R3, P0, PT, R4, R3, RZ ;  /* 0x0000000304037210 */ /* 0x000fe20007f1e0ff */
[----:B------:R-:W-:Y:S01]  /*03f0*/  BSSY.RECONVERGENT B0, `(.L_x_63) ;  /* 0x0000050000007945 */ /* 0x000fe20003800200 */
[----:B------:R-:W2:Y:S02]  /*0400*/  LDCU.64 UR16, c[0x0][0x388] ;  /* 0x00007100ff1077ac */ /* 0x000ea40008000a00 */
[----:B------:R-:W-:Y:S01]  /*0410*/  IADD3.X R2, PT, PT, RZ, R5, RZ, P0, !PT ;  /* 0x00000005ff027210 */ /* 0x000fe200007fe4ff */
[----:B------:R-:W3:Y:S01]  /*0420*/  LDCU.128 UR12, c[0x0][0x390] ;  /* 0x00007200ff0c77ac */ /* 0x000ee20008000c00 */
[C---:B------:R-:W-:Y:S02]  /*0430*/  LOP3.LUT R5, R3.reuse, 0x1, RZ, 0xc0, !PT ;  /* 0x0000000103057812 */ /* 0x040fe400078ec0ff */
[----:B------:R-:W-:-:S02]  /*0440*/  ISETP.NE.U32.AND P1, PT, R3, RZ, PT ;  /* 0x000000ff0300720c */ /* 0x000fc40003f25070 */
[----:B------:R-:W-:Y:S02]  /*0450*/  ISETP.NE.U32.AND P0, PT, R5, 0x1, PT ;  /* 0x000000010500780c */ /* 0x000fe40003f05070 */
[----:B------:R-:W-:Y:S02]  /*0460*/  ISETP.NE.AND.EX P1, PT, R2, RZ, PT, P1 ;  /* 0x000000ff0200720c */ /* 0x000fe40003f25310 */
[----:B------:R-:W-:Y:S01]  /*0470*/  ISETP.NE.U32.AND.EX P0, PT, RZ, RZ, PT, P0 ;  /* 0x000000ffff00720c */ /* 0x000fe20003f05100 */
        /* <DEDUP_REMOVED lines=28> */
[----:B------:R-:W2:Y:S04]  /*0640*/  LDG.E.64 R28, desc[UR76][R12.64] ;  /* 0x0000004c0c1c7981 */ /* 0x000ea8000c1e1b00 */
[----:B------:R-:W2:Y:S03]  /*0650*/  LDG.E.64 R18, desc[UR76][R6.64] ;  /* 0x0000004c06127981 */ /* 0x000ea6000c1e1b00 */
[----:B------:R-:W3:Y:S01]  /*0660*/  LDC.64 R20, c[0x0][0x390] ;  /* 0x0000e400ff147b82 */ /* 0x000ee20000000a00 */
[----:B------:R-:W4:Y:S04]  /*0670*/  LDG.E.64 R16, desc[UR76][R8.64] ;  /* 0x0000004c08107981 */ /* 0x000f28000c1e1b00 */
[----:B------:R-:W4:Y:S04]  /*0680*/  LDG.E.64 R22, desc[UR76][R4.64] ;  /* 0x0000004c04167981 */ /* 0x000f28000c1e1b00 */
[----:B-1----:R-:W5:Y:S04]  /*0690*/  LDG.E.64 R2, desc[UR76][R2.64] ;  /* 0x0000004c02027981 */ /* 0x002f68000c1e1b00 */
[----:B---3--:R-:W3:Y:S01]  /*06a0*/  LDG.E.64 R20, desc[UR76][R20.64] ;  /* 0x0000004c14147981 */ /* 0x008ee2000c1e1b00 */
[-C--:B--2---:R-:W-:Y:S01]  /*06b0*/  FMUL.FTZ R27, R29, R19.reuse ;  /* 0x000000131d1b7220 */ /* 0x084fe20000410000 */
[----:B------:R-:W-:-:S03]  /*06c0*/  FMUL.FTZ R26, R28, R19 ;  /* 0x000000131c1a7220 */ /* 0x000fc60000410000 */
[-C--:B------:R-:W-:Y:S01]  /*06d0*/  FFMA.FTZ R27, R28, R18.reuse, -R27 ;  /* 0x000000121c1b7223 */ /* 0x080fe2000001081b */
[C---:B------:R-:W-:Y:S01]  /*06e0*/  FFMA.FTZ R26, R29.reuse, R18, R26 ;  /* 0x000000121d1a7223 */ /* 0x040fe2000001001a */
[----:B----4-:R-:W-:Y:S01]  /*06f0*/  FMUL.FTZ R32, R16, R23 ;  /* 0x0000001710207220 */ /* 0x010fe20000410000 */
[-C--:B-----5:R-:W-:Y:S01]  /*0700*/  FMUL.FTZ R25, R29, R3.reuse ;  /* 0x000000031d197220 */ /* 0x0a0fe20000410000 */
[----:B------:R-:W-:-:S03]  /*0710*/  FMUL.FTZ R31, R28, R3 ;  /* 0x000000031c1f7220 */ /* 0x000fc60000410000 */
[-C--:B------:R-:W-:Y:S01]  /*0720*/  FFMA.FTZ R25, R28, R2.reuse, -R25 ;  /* 0x000000021c197223 */ /* 0x080fe20000010819 */
[----:B------:R-:W-:Y:S01]  /*0730*/  FFMA.FTZ R28, R29, R2, R31 ;  /* 0x000000021d1c7223 */ /* 0x000fe2000001001f */
[----:B------:R-:W-:Y:S01]  /*0740*/  FMUL.FTZ R29, R17, R23 ;  /* 0x00000017111d7220 */ /* 0x000fe20000410000 */
[CC--:B---3--:R-:W-:Y:S01]  /*0750*/  FMUL.FTZ R33, R23.reuse, R21.reuse ;  /* 0x0000001517217220 */ /* 0x0c8fe20000410000 */
[----:B------:R-:W-:Y:S02]  /*0760*/  FMUL.FTZ R36, R23, R20 ;  /* 0x0000001417247220 */ /* 0x000fe40000410000 */
[-C--:B------:R-:W-:Y:S01]  /*0770*/  FFMA.FTZ R34, R16, R22.reuse, -R29 ;  /* 0x0000001610227223 */ /* 0x080fe2000001081d */
[----:B------:R-:W-:Y:S01]  /*0780*/  FFMA.FTZ R31, R17, R22, R32 ;  /* 0x00000016111f7223 */ /* 0x000fe20000010020 */
[CC--:B------:R-:W-:Y:S01]  /*0790*/  FFMA.FTZ R32, R22.reuse, R20.reuse, -R33 ;  /* 0x0000001416207223 */ /* 0x0c0fe20000010821 */
[-C--:B------:R-:W-:Y:S02]  /*07a0*/  FFMA.FTZ R29, R22, R21.reuse, R36 ;  /* 0x00000015161d7223 */ /* 0x080fe40000010024 */
[----:B------:R-:W1:Y:S01]  /*07b0*/  LDC.64 R22, c[0x0][0x388] ;  /* 0x0000e200ff167b82 */ /* 0x000e620000000a00 */
[C---:B------:R-:W-:Y:S01]  /*07c0*/  FMUL.FTZ R33, R19.reuse, R21 ;  /* 0x0000001513217220 */ /* 0x040fe20000410000 */
[----:B------:R-:W-:Y:S01]  /*07d0*/  FMUL.FTZ R19, R19, R20 ;  /* 0x0000001413137220 */ /* 0x000fe20000410000 */
[----:B------:R-:W-:-:S02]  /*07e0*/  FMUL.FTZ R36, R16, R3 ;  /* 0x0000000310247220 */ /* 0x000fc40000410000 */
[C---:B------:R-:W-:Y:S01]  /*07f0*/  FFMA.FTZ R20, R18.reuse, R20, -R33 ;  /* 0x0000001412147223 */ /* 0x040fe20000010821 */
[C---:B------:R-:W-:Y:S01]  /*0800*/  FMUL.FTZ R33, R17.reuse, R3 ;  /* 0x0000000311217220 */ /* 0x040fe20000410000 */
[-C--:B------:R-:W-:Y:S01]  /*0810*/  FFMA.FTZ R36, R17, R2.reuse, R36 ;  /* 0x0000000211247223 */ /* 0x080fe20000010024 */
[----:B------:R-:W-:Y:S02]  /*0820*/  FFMA.FTZ R19, R18, R21, R19 ;  /* 0x0000001512137223 */ /* 0x000fe40000010013 */
[----:B------:R-:W-:Y:S01]  /*0830*/  FFMA.FTZ R33, R16, R2, -R33 ;  /* 0x0000000210217223 */ /* 0x000fe20000010821 */
[----:B------:R-:W-:Y:S01]  /*0840*/  FADD.FTZ R2, R34, -R27 ;  /* 0x8000001b22027221 */ /* 0x000fe20000010000 */
[----:B------:R-:W-:Y:S01]  /*0850*/  FADD.FTZ R3, R31, -R26 ;  /* 0x8000001a1f037221 */ /* 0x000fe20000010000 */
[----:B------:R-:W-:Y:S01]  /*0860*/  FADD.FTZ R16, R25, -R32 ;  /* 0x8000002019107221 */ /* 0x000fe20000010000 */
[----:B------:R-:W-:Y:S01]  /*0870*/  FADD.FTZ R17, R28, -R29 ;  /* 0x8000001d1c117221 */ /* 0x000fe20000010000 */
[----:B------:R-:W-:Y:S01]  /*0880*/  FADD.FTZ R18, R20, -R33 ;  /* 0x8000002114127221 */ /* 0x000fe20000010000 */
[----:B------:R-:W-:Y:S01]  /*0890*/  FADD.FTZ R19, R19, -R36 ;  /* 0x8000002413137221 */ /* 0x000fe20000010000 */
[----:B-1----:R1:W-:Y:S04]  /*08a0*/  STG.E.64 desc[UR76][R22.64], R2 ;  /* 0x0000000216007986 */ /* 0x0023e8000c101b4c */
[----:B------:R1:W-:Y:S04]  /*08b0*/  STG.E.64 desc[UR76][R10.64], R16 ;  /* 0x000000100a007986 */ /* 0x0003e8000c101b4c */
[----:B------:R1:W-:Y:S01]  /*08c0*/  STG.E.64 desc[UR76][R14.64], R18 ;  /* 0x000000120e007986 */ /* 0x0003e2000c101b4c */
[----:B------:R-:W-:-:S02]  /*08d0*/  MOV R33, R24 ;  /* 0x0000001800217202 */ /* 0x000fc40000000f00 */
[----:B------:R-:W-:-:S07]  /*08e0*/  MOV R31, R0 ;  /* 0x00000000001f7202 */ /* 0x000fce0000000f00 */
.L_x_64:
[----:B0-----:R-:W-:Y:S05]  /*08f0*/  BSYNC.RECONVERGENT B0 ;  /* 0x0000000000007941 */ /* 0x001fea0003800200 */
.L_x_63:
[----:B------:R-:W-:Y:S05]  /*0900*/  @!P1 EXIT ;  /* 0x000000000000994d */ /* 0x000fea0003800000 */
.L_x_65:
[----:B01----:R-:W0:Y:S01]  /*0910*/  LDC.64 R16, c[0x0][0x398] ;  /* 0x0000e600ff107b82 */ /* 0x003e220000000a00 */
[----:B------:R-:W2:Y:S04]  /*0920*/  LDG.E.64 R28, desc[UR76][R8.64] ;  /* 0x0000004c081c7981 */ /* 0x000ea8000c1e1b00 */
[----:B------:R-:W2:Y:S03]  /*0930*/  LDG.E.64 R2, desc[UR76][R4.64] ;  /* 0x0000004c04027981 */ /* 0x000ea6000c1e1b00 */
[----:B------:R-:W1:Y:S01]  /*0940*/  LDC.64 R18, c[0x0][0x390] ;  /* 0x0000e400ff127b82 */ /* 0x000e620000000a00 */
[----:B------:R-:W3:Y:S04]  /*0950*/  LDG.E.64 R24, desc[UR76][R12.64] ;  /* 0x0000004c0c187981 */ /* 0x000ee8000c1e1b00 */
[----:B------:R-:W4:Y:S04]  /*0960*/  LDG.E.64 R20, desc[UR76][R6.64] ;  /* 0x0000004c06147981 */ /* 0x000f28000c1e1b00 */
[----:B0-----:R-:W5:Y:S04]  /*0970*/  LDG.E.64 R26, desc[UR76][R16.64] ;  /* 0x0000004c101a7981 */ /* 0x001f68000c1e1b00 */
[----:B-1----:R-:W4:Y:S01]  /*0980*/  LDG.E.64 R22, desc[UR76][R18.64] ;  /* 0x0000004c12167981 */ /* 0x002f22000c1e1b00 */
[-C--:B--2---:R-:W-:Y:S01]  /*0990*/  FMUL.FTZ R35, R29, R3.reuse ;  /* 0x000000031d237220 */ /* 0x084fe20000410000 */
[----:B------:R-:W-:-:S03]  /*09a0*/  FMUL.FTZ R0, R28, R3 ;  /* 0x000000031c007220 */ /* 0x000fc60000410000 */
[C---:B------:R-:W-:Y:S01]  /*09b0*/  FFMA.FTZ R34, R28.reuse, R2, -R35 ;  /* 0x000000021c227223 */ /* 0x040fe20000010823 */
[-C--:B-----5:R-:W-:Y:S01]  /*09c0*/  FMUL.FTZ R37, R29, R27.reuse ;  /* 0x0000001b1d257220 */ /* 0x0a0fe20000410000 */
[----:B------:R-:W-:-:S03]  /*09d0*/  FMUL.FTZ R35, R28, R27 ;  /* 0x0000001b1c237220 */ /* 0x000fc60000410000 */
[----:B------:R-:W-:Y:S01]  /*09e0*/  FFMA.FTZ R32, R28, R26, -R37 ;  /* 0x0000001a1c207223 */ /* 0x000fe20000010825 */
[C---:B------:R-:W-:Y:S01]  /*09f0*/  FFMA.FTZ R28, R29.reuse, R2, R0 ;  /* 0x000000021d1c7223 */ /* 0x040fe20000010000 */
[----:B------:R-:W-:Y:S01]  /*0a00*/  FFMA.FTZ R29, R29, R26, R35 ;  /* 0x0000001a1d1d7223 */ /* 0x000fe20000010023 */
[-C--:B---3--:R-:W-:Y:S01]  /*0a10*/  FMUL.FTZ R35, R25, R27.reuse ;  /* 0x0000001b19237220 */ /* 0x088fe20000410000 */
[----:B------:R-:W-:-:S03]  /*0a20*/  FMUL.FTZ R0, R24, R27 ;  /* 0x0000001b18007220 */ /* 0x000fc60000410000 */
[-C--:B------:R-:W-:Y:S01]  /*0a30*/  FFMA.FTZ R27, R24, R26.reuse, -R35 ;  /* 0x0000001a181b7223 */ /* 0x080fe20000010823 */
[C---:B----4-:R-:W-:Y:S01]  /*0a40*/  FMUL.FTZ R35, R25.reuse, R21 ;  /* 0x0000001519237220 */ /* 0x050fe20000410000 */
[----:B------:R-:W-:-:S03]  /*0a50*/  FFMA.FTZ R37, R25, R26, R0 ;  /* 0x0000001a19257223 */ /* 0x000fc60000010000 */
[C---:B------:R-:W-:Y:S01]  /*0a60*/  FFMA.FTZ R26, R24.reuse, R20, -R35 ;  /* 0x00000014181a7223 */ /* 0x040fe20000010823 */
[----:B------:R-:W-:-:S04]  /*0a70*/  FMUL.FTZ R24, R24, R21 ;  /* 0x0000001518187220 */ /* 0x000fc80000410000 */
[----:B------:R-:W-:Y:S01]  /*0a80*/  FFMA.FTZ R35, R25, R20, R24 ;  /* 0x0000001419237223 */ /* 0x000fe20000010018 */
[CC--:B------:R-:W-:Y:S01]  /*0a90*/  FMUL.FTZ R25, R3.reuse, R23.reuse ;  /* 0x0000001703197220 */ /* 0x0c0fe20000410000 */
[-C--:B------:R-:W-:Y:S01]  /*0aa0*/  FMUL.FTZ R24, R3, R22.reuse ;  /* 0x0000001603187220 */ /* 0x080fe20000410000 */
[CC--:B------:R-:W-:Y:S02]  /*0ab0*/  FMUL.FTZ R3, R21.reuse, R23.reuse ;  /* 0x0000001715037220 */ /* 0x0c0fe40000410000 */
[CC--:B------:R-:W-:Y:S01]  /*0ac0*/  FFMA.FTZ R0, R2.reuse, R22.reuse, -R25 ;  /* 0x0000001602007223 */ /* 0x0c0fe20000010819 */
[----:B------:R-:W-:Y:S01]  /*0ad0*/  FFMA.FTZ R2, R2, R23, R24 ;  /* 0x0000001702027223 */ /* 0x000fe20000010018 */
[-C--:B------:R-:W-:Y:S01]  /*0ae0*/  FMUL.FTZ R24, R21, R22.reuse ;  /* 0x0000001615187220 */ /* 0x080fe20000410000 */
[----:B------:R-:W-:-:S03]  /*0af0*/  FFMA.FTZ R3, R20, R22, -R3 ;  /* 0x0000001614037223 */ /* 0x000fc60000010803 */
[----:B------:R-:W-:Y:S02]  /*0b00*/  FFMA.FTZ R22, R20, R23, R24 ;  /* 0x0000001714167223 */ /* 0x000fe40000010018 */
[----:B------:R-:W0:Y:S01]  /*0b10*/  LDC.64 R20, c[0x0][0x388] ;  /* 0x0000e200ff147b82 */ /* 0x000e220000000a00 */
[----:B------:R-:W-:Y:S01]  /*0b20*/  FADD.FTZ R34, R34, -R26 ;  /* 0x8000001a22227221 */ /* 0x000fe20000010000 */
[----:B------:R-:W-:Y:S01]  /*0b30*/  FADD.FTZ R35, R28, -R35 ;  /* 0x800000231c237221 */ /* 0x000fe20000010000 */
[----:B------:R-:W-:Y:S01]  /*0b40*/  FADD.FTZ R36, R27, -R0 ;  /* 0x800000001b247221 */ /* 0x000fe20000010000 */
[----:B------:R-:W-:Y:S01]  /*0b50*/  FADD.FTZ R37, R37, -R2 ;  /* 0x8000000225257221 */ /* 0x000fe20000010000 */
[----:B------:R-:W-:Y:S01]  /*0b60*/  FADD.FTZ R28, R3, -R32 ;  /* 0x80000020031c7221 */ /* 0x000fe20000010000 */
[----:B------:R-:W-:Y:S01]  /*0b70*/  FADD.FTZ R29, R22, -R29 ;  /* 0x8000001d161d7221 */ /* 0x000fe20000010000 */
[----:B0-----:R0:W-:Y:S04]  /*0b80*/  STG.E.64 desc[UR76][R20.64], R34 ;  /* 0x0000002214007986 */ /* 0x0011e8000c101b4c */
[----:B------:R-:W-:Y:S04]  /*0b90*/  STG.E.64 desc[UR76][R10.64], R36 ;  /* 0x000000240a007986 */ /* 0x000fe8000c101b4c */
[----:B------:R1:W-:Y:S04]  /*0ba0*/  STG.E.64 desc[UR76][R14.64], R28 ;  /* 0x0000001c0e007986 */ /* 0x0003e8000c101b4c */
[----:B------:R-:W2:Y:S04]  /*0bb0*/  LDG.E.64 R2, desc[UR76][R8.64] ;  /* 0x0000004c08027981 */ /* 0x000ea8000c1e1b00 */
[----:B------:R-:W2:Y:S04]  /*0bc0*/  LDG.E.64 R22, desc[UR76][R4.64] ;  /* 0x0000004c04167981 */ /* 0x000ea8000c1e1b00 */
[----:B------:R-:W0:Y:S04]  /*0bd0*/  LDG.E.64 R18, desc[UR76][R18.64] ;  /* 0x0000004c12127981 */ /* 0x000e28000c1e1b00 */
[----:B------:R-:W3:Y:S04]  /*0be0*/  LDG.E.64 R16, desc[UR76][R16.64] ;  /* 0x0000004c10107981 */ /* 0x000ee8000c1e1b00 */
[----:B------:R-:W3:Y:S04]  /*0bf0*/  LDG.E.64 R26, desc[UR76][R12.64] ;  /* 0x0000004c0c1a7981 */ /* 0x000ee8000c1e1b00 */
[----:B------:R-:W4:Y:S01]  /*0c00*/  LDG.E.64 R24, desc[UR76][R6.64] ;  /* 0x0000004c06187981 */ /* 0x000f22000c1e1b00 */
[----:B------:R-:W-:-:S04]  /*0c10*/  LEA R33, P0, R30, R33, 0x1 ;  /* 0x000000211e217211 */ /* 0x000fc800078008ff */
[----:B------:R-:W-:Y:S02]  /*0c20*/  LEA.HI.X R31, R30, R31, RZ, 0x1, P0 ;  /* 0x0000001f1e1f7211 */ /* 0x000fe400000f0cff */
[----:B------:R-:W-:-:S04]  /*0c30*/  ISETP.GE.U32.AND P0, PT, R33, UR12, PT ;  /* 0x0000000c21007c0c */ /* 0x000fc8000bf06070 */
[----:B------:R-:W-:Y:S01]  /*0c40*/  ISETP.GE.AND.EX P0, PT, R31, UR71, PT, P0 ;  /* 0x000000471f007c0c */ /* 0x000fe2000bf06300 */
[-C--:B--2---:R-:W-:Y:S01]  /*0c50*/  FMUL.FTZ R0, R3, R23.reuse ;  /* 0x0000001703007220 */ /* 0x084fe20000410000 */
[C---:B------:R-:W-:Y:S01]  /*0c60*/  FMUL.FTZ R32, R2.reuse, R23 ;  /* 0x0000001702207220 */ /* 0x040fe20000410000 */
[CC--:B0-----:R-:W-:Y:S01]  /*0c70*/  FMUL.FTZ R35, R23.reuse, R19.reuse ;  /* 0x0000001317237220 */ /* 0x0c1fe20000410000 */
[----:B------:R-:W-:Y:S01]  /*0c80*/  FMUL.FTZ R34, R23, R18 ;  /* 0x0000001217227220 */ /* 0x000fe20000410000 */
[-C--:B------:R-:W-:Y:S01]  /*0c90*/  FFMA.FTZ R23, R2, R22.reuse, -R0 ;  /* 0x0000001602177223 */ /* 0x080fe20000010800 */
[----:B------:R-:W-:Y:S01]  /*0ca0*/  FFMA.FTZ R0, R3, R22, R32 ;  /* 0x0000001603007223 */ /* 0x000fe20000010020 */
[C---:B-1----:R-:W-:Y:S01]  /*0cb0*/  FFMA.FTZ R29, R22.reuse, R18, -R35 ;  /* 0x00000012161d7223 */ /* 0x042fe20000010823 */
[----:B------:R-:W-:Y:S01]  /*0cc0*/  FFMA.FTZ R28, R22, R19, R34 ;  /* 0x00000013161c7223 */ /* 0x000fe20000010022 */
[CC--:B---3--:R-:W-:Y:S01]  /*0cd0*/  FMUL.FTZ R37, R27.reuse, R17.reuse ;  /* 0x000000111b257220 */ /* 0x0c8fe20000410000 */
[----:B------:R-:W-:Y:S01]  /*0ce0*/  FMUL.FTZ R34, R26, R17 ;  /* 0x000000111a227220 */ /* 0x000fe20000410000 */
[----:B----4-:R-:W-:-:S02]  /*0cf0*/  FMUL.FTZ R35, R27, R25 ;  /* 0x000000191b237220 */ /* 0x010fc40000410000 */
[C---:B------:R-:W-:Y:S01]  /*0d00*/  FFMA.FTZ R32, R26.reuse, R16, -R37 ;  /* 0x000000101a207223 */ /* 0x040fe20000010825 */
[C---:B------:R-:W-:Y:S01]  /*0d10*/  FMUL.FTZ R37, R26.reuse, R25 ;  /* 0x000000191a257220 */ /* 0x040fe20000410000 */
[----:B------:R-:W-:Y:S01]  /*0d20*/  FFMA.FTZ R22, R26, R24, -R35 ;  /* 0x000000181a167223 */ /* 0x000fe20000010823 */
[C---:B------:R-:W-:Y:S02]  /*0d30*/  FFMA.FTZ R35, R27.reuse, R16, R34 ;  /* 0x000000101b237223 */ /* 0x040fe40000010022 */
        /* <DEDUP_REMOVED lines=8> */
[----:B------:R-:W-:Y:S01]  /*0dc0*/  FADD.FTZ R22, R23, -R22 ;  /* 0x8000001617167221 */ /* 0x000fe20000010000 */
[----:B------:R-:W-:Y:S01]  /*0dd0*/  FFMA.FTZ R17, R2, R16, -R37 ;  /* 0x0000001002117223 */ /* 0x000fe20000010825 */
[----:B------:R-:W-:Y:S01]  /*0de0*/  FADD.FTZ R23, R0, -R27 ;  /* 0x8000001b00177221 */ /* 0x000fe20000010000 */
[----:B------:R-:W-:Y:S01]  /*0df0*/  FADD.FTZ R34, R32, -R29 ;  /* 0x8000001d20227221 */ /* 0x000fe20000010000 */
[----:B------:R-:W-:Y:S01]  /*0e00*/  FADD.FTZ R35, R35, -R28 ;  /* 0x8000001c23237221 */ /* 0x000fe20000010000 */
[----:B------:R-:W-:Y:S01]  /*0e10*/  FADD.FTZ R18, R18, -R17 ;  /* 0x8000001112127221 */ /* 0x000fe20000010000 */
[----:B------:R-:W-:Y:S01]  /*0e20*/  FADD.FTZ R19, R25, -R26 ;  /* 0x8000001a19137221 */ /* 0x000fe20000010000 */
[----:B------:R0:W-:Y:S04]  /*0e30*/  STG.E.64 desc[UR76][R20.64], R22 ;  /* 0x0000001614007986 */ /* 0x0001e8000c101b4c */
[----:B------:R0:W-:Y:S04]  /*0e40*/  STG.E.64 desc[UR76][R10.64], R34 ;  /* 0x000000220a007986 */ /* 0x0001e8000c101b4c */
[----:B------:R0:W-:Y:S01]  /*0e50*/  STG.E.64 desc[UR76][R14.64], R18 ;  /* 0x000000120e007986 */ /* 0x0001e2000c101b4c */
[----:B------:R-:W-:Y:S05]  /*0e60*/  @!P0 BRA `(.L_x_65) ;  /* 0xfffffff800a88947 */ /* 0x000fea000383ffff */
[----:B------:R-:W-:Y:S05]  /*0e70*/  EXIT ;  /* 0x000000000000794d */ /* 0x000fea0003800000 */
.L_x_59:
[----:B------:R-:W0:Y:S01]  /*0e80*/  LDCU.128 UR24, c[0x0][0x600] ;  /* 0x0000c000ff1877ac */ /* 0x000e220008000c00 */
[----:B------:R-:W-:Y:S01]  /*0e90*/  IADD3 R0, PT, PT, R0, -0x1, RZ ;  /* 0xffffffff00007810 */ /* 0x000fe20007ffe0ff */
[----:B------:R-:W-:Y:S01]  /*0ea0*/  BSSY.RECONVERGENT B0, `(.L_x_66) ;  /* 0x00001ae000007945 */ /* 0x000fe20003800200 */
[----:B------:R-:W-:Y:S01]  /*0eb0*/  SHF.L.U64.HI R3, R2, 0x3, R3 ;  /* 0x0000000302037819 */ /* 0x000fe20000010203 */
[----:B------:R-:W1:Y:S01]  /*0ec0*/  LDCU UR4, c[0x0][0x380] ;  /* 0x00007000ff0477ac */ /* 0x000e620008000800 */
[C---:B------:R-:W-:Y:S02]  /*0ed0*/  ISETP.NE.AND P1, PT, R0.reuse, RZ, PT ;  /* 0x000000ff0000720c */ /* 0x040fe40003f25270 */
[----:B------:R-:W-:Y:S01]  /*0ee0*/  VIMNMX.U32 R0, PT, PT, R0, 0x18, PT ;  /* 0x0000001800007848 */ /* 0x000fe20003fe0000 */
[----:B------:R-:W2:Y:S03]  /*0ef0*/  LDCU UR70, c[0x0][0x3a4] ;  /* 0x00007480ff4677ac */ /* 0x000ea60008000800 */
[----:B------:R-:W-:Y:S01]  /*0f00*/  IADD3 R0, PT, PT, R0, 0x1, RZ ;  /* 0x0000000100007810 */ /* 0x000fe20007ffe0ff */
[----:B------:R-:W3:Y:S01]  /*0f10*/  LDCU UR69, c[0x0][0x4d8] ;  /* 0x00009b00ff4577ac */ /* 0x000ee20008000800 */
        /* <DEDUP_REMOVED lines=36> */
[----:B------:R-:W1:Y:S01]  /*1160*/  LDCU UR22, c[0x0][0x490] ;  /* 0x00009200ff1677ac */ /* 0x000e620008000800 */
        /* <DEDUP_REMOVED lines=9> */
[----:B------:R-:W1:Y:S01]  /*1200*/  LDCU.64 UR36, c[0x0][0x3a8] ;  /* 0x00007500ff2477ac */ /* 0x000e620008000a00 */
[----:B------:R-:W1:Y:S01]  /*1210*/  LDCU.64 UR38, c[0x0][0x4d0] ;  /* 0x00009a00ff2677ac */ /* 0x000e620008000a00 */
[----:B------:R-:W1:Y:S01]  /*1220*/  LDCU.64 UR40, c[0x0][0x3b0] ;  /* 0x00007600ff2877ac */ /* 0x000e620008000a00 */
[----:B------:R-:W1:Y:S01]  /*1230*/  LDCU.64 UR42, c[0x0][0x4e0] ;  /* 0x00009c00ff2a77ac */ /* 0x000e620008000a00 */
[----:B------:R-:W1:Y:S01]  /*1240*/  LDCU.64 UR44, c[0x0][0x3c0] ;  /* 0x00007800ff2c77ac */ /* 0x000e620008000a00 */
[----:B------:R-:W1:Y:S01]  /*1250*/  LDCU.64 UR46, c[0x0][0x4e8] ;  /* 0x00009d00ff2e77ac */ /* 0x000e620008000a00 */
[----:B------:R-:W1:Y:S01]  /*1260*/  LDCU.64 UR48, c[0x0][0x3c8] ;  /* 0x00007900ff3077ac */ /* 0x000e620008000a00 */
[----:B0-----:R-:W-:-:S02]  /*1270*/  USHF.L.U64.HI UR72, UR26, 0x3, UR27 ;  /* 0x000000031a487899 */ /* 0x001fc4000801021b */
[----:B------:R-:W-:Y:S02]  /*1280*/  USHF.L.U32 UR73, UR26, 0x3, URZ ;  /* 0x000000031a497899 */ /* 0x000fe400080006ff */
[----:B------:R-:W-:Y:S02]  /*1290*/  USHF.L.U64.HI UR74, UR24, 0x3, UR25 ;  /* 0x00000003184a7899 */ /* 0x000fe40008010219 */
[----:B--234-:R-:W-:-:S12]  /*12a0*/  USHF.L.U32 UR75, UR24, 0x3, URZ ;  /* 0x00000003184b7899 */ /* 0x01cfd800080006ff */
.L_x_68:
[----:B------:R-:W-:Y:S01]  /*12b0*/  HFMA2 R32, -RZ, RZ, 0, 0 ;  /* 0x00000000ff207431 */ /* 0x000fe200000001ff */
[----:B------:R-:W-:-:S04]  /*12c0*/  UIADD3 UR24, UPT, UPT, -UR70, URZ, URZ ;  /* 0x000000ff46187290 */ /* 0x000fc8000fffe1ff */
[----:B-1----:R-:W-:-:S05]  /*12d0*/  IMAD.HI.U32 R4, R33, UR36, R32 ;  /* 0x0000002421047c27 */ /* 0x002fca000f8e0020 */
        /* <DEDUP_REMOVED lines=285> */
[----:B------:R-:W-:Y:S02]  /*24b0*/  @P0 MOV R10, RZ ;  /* 0x000000ff000a0202 */ /* 0x000fe40000000f00 */
[----:B------:R-:W-:-:S03]  /*24c0*/  IADD3 R5, PT, PT, -R11, RZ, RZ ;  /* 0x000000ff0b057210 */ /* 0x000fc60007ffe1ff */
[----:B------:R-:W3:Y:S02]  /*24d0*/  @P0 LDC.64 R8, c[0x0][0x5f0] ;  /* 0x00017c00ff080b82 */ /* 0x000ee40000000a00 */
[----:B------:R-:W-:-:S06]  /*24e0*/  IMAD R5, R5, UR24, R18 ;  /* 0x0000001805057c24 */ /* 0x000fcc000f8e0212 */
[----:B------:R-:W4:Y:S01]  /*24f0*/  @P0 LDC R15, c[0x0][0x5f8] ;  /* 0x00017e00ff0f0b82 */ /* 0x000f220000000800 */
[----:B--2---:R-:W-:-:S04]  /*2500*/  @P0 IMAD.HI.U32 R12, R11, R12, R10 ;  /* 0x0000000c0b0c0227 */ /* 0x004fc800078e000a */
[C---:B------:R-:W-:Y:S01]  /*2510*/  IMAD R21, R5.reuse, UR35, R21 ;  /* 0x0000002305157c24 */ /* 0x040fe2000f8e0215 */
[----:B------:R-:W-:Y:S01]  /*2520*/  @P0 SHF.R.U32.HI R12, RZ, R13, R12 ;  /* 0x0000000dff0c0219 */ /* 0x000fe2000001160c */
[C---:B-1----:R-:W-:Y:S02]  /*2530*/  IMAD R6, R5.reuse, UR26, R6 ;  /* 0x0000001a05067c24 */ /* 0x042fe4000f8e0206 */
[----:B------:R-:W-:Y:S01]  /*2540*/  IMAD R4, R5, UR27, R4 ;  /* 0x0000001b05047c24 */ /* 0x000fe2000f8e0204 */
[----:B------:R-:W-:-:S05]  /*2550*/  @P0 IADD3 R7, PT, PT, -R12, RZ, RZ ;  /* 0x000000ff0c070210 */ /* 0x000fca0007ffe1ff */
[----:B0-----:R-:W-:-:S04]  /*2560*/  @P0 IMAD R11, R7, R14, R11 ;  /* 0x0000000e070b0224 */ /* 0x001fc800078e020b */
[C---:B---3--:R-:W-:Y:S02]  /*2570*/  @P0 IMAD R21, R11.reuse, R8, R21 ;  /* 0x000000080b150224 */ /* 0x048fe400078e0215 */
[C---:B------:R-:W-:Y:S02]  /*2580*/  @P0 IMAD R6, R11.reuse, R9, R6 ;  /* 0x000000090b060224 */ /* 0x040fe400078e0206 */
[----:B----4-:R-:W-:-:S07]  /*2590*/  @P0 IMAD R4, R11, R15, R4 ;  /* 0x0000000f0b040224 */ /* 0x010fce00078e0204 */
.L_x_67:
[----:B------:R-:W0:Y:S08]  /*25a0*/  LDC.64 R8, c[0x0][0x390] ;  /* 0x0000e400ff087b82 */ /* 0x000e300000000a00 */
[----:B------:R-:W1:Y:S08]  /*25b0*/  LDC.64 R24, c[0x0][0x398] ;  /* 0x0000e600ff187b82 */ /* 0x000e700000000a00 */
[----:B------:R-:W2:Y:S01]  /*25c0*/  LDC.64 R14, c[0x0][0x388] ;  /* 0x0000e200ff0e7b82 */ /* 0x000ea20000000a00 */
[----:B0-----:R-:W-:-:S03]  /*25d0*/  IMAD.WIDE.U32 R6, R6, 0x8, R8 ;  /* 0x0000000806067825 */ /* 0x001fc600078e0008 */
[----:B------:R-:W-:Y:S01]  /*25e0*/  IADD3 R10, P0, PT, R6, UR73, RZ ;  /* 0x00000049060a7c10 */ /* 0x000fe2000ff1e0ff */
[----:B-1----:R-:W-:-:S03]  /*25f0*/  IMAD.WIDE.U32 R24, R4, 0x8, R24 ;  /* 0x0000000804187825 */ /* 0x002fc600078e0018 */
[----:B------:R-:W-:Y:S02]  /*2600*/  IADD3.X R11, PT, PT, R7, UR72, RZ, P0, !PT ;  /* 0x00000048070b7c10 */ /* 0x000fe400087fe4ff */
[----:B------:R-:W-:Y:S01]  /*2610*/  IADD3 R8, P2, PT, R10, UR73, RZ ;  /* 0x000000490a087c10 */ /* 0x000fe2000ff5e0ff */
[----:B------:R-:W3:Y:S01]  /*2620*/  LDG.E.64 R6, desc[UR76][R6.64] ;  /* 0x0000004c06067981 */ /* 0x000ee2000c1e1b00 */
[----:B------:R-:W-:Y:S02]  /*2630*/  IADD3 R22, P0, PT, R24, R17, RZ ;  /* 0x0000001118167210 */ /* 0x000fe40007f1e0ff */
[----:B------:R-:W-:Y:S01]  /*2640*/  IADD3.X R9, PT, PT, R11, UR72, RZ, P2, !PT ;  /* 0x000000480b097c10 */ /* 0x000fe200097fe4ff */
[----:B------:R-:W4:Y:S01]  /*2650*/  LDG.E.64 R18, desc[UR76][R24.64] ;  /* 0x0000004c18127981 */ /* 0x000f22000c1e1b00 */
[----:B------:R-:W-:Y:S02]  /*2660*/  IADD3.X R23, PT, PT, R25, R16, RZ, P0, !PT ;  /* 0x0000001019177210 */ /* 0x000fe400007fe4ff */
[----:B------:R-:W-:Y:S01]  /*2670*/  LEA R4, P0, -R2, R22, 0x3 ;  /* 0x0000001602047211 */ /* 0x000fe200078019ff */
[----:B------:R-:W4:Y:S04]  /*2680*/  LDG.E.64 R10, desc[UR76][R10.64] ;  /* 0x0000004c0a0a7981 */ /* 0x000f28000c1e1b00 */
[----:B------:R-:W5:Y:S01]  /*2690*/  LDG.E.64 R8, desc[UR76][R8.64] ;  /* 0x0000004c08087981 */ /* 0x000f62000c1e1b00 */
[----:B------:R-:W-:-:S03]  /*26a0*/  IADD3.X R5, PT, PT, R23, ~R3, RZ, P0, !PT ;  /* 0x8000000317057210 */ /* 0x000fc600007fe4ff */
[----:B------:R0:W3:Y:S04]  /*26b0*/  LDG.E.64 R12, desc[UR76][R22.64] ;  /* 0x0000004c160c7981 */ /* 0x0000e8000c1e1b00 */
[----:B------:R-:W3:Y:S01]  /*26c0*/  LDG.E.64 R4, desc[UR76][R4.64] ;  /* 0x0000004c04047981 */ /* 0x000ee2000c1e1b00 */
[----:B--2---:R-:W-:-:S04]  /*26d0*/  IMAD.WIDE.U32 R14, R21, 0x8, R14 ;  /* 0x00000008150e7825 */ /* 0x004fc800078e000e */
[-C--:B----4-:R-:W-:Y:S01]  /*26e0*/  FMUL.FTZ R27, R11, R19.reuse ;  /* 0x000000130b1b7220 */ /* 0x090fe20000410000 */
[-C--:B------:R-:W-:Y:S01]  /*26f0*/  FMUL.FTZ R26, R10, R19.reuse ;  /* 0x000000130a1a7220 */ /* 0x080fe20000410000 */
[-C--:B-----5:R-:W-:Y:S01]  /*2700*/  FMUL.FTZ R25, R9, R19.reuse ;  /* 0x0000001309197220 */ /* 0x0a0fe20000410000 */
[----:B------:R-:W-:Y:S01]  /*2710*/  FMUL.FTZ R24, R8, R19 ;  /* 0x0000001308187220 */ /* 0x000fe20000410000 */
[-C--:B------:R-:W-:Y:S01]  /*2720*/  FFMA.FTZ R20, R10, R18.reuse, -R27 ;  /* 0x000000120a147223 */ /* 0x080fe2000001081b */
[CC--:B------:R-:W-:Y:S01]  /*2730*/  FFMA.FTZ R19, R11.reuse, R18.reuse, R26 ;  /* 0x000000120b137223 */ /* 0x0c0fe2000001001a */
[-C--:B0-----:R-:W-:Y:S01]  /*2740*/  FFMA.FTZ R22, R8, R18.reuse, -R25 ;  /* 0x0000001208167223 */ /* 0x081fe20000010819 */
[----:B---3--:R-:W-:Y:S01]  /*2750*/  FMUL.FTZ R23, R11, R13 ;  /* 0x0000000d0b177220 */ /* 0x008fe20000410000 */
[----:B------:R-:W-:Y:S01]  /*2760*/  FMUL.FTZ R25, R13, R7 ;  /* 0x000000070d197220 */ /* 0x000fe20000410000 */
[----:B------:R-:W-:Y:S01]  /*2770*/  FFMA.FTZ R18, R9, R18, R24 ;  /* 0x0000001209127223 */ /* 0x000fe20000010018 */
[C---:B------:R-:W-:Y:S01]  /*2780*/  FMUL.FTZ R24, R10.reuse, R13 ;  /* 0x0000000d0a187220 */ /* 0x040fe20000410000 */
[----:B------:R-:W-:Y:S01]  /*2790*/  FFMA.FTZ R10, R10, R12, -R23 ;  /* 0x0000000c0a0a7223 */ /* 0x000fe20000010817 */
[-C--:B------:R-:W-:Y:S01]  /*27a0*/  FMUL.FTZ R26, R13, R6.reuse ;  /* 0x000000060d1a7220 */ /* 0x080fe20000410000 */
[C---:B------:R-:W-:Y:S01]  /*27b0*/  FFMA.FTZ R23, R12.reuse, R6, -R25 ;  /* 0x000000060c177223 */ /* 0x040fe20000010819 */
[----:B------:R-:W-:Y:S01]  /*27c0*/  FMUL.FTZ R25, R9, R5 ;  /* 0x0000000509197220 */ /* 0x000fe20000410000 */
[-C--:B------:R-:W-:Y:S01]  /*27d0*/  FMUL.FTZ R21, R5, R7.reuse ;  /* 0x0000000705157220 */ /* 0x080fe20000410000 */
[----:B------:R-:W-:Y:S01]  /*27e0*/  FFMA.FTZ R11, R11, R12, R24 ;  /* 0x0000000c0b0b7223 */ /* 0x000fe20000010018 */
[----:B------:R-:W-:Y:S01]  /*27f0*/  FFMA.FTZ R13, R12, R7, R26 ;  /* 0x000000070c0d7223 */ /* 0x000fe2000001001a */
[C---:B------:R-:W-:Y:S01]  /*2800*/  FMUL.FTZ R12, R8.reuse, R5 ;  /* 0x00000005080c7220 */ /* 0x040fe20000410000 */
[----:B------:R-:W-:Y:S01]  /*2810*/  FFMA.FTZ R25, R8, R4, -R25 ;  /* 0x0000000408197223 */ /* 0x000fe20000010819 */
[-C--:B------:R-:W-:Y:S01]  /*2820*/  FMUL.FTZ R8, R5, R6.reuse ;  /* 0x0000000605087220 */ /* 0x080fe20000410000 */
[----:B------:R-:W-:Y:S01]  /*2830*/  FFMA.FTZ R21, R4, R6, -R21 ;  /* 0x0000000604157223 */ /* 0x000fe20000010815 */
[----:B------:R-:W-:Y:S01]  /*2840*/  IADD3 R6, P0, PT, R14, UR75, RZ ;  /* 0x0000004b0e067c10 */ /* 0x000fe2000ff1e0ff */
[----:B------:R-:W-:Y:S01]  /*2850*/  FFMA.FTZ R12, R9, R4, R12 ;  /* 0x00000004090c7223 */ /* 0x000fe2000001000c */
[----:B------:R-:W-:-:S02]  /*2860*/  FFMA.FTZ R24, R4, R7, R8 ;  /* 0x0000000704187223 */ /* 0x000fc40000010008 */
[----:B------:R-:W-:Y:S02]  /*2870*/  IADD3.X R7, PT, PT, R15, UR74, RZ, P0, !PT ;  /* 0x0000004a0f077c10 */ /* 0x000fe400087fe4ff */
[----:B------:R-:W-:Y:S01]  /*2880*/  IADD3 R8, P0, PT, R6, UR75, RZ ;  /* 0x0000004b06087c10 */ /* 0x000fe2000ff1e0ff */
[----:B------:R-:W-:Y:S01]  /*2890*/  FADD.FTZ R10, R10, -R25 ;  /* 0x800000190a0a7221 */ /* 0x000fe20000010000 */
[----:B------:R-:W-:Y:S01]  /*28a0*/  FADD.FTZ R11, R11, -R12 ;  /* 0x8000000c0b0b7221 */ /* 0x000fe20000010000 */
[----:B------:R-:W-:Y:S01]  /*28b0*/  FADD.FTZ R4, R22, -R23 ;  /* 0x8000001716047221 */ /* 0x000fe20000010000 */
[----:B------:R-:W-:Y:S01]  /*28c0*/  FADD.FTZ R5, R18, -R13 ;  /* 0x8000000d12057221 */ /* 0x000fe20000010000 */
[----:B------:R-:W-:Y:S01]  /*28d0*/  FADD.FTZ R18, R21, -R20 ;  /* 0x8000001415127221 */ /* 0x000fe20000010000 */
[----:B------:R-:W-:Y:S01]  /*28e0*/  IADD3.X R9, PT, PT, R7, UR74, RZ, P0, !PT ;  /* 0x0000004a07097c10 */ /* 0x000fe200087fe4ff */
[----:B------:R-:W-:Y:S01]  /*28f0*/  FADD.FTZ R19, R24, -R19 ;  /* 0x8000001318137221 */ /* 0x000fe20000010000 */
[----:B------:R-:W-:Y:S01]  /*2900*/  IADD3 R33, P0, PT, R30, R33, RZ ;  /* 0x000000211e217210 */ /* 0x000fe20007f1e0ff */
[----:B------:R0:W-:Y:S03]  /*2910*/  STG.E.64 desc[UR76][R14.64], R10 ;  /* 0x0000000a0e007986 */ /* 0x0001e6000c101b4c */
[----:B------:R-:W-:Y:S01]  /*2920*/  IADD3.X R31, PT, PT, RZ, R31, RZ, P0, !PT ;  /* 0x0000001fff1f7210 */ /* 0x000fe200007fe4ff */
[----:B------:R0:W-:Y:S01]  /*2930*/  STG.E.64 desc[UR76][R6.64], R4 ;  /* 0x0000000406007986 */ /* 0x0001e2000c101b4c */
[----:B------:R-:W-:-:S03]  /*2940*/  ISETP.GE.U32.AND P0, PT, R33, UR4, PT ;  /* 0x0000000421007c0c */ /* 0x000fc6000bf06070 */
[----:B------:R0:W-:Y:S01]  /*2950*/  STG.E.64 desc[UR76][R8.64], R18 ;  /* 0x0000001208007986 */ /* 0x0001e2000c101b4c */
[----:B------:R-:W-:-:S13]  /*2960*/  ISETP.GE.AND.EX P0, PT, R31, UR71, PT, P0 ;  /* 0x000000471f007c0c */ /* 0x000fda000bf06300 */
[----:B0-----:R-:W-:Y:S05]  /*2970*/  @!P0 BRA `(.L_x_68) ;  /* 0xffffffe8004c8947 */ /* 0x001fea000383ffff */
[----:B------:R-:W-:Y:S05]  /*2980*/  BSYNC.RECONVERGENT B0 ;  /* 0x0000000000007941 */ /* 0x000fea0003800200 */
.L_x_66:
[----:B------:R-:W-:Y:S05]  /*2990*/  EXIT ;  /* 0x000000000000794d */ /* 0x000fea0003800000 */
        .weak           $__internal_5_$__cuda_sm20_div_u64
        .type           $__internal_5_$__cuda_sm20_div_u64,@function
        .size           $__internal_5_$__cuda_sm20_div_u64,(.L_x_265 - $__internal_5_$__cuda_sm20_div_u64)
$__internal_5_$__cuda_sm20_div_u64:
        /* <DEDUP_REMOVED lines=66> */
[----:B------:R-:W-:Y:S06]  /*2dc0*/  RET.REL.NODEC R4 `(_ZN2at6native12cross_kernelIN3c107complexIfEE16OffsetCalculatorILi3EjLb0EElEEviPT_PKS7_SA_T0_T1_SC_SC_) ;  /* 0xffffffd0048c7950 */ /* 0x000fec0003c3ffff */
.L_x_69:
        /* <DEDUP_REMOVED lines=11> */
.L_x_265:


//--------------------- .text._ZN2at6native12cross_kernelIN3c107complexIdEE16OffsetCalculatorILi3EjLb0EEiEEviPT_PKS7_SA_T0_T1_SC_SC_ --------------------------
	.section	.text._ZN2at6native12cross_kernelIN3c107complexIdEE16OffsetCalculatorILi3EjLb0EEiEEviPT_PKS7_SA_T0_T1_SC_SC_,"ax",@progbits
	.align	128
        .global         _ZN2at6native12cross_kernelIN3c107complexIdEE16OffsetCalculatorILi3EjLb0EEiEEviPT_PKS7_SA_T0_T1_SC_SC_
        .type           _ZN2at6native12cross_kernelIN3c107complexIdEE16OffsetCalculatorILi3EjLb0EEiEEviPT_PKS7_SA_T0_T1_SC_SC_,@function
        .size           _ZN2at6native12cross_kernelIN3c107complexIdEE16OffsetCalculatorILi3EjLb0EEiEEviPT_PKS7_SA_T0_T1_SC_SC_,(.L_x_266 - _ZN2at6native12cross_kernelIN3c107complexIdEE16OffsetCalculatorILi3EjLb0EEiEEviPT_PKS7_SA_T0_T1_SC_SC_)
        .other          _ZN2at6native12cross_kernelIN3c107complexIdEE16OffsetCalculatorILi3EjLb0EEiEEviPT_PKS7_SA_T0_T1_SC_SC_,@"STO_CUDA_ENTRY STV_DEFAULT"
_ZN2at6native12cross_kernelIN3c107complexIdEE16OffsetCalculatorILi3EjLb0EEiEEviPT_PKS7_SA_T0_T1_SC_SC_:
.text._ZN2at6native12cross_kernelIN3c107complexIdEE16OffsetCalculatorILi3EjLb0EEiEEviPT_PKS7_SA_T0_T1_SC_SC_:
        /* <DEDUP_REMOVED lines=41> */
[----:B0-----:R-:W-:Y:S02]  /*0290*/  IMAD.MOV.U32 R6, RZ, RZ, RZ ;  /* 0x000000ffff067224 */ /* 0x001fe400078e00ff */
[----:B-1----:R-:W-:-:S04]  /*02a0*/  IMAD R9, R9, R7, RZ ;  /* 0x0000000709097224 */ /* 0x002fc800078e02ff */
[----:B------:R-:W-:-:S06]  /*02b0*/  IMAD.HI.U32 R7, R7, R9, R6 ;  /* 0x0000000907077227 */ /* 0x000fcc00078e0006 */
[----:B------:R-:W-:-:S05]  /*02c0*/  IMAD.HI.U32 R6, R7, R4, RZ ;  /* 0x0000000407067227 */ /* 0x000fca00078e00ff */
[----:B------:R-:W-:-:S05]  /*02d0*/  IADD3 R7, PT, PT, -R6, RZ, RZ ;  /* 0x000000ff06077210 */ /* 0x000fca0007ffe1ff */
[----:B------:R-:W-:Y:S02]  /*02e0*/  IMAD R4, R7, UR6, R4 ;  /* 0x0000000607047c24 */ /* 0x000fe4000f8e0204 */
[----:B------:R-:W-:-:S03]  /*02f0*/  IMAD.MOV.U32 R7, RZ, RZ, RZ ;  /* 0x000000ffff077224 */ /* 0x000fc600078e00ff */
[----:B------:R-:W-:-:S13]  /*0300*/  ISETP.GE.U32.AND P0, PT, R4, UR6, PT ;  /* 0x0000000604007c0c */ /* 0x000fda000bf06070 */
[----:B------:R-:W-:Y:S02]  /*0310*/  @P0 IADD3 R4, PT, PT, R4, -UR6, RZ ;  /* 0x8000000604040c10 */ /* 0x000fe4000fffe0ff */
[----:B------:R-:W-:Y:S02]  /*0320*/  @P0 IADD3 R6, PT, PT, R6, 0x1, RZ ;  /* 0x0000000106060810 */ /* 0x000fe40007ffe0ff */
[----:B------:R-:W-:-:S13]  /*0330*/  ISETP.GE.U32.AND P1, PT, R4, UR6, PT ;  /* 0x0000000604007c0c */ /* 0x000fda000bf26070 */
[----:B------:R-:W-:Y:S02]  /*0340*/  @P1 IADD3 R6, PT, PT, R6, 0x1, RZ ;  /* 0x0000000106061810 */ /* 0x000fe40007ffe0ff */
[----:B------:R-:W-:Y:S01]  /*0350*/  @!P2 LOP3.LUT R6, RZ, UR6, RZ, 0x33, !PT ;  /* 0x00000006ff06ac12 */ /* 0x000fe2000f8e33ff */
[----:B------:R-:W-:Y:S06]  /*0360*/  BRA `(.L_x_73) ;  /* 0x0000000000107947 */ /* 0x000fec0003800000 */
.L_x_72:
[----:B------:R-:W-:-:S07]  /*0370*/  MOV R6, 0x390 ;  /* 0x0000039000067802 */ /* 0x000fce0000000f00 */
[----:B------:R-:W-:Y:S05]  /*0380*/  CALL.REL.NOINC `($__internal_6_$__cuda_sm20_div_u64) ;  /* 0x0000002400887944 */ /* 0x000fea0003c00000 */
[----:B------:R-:W-:Y:S02]  /*0390*/  MOV R6, R4 ;  /* 0x0000000400067202 */ /* 0x000fe40000000f00 */
[----:B------:R-:W-:-:S07]  /*03a0*/  MOV R7, R9 ;  /* 0x0000000900077202 */ /* 0x000fce0000000f00 */
.L_x_73:
[----:B------:R-:W-:Y:S05]  /*03b0*/  BSYNC.RECONVERGENT B0 ;  /* 0x0000000000007941 */ /* 0x000fea0003800200 */
.L_x_71:
        /* <DEDUP_REMOVED lines=25> */
[----:B------:R-:W-:Y:S01]  /*0550*/  MOV R12, UR12 ;  /* 0x0000000c000c7c02 */ /* 0x000fe20008000f00 */
[----:B------:R-:W2:Y:S01]  /*0560*/  LDG.E.128 R8, desc[UR30][R6.64] ;  /* 0x0000001e06087981 */ /* 0x000ea2000c1e1d00 */
[----:B------:R-:W-:-:S05]  /*0570*/  MOV R13, UR13 ;  /* 0x0000000d000d7c02 */ /* 0x000fca0008000f00 */
[----:B------:R-:W1:Y:S01]  /*0580*/  LDC.64 R28, c[0x0][0x390] ;  /* 0x0000e400ff1c7b82 */ /* 0x000e620000000a00 */
[----:B------:R-:W2:Y:S01]  /*0590*/  LDG.E.128 R12, desc[UR30][R12.64] ;  /* 0x0000001e0c0c7981 */ /* 0x000ea2000c1e1d00 */
[----:B------:R-:W-:Y:S01]  /*05a0*/  MOV R20, UR8 ;  /* 0x0000000800147c02 */ /* 0x000fe20008000f00 */
[----:B------:R-:W-:Y:S01]  /*05b0*/  IMAD.U32 R24, RZ, RZ, UR10 ;  /* 0x0000000aff187e24 */ /* 0x000fe2000f8e00ff */
[----:B------:R-:W-:Y:S02]  /*05c0*/  MOV R21, UR9 ;  /* 0x0000000900157c02 */ /* 0x000fe40008000f00 */
[----:B------:R-:W-:-:S04]  /*05d0*/  MOV R25, UR11 ;  /* 0x0000000b00197c02 */ /* 0x000fc80008000f00 */
[----:B------:R-:W3:Y:S04]  /*05e0*/  LDG.E.128 R20, desc[UR30][R20.64] ;  /* 0x0000001e14147981 */ /* 0x000ee8000c1e1d00 */
[----:B------:R-:W3:Y:S04]  /*05f0*/  LDG.E.128 R24, desc[UR30][R24.64] ;  /* 0x0000001e18187981 */ /* 0x000ee8000c1e1d00 */
[----:B0-----:R-:W4:Y:S04]  /*0600*/  LDG.E.128 R16, desc[UR30][R16.64] ;  /* 0x0000001e10107981 */ /* 0x001f28000c1e1d00 */
[----:B-1----:R-:W5:Y:S01]  /*0610*/  LDG.E.128 R28, desc[UR30][R28.64] ;  /* 0x0000001e1c1c7981 */ /* 0x002f62000c1e1d00 */
[----:B------:R-:W-:-:S02]  /*0620*/  MOV R2, R34 ;  /* 0x0000002200027202 */ /* 0x000fc40000000f00 */
[----:B------:R-:W-:Y:S01]  /*0630*/  MOV R0, R3 ;  /* 0x0000000300007202 */ /* 0x000fe20000000f00 */
[-C--:B--2---:R-:W-:Y:S02]  /*0640*/  DMUL R38, R14, R10.reuse ;  /* 0x0000000a0e267228 */ /* 0x084fe40000000000 */
[----:B------:R-:W-:-:S06]  /*0650*/  DMUL R36, R12, R10 ;  /* 0x0000000a0c247228 */ /* 0x000fcc0000000000 */
[-C--:B------:R-:W-:Y:S02]  /*0660*/  DFMA R38, R12, R8.reuse, -R38 ;  /* 0x000000080c26722b */ /* 0x080fe40000000826 */
[C---:B------:R-:W-:Y:S02]  /*0670*/  DFMA R36, R14.reuse, R8, R36 ;  /* 0x000000080e24722b */ /* 0x040fe40000000024 */
[-C--:B----4-:R-:W-:Y:S02]  /*0680*/  DMUL R42, R14, R18.reuse ;  /* 0x000000120e2a7228 */ /* 0x090fe40000000000 */
[----:B------:R-:W-:Y:S02]  /*0690*/  DMUL R40, R12, R18 ;  /* 0x000000120c287228 */ /* 0x000fe40000000000 */
[-C--:B---3--:R-:W-:Y:S02]  /*06a0*/  DMUL R44, R22, R26.reuse ;  /* 0x0000001a162c7228 */ /* 0x088fe40000000000 */
[----:B------:R-:W-:-:S02]  /*06b0*/  DMUL R46, R20, R26 ;  /* 0x0000001a142e7228 */ /* 0x000fc40000000000 */
[-C--:B------:R-:W-:Y:S02]  /*06c0*/  DFMA R12, R12, R16.reuse, -R42 ;  /* 0x000000100c0c722b */ /* 0x080fe4000000082a */
[----:B------:R-:W-:Y:S02]  /*06d0*/  DFMA R14, R14, R16, R40 ;  /* 0x000000100e0e722b */ /* 0x000fe40000000028 */
[C---:B-----5:R-:W-:Y:S02]  /*06e0*/  DMUL R40, R26.reuse, R30 ;  /* 0x0000001e1a287228 */ /* 0x060fe40000000000 */
[----:B------:R-:W-:Y:S02]  /*06f0*/  DMUL R42, R26, R28 ;  /* 0x0000001c1a2a7228 */ /* 0x000fe40000000000 */
[-C--:B------:R-:W-:Y:S02]  /*0700*/  DFMA R44, R20, R24.reuse, -R44 ;  /* 0x00000018142c722b */ /* 0x080fe4000000082c */
[----:B------:R-:W-:-:S02]  /*0710*/  DFMA R26, R22, R24, R46 ;  /* 0x00000018161a722b */ /* 0x000fc4000000002e */
[C---:B------:R-:W-:Y:S02]  /*0720*/  DFMA R40, R24.reuse, R28, -R40 ;  /* 0x0000001c1828722b */ /* 0x040fe40000000828 */
[-C--:B------:R-:W-:Y:S02]  /*0730*/  DFMA R42, R24, R30.reuse, R42 ;  /* 0x0000001e182a722b */ /* 0x080fe4000000002a */
[C---:B------:R-:W-:Y:S02]  /*0740*/  DMUL R24, R10.reuse, R30 ;  /* 0x0000001e0a187228 */ /* 0x040fe40000000000 */
[----:B------:R-:W-:-:S06]  /*0750*/  DMUL R10, R10, R28 ;  /* 0x0000001c0a0a7228 */ /* 0x000fcc0000000000 */
[----:B------:R-:W-:Y:S02]  /*0760*/  DFMA R28, R8, R28, -R24 ;  /* 0x0000001c081c722b */ /* 0x000fe40000000818 */
[----:B------:R-:W-:Y:S02]  /*0770*/  DADD R24, R44, -R38 ;  /* 0x000000002c187229 */ /* 0x000fe40000000826 */
[-C--:B------:R-:W-:Y:S02]  /*0780*/  DMUL R44, R22, R18.reuse ;  /* 0x00000012162c7228 */ /* 0x080fe40000000000 */
[----:B------:R-:W-:Y:S01]  /*0790*/  DMUL R38, R20, R18 ;  /* 0x0000001214267228 */ /* 0x000fe20000000000 */
[----:B------:R-:W0:Y:S01]  /*07a0*/  LDC.64 R18, c[0x0][0x388] ;  /* 0x0000e200ff127b82 */ /* 0x000e220000000a00 */
[----:B------:R-:W-:-:S04]  /*07b0*/  DFMA R10, R8, R30, R10 ;  /* 0x0000001e080a722b */ /* 0x000fc8000000000a */
[-C--:B------:R-:W-:Y:S02]  /*07c0*/  DFMA R20, R20, R16.reuse, -R44 ;  /* 0x000000101414722b */ /* 0x080fe4000000082c */
[----:B------:R-:W-:Y:S02]  /*07d0*/  DFMA R38, R22, R16, R38 ;  /* 0x000000101626722b */ /* 0x000fe40000000026 */
[----:B------:R-:W-:Y:S02]  /*07e0*/  DADD R26, R26, -R36 ;  /* 0x000000001a1a7229 */ /* 0x000fe40000000824 */
[----:B------:R-:W-:Y:S02]  /*07f0*/  DADD R12, R12, -R40 ;  /* 0x000000000c0c7229 */ /* 0x000fe40000000828 */
[----:B------:R-:W-:Y:S02]  /*0800*/  DADD R14, R14, -R42 ;  /* 0x000000000e0e7229 */ /* 0x000fe4000000082a */
[----:B------:R-:W-:-:S02]  /*0810*/  DADD R20, R28, -R20 ;  /* 0x000000001c147229 */ /* 0x000fc40000000814 */
[----:B------:R-:W-:Y:S01]  /*0820*/  DADD R22, R10, -R38 ;  /* 0x000000000a167229 */ /* 0x000fe20000000826 */
[----:B0-----:R0:W-:Y:S04]  /*0830*/  STG.E.128 desc[UR30][R18.64], R24 ;  /* 0x0000001812007986 */ /* 0x0011e8000c101d1e */
[----:B------:R0:W-:Y:S04]  /*0840*/  STG.E.128 desc[UR30][R32.64], R12 ;  /* 0x0000000c20007986 */ /* 0x0001e8000c101d1e */
[----:B------:R0:W-:Y:S02]  /*0850*/  STG.E.128 desc[UR30][R4.64], R20 ;  /* 0x0000001404007986 */ /* 0x0001e4000c101d1e */
.L_x_75:
[----:B------:R-:W-:Y:S05]  /*0860*/  BSYNC.RECONVERGENT B0 ;  /* 0x0000000000007941 */ /* 0x000fea0003800200 */
.L_x_74:
[----:B------:R-:W-:Y:S05]  /*0870*/  @!P1 EXIT ;  /* 0x000000000000994d */ /* 0x000fea0003800000 */
.L_x_76:
[----:B-1----:R-:W1:Y:S01]  /*0880*/  LDC.64 R36, c[0x0][0x390] ;  /* 0x0000e400ff247b82 */ /* 0x002e620000000a00 */
[----:B0-----:R-:W-:Y:S01]  /*0890*/  MOV R12, UR10 ;  /* 0x0000000a000c7c02 */ /* 0x001fe20008000f00 */
[----:B------:R-:W2:Y:S01]  /*08a0*/  LDG.E.128 R20, desc[UR30][R6.64] ;  /* 0x0000001e06147981 */ /* 0x000ea2000c1e1d00 */
[----:B------:R-:W-:Y:S01]  /*08b0*/  MOV R13, UR11 ;  /* 0x0000000b000d7c02 */ /* 0x000fe20008000f00 */
[----:B------:R-:W-:Y:S01]  /*08c0*/  IMAD.U32 R9, RZ, RZ, UR9 ;  /* 0x00000009ff097e24 */ /* 0x000fe2000f8e00ff */
[----:B------:R-:W-:-:S03]  /*08d0*/  MOV R8, UR8 ;  /* 0x0000000800087c02 */ /* 0x000fc60008000f00 */
[----:B------:R-:W0:Y:S01]  /*08e0*/  LDC.64 R34, c[0x0][0x398] ;  /* 0x0000e600ff227b82 */ /* 0x000e220000000a00 */
[----:B------:R-:W3:Y:S04]  /*08f0*/  LDG.E.128 R12, desc[UR30][R12.64] ;  /* 0x0000001e0c0c7981 */ /* 0x000ee8000c1e1d00 */
[----:B------:R-:W3:Y:S04]  /*0900*/  LDG.E.128 R8, desc[UR30][R8.64] ;  /* 0x0000001e08087981 */ /* 0x000ee8000c1e1d00 */
[----:B-1----:R-:W4:Y:S01]  /*0910*/  LDG.E.128 R16, desc[UR30][R36.64] ;  /* 0x0000001e24107981 */ /* 0x002f22000c1e1d00 */
[----:B------:R-:W-:-:S02]  /*0920*/  MOV R24, UR12 ;  /* 0x0000000c00187c02 */ /* 0x000fc40008000f00 */
[----:B------:R-:W-:Y:S01]  /*0930*/  MOV R25, UR13 ;  /* 0x0000000d00197c02 */ /* 0x000fe20008000f00 */
[----:B0-----:R-:W5:Y:S05]  /*0940*/  LDG.E.128 R28, desc[UR30][R34.64] ;  /* 0x0000001e221c7981 */ /* 0x001f6a000c1e1d00 */
[----:B------:R-:W5:Y:S01]  /*0950*/  LDG.E.128 R24, desc[UR30][R24.64] ;  /* 0x0000001e18187981 */ /* 0x000f62000c1e1d00 */
[----:B------:R-:W0:Y:S01]  /*0960*/  LDC.64 R38, c[0x0][0x388] ;  /* 0x0000e200ff267b82 */ /* 0x000e220000000a00 */
[----:B------:R-:W-:Y:S01]  /*0970*/  MOV R48, UR8 ;  /* 0x0000000800307c02 */ /* 0x000fe20008000f00 */
[----:B------:R-:W-:Y:S01]  /*0980*/  IMAD.U32 R49, RZ, RZ, UR9 ;  /* 0x00000009ff317e24 */ /* 0x000fe2000f8e00ff */
[----:B------:R-:W-:-:S02]  /*0990*/  MOV R50, UR10 ;  /* 0x0000000a00327c02 */ /* 0x000fc40008000f00 */
[----:B------:R-:W-:Y:S01]  /*09a0*/  MOV R51, UR11 ;  /* 0x0000000b00337c02 */ /* 0x000fe20008000f00 */
[-C--:B---3--:R-:W-:Y:S02]  /*09b0*/  DMUL R46, R10, R14.reuse ;  /* 0x0000000e0a2e7228 */ /* 0x088fe40000000000 */
[----:B------:R-:W-:Y:S02]  /*09c0*/  DMUL R44, R8, R14 ;  /* 0x0000000e082c7228 */ /* 0x000fe40000000000 */
[-C--:B----4-:R-:W-:Y:S02]  /*09d0*/  DMUL R42, R14, R18.reuse ;  /* 0x000000120e2a7228 */ /* 0x090fe40000000000 */
[----:B--2---:R-:W-:Y:S02]  /*09e0*/  DMUL R40, R22, R18 ;  /* 0x0000001216287228 */ /* 0x004fe40000000000 */
[----:B------:R-:W-:-:S04]  /*09f0*/  DMUL R14, R14, R16 ;  /* 0x000000100e0e7228 */ /* 0x000fc80000000000 */
[-C--:B------:R-:W-:Y:S02]  /*0a00*/  DFMA R42, R12, R16.reuse, -R42 ;  /* 0x000000100c2a722b */ /* 0x080fe4000000082a */
[-C--:B------:R-:W-:Y:S02]  /*0a10*/  DFMA R40, R20, R16.reuse, -R40 ;  /* 0x000000101428722b */ /* 0x080fe40000000828 */
[----:B------:R-:W-:Y:S02]  /*0a20*/  DMUL R16, R22, R16 ;  /* 0x0000001016107228 */ /* 0x000fe40000000000 */
[----:B------:R-:W-:Y:S02]  /*0a30*/  DFMA R14, R12, R18, R14 ;  /* 0x000000120c0e722b */ /* 0x000fe4000000000e */
[-C--:B------:R-:W-:Y:S02]  /*0a40*/  DFMA R46, R8, R12.reuse, -R46 ;  /* 0x0000000c082e722b */ /* 0x080fe4000000082e */
[----:B------:R-:W-:-:S02]  /*0a50*/  DFMA R44, R10, R12, R44 ;  /* 0x0000000c0a2c722b */ /* 0x000fc4000000002c */
[----:B------:R-:W-:Y:S02]  /*0a60*/  DFMA R18, R20, R18, R16 ;  /* 0x000000121412722b */ /* 0x000fe40000000010 */
[-C--:B-----5:R-:W-:Y:S02]  /*0a70*/  DMUL R16, R26, R22.reuse ;  /* 0x000000161a107228 */ /* 0x0a0fe40000000000 */
[----:B------:R-:W-:Y:S02]  /*0a80*/  DMUL R22, R24, R22 ;  /* 0x0000001618167228 */ /* 0x000fe40000000000 */
[----:B------:R-:W-:-:S04]  /*0a90*/  DMUL R12, R26, R30 ;  /* 0x0000001e1a0c7228 */ /* 0x000fc80000000000 */
[-C--:B------:R-:W-:Y:S02]  /*0aa0*/  DFMA R16, R24, R20.reuse, -R16 ;  /* 0x000000141810722b */ /* 0x080fe40000000810 */
[----:B------:R-:W-:Y:S02]  /*0ab0*/  DFMA R20, R26, R20, R22 ;  /* 0x000000141a14722b */ /* 0x000fe40000000016 */
[C---:B------:R-:W-:Y:S02]  /*0ac0*/  DFMA R12, R24.reuse, R28, -R12 ;  /* 0x0000001c180c722b */ /* 0x040fe4000000080c */
[-C--:B------:R-:W-:Y:S02]  /*0ad0*/  DMUL R24, R24, R30.reuse ;  /* 0x0000001e18187228 */ /* 0x080fe40000000000 */
[-C--:B------:R-:W-:Y:S02]  /*0ae0*/  DMUL R22, R10, R30.reuse ;  /* 0x0000001e0a167228 */ /* 0x080fe40000000000 */
[----:B------:R-:W-:-:S04]  /*0af0*/  DMUL R30, R8, R30 ;  /* 0x0000001e081e7228 */ /* 0x000fc80000000000 */
[-C--:B------:R-:W-:Y:S02]  /*0b00*/  DFMA R26, R26, R28.reuse, R24 ;  /* 0x0000001c1a1a722b */ /* 0x080fe40000000018 */
[-C--:B------:R-:W-:Y:S02]  /*0b10*/  DFMA R22, R8, R28.reuse, -R22 ;  /* 0x0000001c0816722b */ /* 0x080fe40000000816 */
[----:B------:R-:W-:Y:S02]  /*0b20*/  DFMA R28, R10, R28, R30 ;  /* 0x0000001c0a1c722b */ /* 0x000fe4000000001e */
[----:B------:R-:W-:Y:S02]  /*0b30*/  DADD R8, R46, -R16 ;  /* 0x000000002e087229 */ /* 0x000fe40000000810 */
[----:B------:R-:W-:Y:S02]  /*0b40*/  DADD R10, R44, -R20 ;  /* 0x000000002c0a7229 */ /* 0x000fe40000000814 */
[----:B------:R-:W-:-:S02]  /*0b50*/  DADD R12, R12, -R42 ;  /* 0x000000000c0c7229 */ /* 0x000fc4000000082a */
[----:B------:R-:W-:Y:S02]  /*0b60*/  DADD R14, R26, -R14 ;  /* 0x000000001a0e7229 */ /* 0x000fe4000000080e */
[----:B------:R-:W-:Y:S02]  /*0b70*/  DADD R16, R40, -R22 ;  /* 0x0000000028107229 */ /* 0x000fe40000000816 */
[----:B------:R-:W-:Y:S01]  /*0b80*/  DADD R18, R18, -R28 ;  /* 0x0000000012127229 */ /* 0x000fe2000000081c */
[----:B0-----:R0:W-:Y:S04]  /*0b90*/  STG.E.128 desc[UR30][R38.64], R8 ;  /* 0x0000000826007986 */ /* 0x0011e8000c101d1e */
[----:B------:R1:W-:Y:S04]  /*0ba0*/  STG.E.128 desc[UR30][R32.64], R12 ;  /* 0x0000000c20007986 */ /* 0x0003e8000c101d1e */
[----:B------:R2:W-:Y:S01]  /*0bb0*/  STG.E.128 desc[UR30][R4.64], R16 ;  /* 0x0000001004007986 */ /* 0x0005e2000c101d1e */
[----:B------:R-:W-:-:S03]  /*0bc0*/  MOV R24, UR12 ;  /* 0x0000000c00187c02 */ /* 0x000fc60008000f00 */
[----:B------:R-:W3:Y:S01]  /*0bd0*/  LDG.E.128 R20, desc[UR30][R6.64] ;  /* 0x0000001e06147981 */ /* 0x000ee2000c1e1d00 */
[----:B------:R-:W-:-:S03]  /*0be0*/  MOV R25, UR13 ;  /* 0x0000000d00197c02 */ /* 0x000fc60008000f00 */
[----:B------:R4:W5:Y:S04]  /*0bf0*/  LDG.E.128 R28, desc[UR30][R34.64] ;  /* 0x0000001e221c7981 */ /* 0x000968000c1e1d00 */
[----:B0-----:R-:W4:Y:S04]  /*0c00*/  LDG.E.128 R8, desc[UR30][R48.64] ;  /* 0x0000001e30087981 */ /* 0x001f28000c1e1d00 */
[----:B-1----:R-:W4:Y:S04]  /*0c10*/  LDG.E.128 R12, desc[UR30][R50.64] ;  /* 0x0000001e320c7981 */ /* 0x002f28000c1e1d00 */
[----:B--2---:R-:W2:Y:S04]  /*0c20*/  LDG.E.128 R16, desc[UR30][R36.64] ;  /* 0x0000001e24107981 */ /* 0x004ea8000c1e1d00 */
[----:B------:R-:W5:Y:S01]  /*0c30*/  LDG.E.128 R24, desc[UR30][R24.64] ;  /* 0x0000001e18187981 */ /* 0x000f62000c1e1d00 */
[----:B------:R-:W-:-:S04]  /*0c40*/  MOV R3, UR6 ;  /* 0x0000000600037c02 */ /* 0x000fc80008000f00 */
[----:B------:R-:W-:Y:S01]  /*0c50*/  LEA R2, P0, R3, R2, 0x1 ;  /* 0x0000000203027211 */ /* 0x000fe200078008ff */
[-C--:B----4-:R-:W-:Y:S02]  /*0c60*/  DMUL R46, R10, R14.reuse ;  /* 0x0000000e0a2e7228 */ /* 0x090fe40000000000 */
[----:B------:R-:W-:Y:S02]  /*0c70*/  DMUL R44, R8, R14 ;  /* 0x0000000e082c7228 */ /* 0x000fe40000000000 */
[C---:B--2---:R-:W-:Y:S02]  /*0c80*/  DMUL R40, R14.reuse, R18 ;  /* 0x000000120e287228 */ /* 0x044fe40000000000 */
[----:B------:R-:W-:Y:S02]  /*0c90*/  DMUL R42, R14, R16 ;  /* 0x000000100e2a7228 */ /* 0x000fe40000000000 */
[-C--:B------:R-:W-:Y:S02]  /*0ca0*/  DFMA R36, R8, R12.reuse, -R46 ;  /* 0x0000000c0824722b */ /* 0x080fe4000000082e */
[----:B------:R-:W-:-:S02]  /*0cb0*/  DFMA R34, R10, R12, R44 ;  /* 0x0000000c0a22722b */ /* 0x000fc4000000002c */
[C---:B------:R-:W-:Y:S02]  /*0cc0*/  DFMA R14, R12.reuse, R16, -R40 ;  /* 0x000000100c0e722b */ /* 0x040fe40000000828 */
[----:B------:R-:W-:Y:S02]  /*0cd0*/  DFMA R12, R12, R18, R42 ;  /* 0x000000120c0c722b */ /* 0x000fe4000000002a */
[C---:B---3--:R-:W-:Y:S02]  /*0ce0*/  DMUL R40, R22.reuse, R16 ;  /* 0x0000001016287228 */ /* 0x048fe40000000000 */
[----:B------:R-:W-:Y:S02]  /*0cf0*/  DMUL R42, R22, R18 ;  /* 0x00000012162a7228 */ /* 0x000fe40000000000 */
[----:B-----5:R-:W-:-:S04]  /*0d00*/  DMUL R44, R26, R22 ;  /* 0x000000161a2c7228 */ /* 0x020fc80000000000 */
[C---:B------:R-:W-:Y:S02]  /*0d10*/  DFMA R18, R20.reuse, R18, R40 ;  /* 0x000000121412722b */ /* 0x040fe40000000028 */
[----:B------:R-:W-:Y:S02]  /*0d20*/  DFMA R16, R20, R16, -R42 ;  /* 0x000000101410722b */ /* 0x000fe4000000082a */
[----:B------:R-:W-:Y:S02]  /*0d30*/  DMUL R40, R24, R22 ;  /* 0x0000001618287228 */ /* 0x000fe40000000000 */
[----:B------:R-:W-:Y:S02]  /*0d40*/  DMUL R42, R26, R30 ;  /* 0x0000001e1a2a7228 */ /* 0x000fe40000000000 */
[----:B------:R-:W-:-:S04]  /*0d50*/  DFMA R22, R24, R20, -R44 ;  /* 0x000000141816722b */ /* 0x000fc8000000082c */
        /* <DEDUP_REMOVED lines=14> */
[----:B------:R-:W-:Y:S01]  /*0e40*/  IMAD.U32 R13, RZ, RZ, UR6 ;  /* 0x00000006ff0d7e24 */ /* 0x000fe2000f8e00ff */
[----:B------:R1:W-:Y:S04]  /*0e50*/  STG.E.128 desc[UR30][R38.64], R8 ;  /* 0x0000000826007986 */ /* 0x0003e8000c101d1e */
[----:B------:R1:W-:Y:S01]  /*0e60*/  STG.E.128 desc[UR30][R32.64], R20 ;  /* 0x0000001420007986 */ /* 0x0003e2000c101d1e */
[----:B------:R-:W-:-:S02]  /*0e70*/  LEA.HI.X R0, R13, R0, RZ, 0x1, P0 ;  /* 0x000000000d007211 */ /* 0x000fc400000f0cff */
[----:B------:R-:W-:Y:S01]  /*0e80*/  ISETP.GE.U32.AND P0, PT, R2, UR14, PT ;  /* 0x0000000e02007c0c */ /* 0x000fe2000bf06070 */
[----:B------:R1:W-:Y:S03]  /*0e90*/  STG.E.128 desc[UR30][R4.64], R16 ;  /* 0x0000001004007986 */ /* 0x0003e6000c101d1e */
[----:B------:R-:W-:-:S13]  /*0ea0*/  ISETP.GE.AND.EX P0, PT, R0, UR4, PT, P0 ;  /* 0x0000000400007c0c */ /* 0x000fda000bf06300 */
[----:B------:R-:W-:Y:S05]  /*0eb0*/  @!P0 BRA `(.L_x_76) ;  /* 0xfffffff800708947 */ /* 0x000fea000383ffff */
[----:B------:R-:W-:Y:S05]  /*0ec0*/  EXIT ;  /* 0x000000000000794d */ /* 0x000fea0003800000 */
.L_x_70:
[----:B------:R-:W-:Y:S01]  /*0ed0*/  UIADD3 UR48, UPT, UPT, UR48, -0x1, URZ ;  /* 0xffffffff30307890 */ /* 0x000fe2000fffe0ff */
[----:B------:R-:W-:Y:S01]  /*0ee0*/  BSSY.RECONVERGENT B0, `(.L_x_77) ;  /* 0x00001ab000007945 */ /* 0x000fe20003800200 */
[----:B------:R-:W0:Y:S02]  /*0ef0*/  LDCU UR7, c[0x0][0x380] ;  /* 0x00007000ff0777ac */ /* 0x000e240008000800 */
[----:B------:R-:W-:Y:S01]  /*0f00*/  UISETP.LT.U32.AND UP0, UPT, UR48, 0x18, UPT ;  /* 0x000000183000788c */ /* 0x000fe2000bf01070 */
[----:B------:R-:W1:Y:S03]  /*0f10*/  LDCU UR8, c[0x0][0x3a4] ;  /* 0x00007480ff0877ac */ /* 0x000e660008000800 */
[----:B------:R-:W-:Y:S01]  /*0f20*/  USEL UR29, UR48, 0x18, UP0 ;  /* 0x00000018301d7887 */ /* 0x000fe20008000000 */
[----:B------:R-:W2:Y:S01]  /*0f30*/  LDCU UR76, c[0x0][0x4dc] ;  /* 0x00009b80ff4c77ac */ /* 0x000ea20008000800 */
        /* <DEDUP_REMOVED lines=54> */
.L_x_79:
[----:B-1----:R-:W-:Y:S01]  /*12a0*/  MOV R4, RZ ;  /* 0x000000ff00047202 */ /* 0x002fe20000000f00 */
[----:B------:R-:W1:Y:S01]  /*12b0*/  LDCU UR49, c[0x0][0x4d8] ;  /* 0x00009b00ff3177ac */ /* 0x000e620008000800 */
[----:B------:R-:W-:Y:S01]  /*12c0*/  MOV R5, R2 ;  /* 0x0000000200057202 */ /* 0x000fe20000000f00 */
        /* <DEDUP_REMOVED lines=9> */
[----:B------:R-:W-:Y:S01]  /*1360*/  HFMA2 R6, -RZ, RZ, 0, 0 ;  /* 0x00000000ff067431 */ /* 0x000fe200000001ff */
        /* <DEDUP_REMOVED lines=9> */
[----:B------:R-:W-:Y:S01]  /*1400*/  MOV R6, RZ ;  /* 0x000000ff00067202 */ /* 0x000fe20000000f00 */
[----:B------:R-:W-:Y:S01]  /*1410*/  IMAD.MOV.U32 R7, RZ, RZ, R9 ;  /* 0x000000ffff077224 */ /* 0x000fe200078e0009 */
        /* <DEDUP_REMOVED lines=267> */
[----:B------:R-:W-:-:S03]  /*24d0*/  @P0 MOV R6, RZ ;  /* 0x000000ff00060202 */ /* 0x000fc60000000f00 */
[--C-:B------:R-:W-:Y:S02]  /*24e0*/  IMAD.MOV R9, RZ, RZ, -R7.reuse ;  /* 0x000000ffff097224 */ /* 0x100fe400078e0a07 */
[----:B-1----:R-:W-:-:S04]  /*24f0*/  @P0 IMAD.HI.U32 R8, R7, UR48, R6 ;  /* 0x0000003007080c27 */ /* 0x002fc8000f8e0006 */
[----:B------:R-:W-:Y:S01]  /*2500*/  IMAD R6, R9, UR50, R10 ;  /* 0x0000003209067c24 */ /* 0x000fe2000f8e020a */
[----:B------:R-:W1:Y:S01]  /*2510*/  LDCU.64 UR50, c[0x0][0x5e8] ;  /* 0x0000bd00ff3277ac */ /* 0x000e620008000a00 */
[----:B------:R-:W-:Y:S02]  /*2520*/  @P0 SHF.R.U32.HI R8, RZ, UR49, R8 ;  /* 0x00000031ff080c19 */ /* 0x000fe40008011608 */
[----:B------:R-:W-:Y:S01]  /*2530*/  IMAD R3, R6, UR28, R3 ;  /* 0x0000001c06037c24 */ /* 0x000fe2000f8e0203 */
[----:B------:R-:W2:Y:S01]  /*2540*/  @UP1 LDCU.64 UR48, c[0x0][0x5f0] ;  /* 0x0000be00ff3017ac */ /* 0x000ea20008000a00 */
[----:B------:R-:W-:-:S05]  /*2550*/  @P0 IADD3 R9, PT, PT, -R8, RZ, RZ ;  /* 0x000000ff08090210 */ /* 0x000fca0007ffe1ff */
[----:B0-----:R-:W-:Y:S02]  /*2560*/  @P0 IMAD R8, R9, UR77, R7 ;  /* 0x0000004d09080c24 */ /* 0x001fe4000f8e0207 */
[C---:B-1----:R-:W-:Y:S01]  /*2570*/  IMAD R5, R6.reuse, UR50, R5 ;  /* 0x0000003206057c24 */ /* 0x042fe2000f8e0205 */
[----:B------:R-:W0:Y:S01]  /*2580*/  @UP1 LDCU UR50, c[0x0][0x5f8] ;  /* 0x0000bf00ff3217ac */ /* 0x000e220008000800 */
[----:B------:R-:W-:Y:S02]  /*2590*/  IMAD R4, R6, UR51, R4 ;  /* 0x0000003306047c24 */ /* 0x000fe4000f8e0204 */
[C---:B--2---:R-:W-:Y:S02]  /*25a0*/  @P0 IMAD R3, R8.reuse, UR48, R3 ;  /* 0x0000003008030c24 */ /* 0x044fe4000f8e0203 */
[C---:B------:R-:W-:Y:S02]  /*25b0*/  @P0 IMAD R5, R8.reuse, UR49, R5 ;  /* 0x0000003108050c24 */ /* 0x040fe4000f8e0205 */
[----:B0-----:R-:W-:-:S07]  /*25c0*/  @P0 IMAD R4, R8, UR50, R4 ;  /* 0x0000003208040c24 */ /* 0x001fce000f8e0204 */
.L_x_78:
[----:B------:R-:W0:Y:S01]  /*25d0*/  LDC.64 R12, c[0x0][0x390] ;  /* 0x0000e400ff0c7b82 */ /* 0x000e220000000a00 */
[----:B------:R-:W-:-:S07]  /*25e0*/  MOV R31, UR5 ;  /* 0x00000005001f7c02 */ /* 0x000fce0008000f00 */
[----:B------:R-:W1:Y:S08]  /*25f0*/  LDC.64 R24, c[0x0][0x398] ;  /* 0x0000e600ff187b82 */ /* 0x000e700000000a00 */
[----:B------:R-:W2:Y:S01]  /*2600*/  LDC R21, c[0x0][0x600] ;  /* 0x00018000ff157b82 */ /* 0x000ea20000000800 */
[----:B0-----:R-:W-:-:S04]  /*2610*/  IMAD.WIDE.U32 R12, R5, 0x10, R12 ;  /* 0x00000010050c7825 */ /* 0x001fc800078e000c */
[----:B-1----:R-:W-:-:S04]  /*2620*/  IMAD.WIDE.U32 R24, R4, 0x10, R24 ;  /* 0x0000001004187825 */ /* 0x002fc800078e0018 */
[----:B------:R-:W-:Y:S02]  /*2630*/  IMAD.WIDE R30, R31, 0x10, R24 ;  /* 0x000000101f1e7825 */ /* 0x000fe400078e0218 */
[----:B------:R-:W3:Y:S02]  /*2640*/  LDG.E.128 R24, desc[UR30][R24.64] ;  /* 0x0000001e18187981 */ /* 0x000ee4000c1e1d00 */
[----:B--2---:R-:W-:Y:S02]  /*2650*/  IMAD.WIDE R28, R21, 0x10, R12 ;  /* 0x00000010151c7825 */ /* 0x004fe400078e020c */
[----:B------:R-:W2:Y:S01]  /*2660*/  LDG.E.128 R4, desc[UR30][R30.64] ;  /* 0x0000001e1e047981 */ /* 0x000ea2000c1e1d00 */
[----:B------:R-:W-:-:S03]  /*2670*/  IADD3 R16, P0, PT, R30, -UR46, RZ ;  /* 0x8000002e1e107c10 */ /* 0x000fc6000ff1e0ff */
[----:B------:R-:W2:Y:S01]  /*2680*/  LDG.E.128 R8, desc[UR30][R28.64] ;  /* 0x0000001e1c087981 */ /* 0x000ea2000c1e1d00 */
[----:B------:R-:W-:-:S03]  /*2690*/  IADD3.X R17, PT, PT, R31, ~UR47, RZ, P0, !PT ;  /* 0x8000002f1f117c10 */ /* 0x000fc600087fe4ff */
[----:B------:R-:W4:Y:S01]  /*26a0*/  LDG.E.128 R12, desc[UR30][R12.64] ;  /* 0x0000001e0c0c7981 */ /* 0x000f22000c1e1d00 */
[----:B------:R-:W-:-:S03]  /*26b0*/  IMAD.WIDE R20, R21, 0x10, R28 ;  /* 0x0000001015147825 */ /* 0x000fc600078e021c */
[----:B------:R-:W5:Y:S04]  /*26c0*/  LDG.E.128 R16, desc[UR30][R16.64] ;  /* 0x0000001e10107981 */ /* 0x000f68000c1e1d00 */
[----:B------:R-:W3:Y:S01]  /*26d0*/  LDG.E.128 R20, desc[UR30][R20.64] ;  /* 0x0000001e14147981 */ /* 0x000ee2000c1e1d00 */
[----:B------:R-:W-:-:S04]  /*26e0*/  IADD3 R2, P0, PT, R2, UR6, RZ ;  /* 0x0000000602027c10 */ /* 0x000fc8000ff1e0ff */
[----:B------:R-:W-:Y:S02]  /*26f0*/  IADD3.X R0, PT, PT, RZ, R0, RZ, P0, !PT ;  /* 0x00000000ff007210 */ /* 0x000fe400007fe4ff */
[----:B------:R-:W-:-:S04]  /*2700*/  ISETP.GE.U32.AND P0, PT, R2, UR7, PT ;  /* 0x0000000702007c0c */ /* 0x000fc8000bf06070 */
[----:B------:R-:W-:Y:S01]  /*2710*/  ISETP.GE.AND.EX P0, PT, R0, UR4, PT, P0 ;  /* 0x0000000400007c0c */ /* 0x000fe2000bf06300 */
[-C--:B--2---:R-:W-:Y:S02]  /*2720*/  DMUL R32, R10, R6.reuse ;  /* 0x000000060a207228 */ /* 0x084fe40000000000 */
[----:B------:R-:W-:Y:S02]  /*2730*/  DMUL R34, R8, R6 ;  /* 0x0000000608227228 */ /* 0x000fe40000000000 */
[C---:B----4-:R-:W-:Y:S02]  /*2740*/  DMUL R36, R6.reuse, R14 ;  /* 0x0000000e06247228 */ /* 0x050fe40000000000 */
[----:B------:R-:W-:Y:S02]  /*2750*/  DMUL R38, R6, R12 ;  /* 0x0000000c06267228 */ /* 0x000fe40000000000 */
[-C--:B------:R-:W-:Y:S02]  /*2760*/  DFMA R30, R8, R4.reuse, -R32 ;  /* 0x00000004081e722b */ /* 0x080fe40000000820 */
[----:B------:R-:W0:Y:S01]  /*2770*/  LDC.64 R32, c[0x0][0x388] ;  /* 0x0000e200ff207b82 */ /* 0x000e220000000a00 */
[----:B------:R-:W-:-:S02]  /*2780*/  DFMA R28, R10, R4, R34 ;  /* 0x000000040a1c722b */ /* 0x000fc40000000022 */
[----:B------:R-:W-:Y:S02]  /*2790*/  DFMA R6, R4, R12, -R36 ;  /* 0x0000000c0406722b */ /* 0x000fe40000000824 */
[-C--:B-----5:R-:W-:Y:S02]  /*27a0*/  DMUL R36, R18, R14.reuse ;  /* 0x0000000e12247228 */ /* 0x0a0fe40000000000 */
[----:B------:R-:W-:Y:S02]  /*27b0*/  DFMA R34, R4, R14, R38 ;  /* 0x0000000e0422722b */ /* 0x000fe40000000026 */
[-C--:B---3--:R-:W-:Y:S01]  /*27c0*/  DMUL R42, R22, R18.reuse ;  /* 0x00000012162a7228 */ /* 0x088fe20000000000 */
[----:B------:R-:W1:Y:S01]  /*27d0*/  LDC R4, c[0x0][0x5fc] ;  /* 0x00017f00ff047b82 */ /* 0x000e620000000800 */
[----:B------:R-:W-:Y:S02]  /*27e0*/  DMUL R40, R20, R18 ;  /* 0x0000001214287228 */ /* 0x000fe40000000000 */
[----:B------:R-:W-:-:S02]  /*27f0*/  DMUL R38, R18, R12 ;  /* 0x0000000c12267228 */ /* 0x000fc40000000000 */
[----:B------:R-:W-:Y:S02]  /*2800*/  DFMA R36, R16, R12, -R36 ;  /* 0x0000000c1024722b */ /* 0x000fe40000000824 */
[-C--:B------:R-:W-:Y:S02]  /*2810*/  DFMA R12, R20, R16.reuse, -R42 ;  /* 0x00000010140c722b */ /* 0x080fe4000000082a */
[----:B------:R-:W-:Y:S02]  /*2820*/  DFMA R18, R22, R16, R40 ;  /* 0x000000101612722b */ /* 0x000fe40000000028 */
[----:B------:R-:W-:Y:S02]  /*2830*/  DFMA R14, R16, R14, R38 ;  /* 0x0000000e100e722b */ /* 0x000fe40000000026 */
[-C--:B------:R-:W-:Y:S02]  /*2840*/  DMUL R16, R22, R26.reuse ;  /* 0x0000001a16107228 */ /* 0x080fe40000000000 */
[----:B------:R-:W-:-:S02]  /*2850*/  DMUL R40, R10, R26 ;  /* 0x0000001a0a287228 */ /* 0x000fc40000000000 */
[-C--:B------:R-:W-:Y:S02]  /*2860*/  DMUL R38, R20, R26.reuse ;  /* 0x0000001a14267228 */ /* 0x080fe40000000000 */
[----:B------:R-:W-:Y:S02]  /*2870*/  DMUL R26, R8, R26 ;  /* 0x0000001a081a7228 */ /* 0x000fe40000000000 */
[-C--:B------:R-:W-:Y:S01]  /*2880*/  DFMA R20, R20, R24.reuse, -R16 ;  /* 0x000000181414722b */ /* 0x080fe20000000810 */
[----:B0-----:R-:W-:Y:S01]  /*2890*/  IMAD.WIDE.U32 R32, R3, 0x10, R32 ;  /* 0x0000001003207825 */ /* 0x001fe200078e0020 */
[-C--:B------:R-:W-:Y:S02]  /*28a0*/  DFMA R8, R8, R24.reuse, -R40 ;  /* 0x000000180808722b */ /* 0x080fe40000000828 */
[-C--:B------:R-:W-:Y:S02]  /*28b0*/  DFMA R38, R22, R24.reuse, R38 ;  /* 0x000000181626722b */ /* 0x080fe40000000026 */
[----:B------:R-:W-:-:S02]  /*28c0*/  DFMA R10, R10, R24, R26 ;  /* 0x000000180a0a722b */ /* 0x000fc4000000001a */
[----:B------:R-:W-:Y:S01]  /*28d0*/  DADD R20, R20, -R6 ;  /* 0x0000000014147229 */ /* 0x000fe20000000806 */
[C---:B-1----:R-:W-:Y:S01]  /*28e0*/  IMAD.WIDE R6, R4.reuse, 0x10, R32 ;  /* 0x0000001004067825 */ /* 0x042fe200078e0220 */
[----:B------:R-:W-:Y:S02]  /*28f0*/  DADD R16, R30, -R12 ;  /* 0x000000001e107229 */ /* 0x000fe4000000080c */
[----:B------:R-:W-:Y:S02]  /*2900*/  DADD R18, R28, -R18 ;  /* 0x000000001c127229 */ /* 0x000fe40000000812 */
[----:B------:R-:W-:Y:S02]  /*2910*/  DADD R22, R38, -R34 ;  /* 0x0000000026167229 */ /* 0x000fe40000000822 */
[----:B------:R-:W-:Y:S02]  /*2920*/  DADD R8, R36, -R8 ;  /* 0x0000000024087229 */ /* 0x000fe40000000808 */
[----:B------:R-:W-:Y:S01]  /*2930*/  DADD R10, R14, -R10 ;  /* 0x000000000e0a7229 */ /* 0x000fe2000000080a */
[----:B------:R-:W-:Y:S01]  /*2940*/  IMAD.WIDE R4, R4, 0x10, R6 ;  /* 0x0000001004047825 */ /* 0x000fe200078e0206 */
[----:B------:R1:W-:Y:S04]  /*2950*/  STG.E.128 desc[UR30][R32.64], R16 ;  /* 0x0000001020007986 */ /* 0x0003e8000c101d1e */
[----:B------:R1:W-:Y:S04]  /*2960*/  STG.E.128 desc[UR30][R6.64], R20 ;  /* 0x0000001406007986 */ /* 0x0003e8000c101d1e */
[----:B------:R1:W-:Y:S01]  /*2970*/  STG.E.128 desc[UR30][R4.64], R8 ;  /* 0x0000000804007986 */ /* 0x0003e2000c101d1e */
[----:B------:R-:W-:Y:S05]  /*2980*/  @!P0 BRA `(.L_x_79) ;  /* 0xffffffe800448947 */ /* 0x000fea000383ffff */
[----:B------:R-:W-:Y:S05]  /*2990*/  BSYNC.RECONVERGENT B0 ;  /* 0x0000000000007941 */ /* 0x000fea0003800200 */
.L_x_77:
[----:B------:R-:W-:Y:S05]  /*29a0*/  EXIT ;  /* 0x000000000000794d */ /* 0x000fea0003800000 */
        .weak           $__internal_6_$__cuda_sm20_div_u64
        .type           $__internal_6_$__cuda_sm20_div_u64,@function
        .size           $__internal_6_$__cuda_sm20_div_u64,(.L_x_266 - $__internal_6_$__cuda_sm20_div_u64)
$__internal_6_$__cuda_sm20_div_u64:
        /* <DEDUP_REMOVED lines=36> */
[----:B------:R-:W-:-:S03]  /*2bf0*/  IADD3 R10, P1, PT, R11, R8, RZ ;  /* 0x000000080b0a7210 */ /* 0x000fc60007f3e0ff */
[----:B------:R-:W-:-:S05]  /*2c00*/  IMAD.X R8, RZ, RZ, R13, P0 ;  /* 0x000000ffff087224 */ /* 0x000fca00000e060d */
        /* <DEDUP_REMOVED lines=26> */
[----:B------:R-:W-:Y:S06]  /*2db0*/  RET.REL.NODEC R6 `(_ZN2at6native12cross_kernelIN3c107complexIdEE16OffsetCalculatorILi3EjLb0EEiEEviPT_PKS7_SA_T0_T1_SC_SC_) ;  /* 0xffffffd006907950 */ /* 0x000fec0003c3ffff */
.L_x_80:
        /* <DEDUP_REMOVED lines=12> */
.L_x_266:


//--------------------- .text._ZN2at6native12cross_kernelIN3c107complexIdEE16OffsetCalculatorILi3EjLb0EElEEviPT_PKS7_SA_T0_T1_SC_SC_ --------------------------
	.section	.text._ZN2at6native12cross_kernelIN3c107complexIdEE16OffsetCalculatorILi3EjLb0EElEEviPT_PKS7_SA_T0_T1_SC_SC_,"ax",@progbits
	.align	128
        .global         _ZN2at6native12cross_kernelIN3c107complexIdEE16OffsetCalculatorILi3EjLb0EElEEviPT_PKS7_SA_T0_T1_SC_SC_
        .type           _ZN2at6native12cross_kernelIN3c107complexIdEE16OffsetCalculatorILi3EjLb0EElEEviPT_PKS7_SA_T0_T1_SC_SC_,@function
        .size           _ZN2at6native12cross_kernelIN3c107complexIdEE16OffsetCalculatorILi3EjLb0EElEEviPT_PKS7_SA_T0_T1_SC_SC_,(.L_x_267 - _ZN2at6native12cross_kernelIN3c107complexIdEE16OffsetCalculatorILi3EjLb0EElEEviPT_PKS7_SA_T0_T1_SC_SC_)
        .other          _ZN2at6native12cross_kernelIN3c107complexIdEE16OffsetCalculatorILi3EjLb0EElEEviPT_PKS7_SA_T0_T1_SC_SC_,@"STO_CUDA_ENTRY STV_DEFAULT"
_ZN2at6native12cross_kernelIN3c107complexIdEE16OffsetCalculatorILi3EjLb0EElEEviPT_PKS7_SA_T0_T1_SC_SC_:
.text._ZN2at6native12cross_kernelIN3c107complexIdEE16OffsetCalculatorILi3EjLb0EElEEviPT_PKS7_SA_T0_T1_SC_SC_:
        /* <DEDUP_REMOVED lines=13> */
[----:B------:R-:W-:Y:S01]  /*00d0*/  IMAD.MOV.U32 R3, RZ, RZ, R4 ;  /* 0x000000ffff037224 */ /* 0x000fe200078e0004 */
[----:B------:R-:W-:Y:S01]  /*00e0*/  MOV R0, R5 ;  /* 0x0000000500007202 */ /* 0x000fe20000000f00 */
[----:B------:R-:W2:Y:S04]  /*00f0*/  LDCU.64 UR76, c[0x0][0x358] ;  /* 0x00006b00ff4c77ac */ /* 0x000ea80008000a00 */
[----:B------:R-:W3:Y:S01]  /*0100*/  LDC.64 R6, c[0x0][0x610] ;  /* 0x00018400ff067b82 */ /* 0x000ee20000000a00 */
[----:B-1----:R-:W-:Y:S01]  /*0110*/  IMAD R2, R9, UR4, RZ ;  /* 0x0000000409027c24 */ /* 0x002fe2000f8e02ff */
[----:B0-----:R-:W-:-:S02]  /*0120*/  ISETP.NE.AND P0, PT, R8, RZ, PT ;  /* 0x000000ff0800720c */ /* 0x001fc40003f05270 */
[C---:B---3--:R-:W-:Y:S01]  /*0130*/  SHF.L.U64.HI R4, R6.reuse, 0x5, R7 ;  /* 0x0000000506047819 */ /* 0x048fe20000010207 */
[----:B------:R-:W-:-:S10]  /*0140*/  IMAD.SHL.U32 R36, R6, 0x20, RZ ;  /* 0x0000002006247824 */ /* 0x000fd400078e00ff */
        /* <DEDUP_REMOVED lines=19> */
[----:B0-----:R-:W-:-:S06]  /*0280*/  VIADD R8, R7, 0xffffffe ;  /* 0x0ffffffe07087836 */ /* 0x001fcc0000000000 */
[----:B------:R0:W1:Y:S02]  /*0290*/  F2I.FTZ.U32.TRUNC.NTZ R9, R8 ;  /* 0x0000000800097305 */ /* 0x000064000021f000 */
[----:B0-----:R-:W-:Y:S02]  /*02a0*/  IMAD.MOV.U32 R8, RZ, RZ, RZ ;  /* 0x000000ffff087224 */ /* 0x001fe400078e00ff */
[----:B-1----:R-:W-:-:S04]  /*02b0*/  IMAD R11, R11, R9, RZ ;  /* 0x000000090b0b7224 */ /* 0x002fc800078e02ff */
[----:B------:R-:W-:-:S06]  /*02c0*/  IMAD.HI.U32 R10, R9, R11, R8 ;  /* 0x0000000b090a7227 */ /* 0x000fcc00078e0008 */
[----:B------:R-:W-:-:S05]  /*02d0*/  IMAD.HI.U32 R8, R10, R5, RZ ;  /* 0x000000050a087227 */ /* 0x000fca00078e00ff */
[----:B------:R-:W-:-:S05]  /*02e0*/  IADD3 R9, PT, PT, -R8, RZ, RZ ;  /* 0x000000ff08097210 */ /* 0x000fca0007ffe1ff */
[----:B------:R-:W-:Y:S01]  /*02f0*/  IMAD R5, R2, R9, R5 ;  /* 0x0000000902057224 */ /* 0x000fe200078e0205 */
[----:B------:R-:W-:-:S04]  /*0300*/  MOV R9, RZ ;  /* 0x000000ff00097202 */ /* 0x000fc80000000f00 */
[----:B------:R-:W-:-:S13]  /*0310*/  ISETP.GE.U32.AND P0, PT, R5, R2, PT ;  /* 0x000000020500720c */ /* 0x000fda0003f06070 */
[----:B------:R-:W-:Y:S01]  /*0320*/  @P0 IMAD.IADD R5, R5, 0x1, -R2 ;  /* 0x0000000105050824 */ /* 0x000fe200078e0a02 */
[----:B------:R-:W-:-:S04]  /*0330*/  @P0 IADD3 R8, PT, PT, R8, 0x1, RZ ;  /* 0x0000000108080810 */ /* 0x000fc80007ffe0ff */
[----:B------:R-:W-:-:S13]  /*0340*/  ISETP.GE.U32.AND P1, PT, R5, R2, PT ;  /* 0x000000020500720c */ /* 0x000fda0003f26070 */
[----:B------:R-:W-:Y:S01]  /*0350*/  @P1 VIADD R8, R8, 0x1 ;  /* 0x0000000108081836 */ /* 0x000fe20000000000 */
[----:B------:R-:W-:Y:S01]  /*0360*/  @!P2 LOP3.LUT R8, RZ, R2, RZ, 0x33, !PT ;  /* 0x00000002ff08a212 */ /* 0x000fe200078e33ff */
[----:B------:R-:W-:Y:S06]  /*0370*/  BRA `(.L_x_84) ;  /* 0x0000000000107947 */ /* 0x000fec0003800000 */
.L_x_83:
[----:B------:R-:W-:-:S07]  /*0380*/  MOV R8, 0x3a0 ;  /* 0x000003a000087802 */ /* 0x000fce0000000f00 */
[----:B------:R-:W-:Y:S05]  /*0390*/  CALL.REL.NOINC `($__internal_7_$__cuda_sm20_div_u64) ;  /* 0x0000002400887944 */ /* 0x000fea0003c00000 */
[----:B------:R-:W-:Y:S01]  /*03a0*/  IMAD.MOV.U32 R8, RZ, RZ, R5 ;  /* 0x000000ffff087224 */ /* 0x000fe200078e0005 */
[----:B------:R-:W-:-:S07]  /*03b0*/  MOV R9, R10 ;  /* 0x0000000a00097202 */ /* 0x000fce0000000f00 */
.L_x_84:
[----:B------:R-:W-:Y:S05]  /*03c0*/  BSYNC.RECONVERGENT B0 ;  /* 0x0000000000007941 */ /* 0x000fea0003800200 */
.L_x_82:
[----:B------:R-:W0:Y:S01]  /*03d0*/  LDCU.128 UR8, c[0x0][0x600] ;  /* 0x0000c000ff0877ac */ /* 0x000e220008000c00 */
[----:B------:R-:W1:Y:S01]  /*03e0*/  LDC.64 R10, c[0x0][0x610] ;  /* 0x00018400ff0a7b82 */ /* 0x000e620000000a00 */
[----:B------:R-:W-:Y:S01]  /*03f0*/  IADD3 R6, P0, PT, R8, R6, RZ ;  /* 0x0000000608067210 */ /* 0x000fe20007f1e0ff */
[----:B------:R-:W-:Y:S01]  /*0400*/  BSSY.RECONVERGENT B0, `(.L_x_85) ;  /* 0x0000050000007945 */ /* 0x000fe20003800200 */
[----:B------:R-:W2:Y:S02]  /*0410*/  LDCU.64 UR16, c[0x0][0x388] ;  /* 0x00007100ff1077ac */ /* 0x000ea40008000a00 */
[C---:B------:R-:W-:Y:S01]  /*0420*/  LOP3.LUT R5, R6.reuse, 0x1, RZ, 0xc0, !PT ;  /* 0x0000000106057812 */ /* 0x040fe200078ec0ff */
[----:B------:R-:W-:Y:S01]  /*0430*/  IMAD.X R8, RZ, RZ, R9, P0 ;  /* 0x000000ffff087224 */ /* 0x000fe200000e0609 */
[----:B------:R-:W3:Y:S01]  /*0440*/  LDCU.128 UR12, c[0x0][0x390] ;  /* 0x00007200ff0c77ac */ /* 0x000ee20008000c00 */
[----:B------:R-:W-:Y:S02]  /*0450*/  ISETP.NE.U32.AND P1, PT, R6, RZ, PT ;  /* 0x000000ff0600720c */ /* 0x000fe40003f25070 */
[----:B------:R-:W-:-:S02]  /*0460*/  ISETP.NE.U32.AND P0, PT, R5, 0x1, PT ;  /* 0x000000010500780c */ /* 0x000fc40003f05070 */
        /* <DEDUP_REMOVED lines=15> */
[----:B------:R-:W-:Y:S01]  /*0560*/  IMAD.U32 R38, RZ, RZ, UR8 ;  /* 0x00000008ff267e24 */ /* 0x000fe2000f8e00ff */
[----:B------:R-:W-:Y:S01]  /*0570*/  UIADD3 UR4, UP1, UPT, UR4, UR10, URZ ;  /* 0x0000000a04047290 */ /* 0x000fe2000ff3e0ff */
[----:B------:R-:W-:Y:S01]  /*0580*/  IADD3.X R7, PT, PT, ~R5, R37, RZ, P2, !PT ;  /* 0x0000002505077210 */ /* 0x000fe200017fe5ff */
[----:B------:R-:W-:Y:S01]  /*0590*/  UIADD3.X UR7, UPT, UPT, UR7, UR9, URZ, UP0, !UPT ;  /* 0x0000000907077290 */ /* 0x000fe200087fe4ff */
[----:B------:R-:W-:Y:S01]  /*05a0*/  MOV R10, UR10 ;  /* 0x0000000a000a7c02 */ /* 0x000fe20008000f00 */
[----:B------:R-:W-:Y:S01]  /*05b0*/  UIADD3.X UR5, UPT, UPT, UR5, UR11, URZ, UP1, !UPT ;  /* 0x0000000b05057290 */ /* 0x000fe20008ffe4ff */
[----:B------:R-:W-:Y:S01]  /*05c0*/  IMAD.U32 R39, RZ, RZ, UR9 ;  /* 0x00000009ff277e24 */ /* 0x000fe2000f8e00ff */
[----:B------:R-:W0:Y:S01]  /*05d0*/  LDCU UR12, c[0x0][0x380] ;  /* 0x00007000ff0c77ac */ /* 0x000e220008000800 */
[----:B------:R-:W-:Y:S01]  /*05e0*/  MOV R11, UR11 ;  /* 0x0000000b000b7c02 */ /* 0x000fe20008000f00 */
[----:B------:R-:W-:Y:S01]  /*05f0*/  IMAD.U32 R4, RZ, RZ, UR4 ;  /* 0x00000004ff047e24 */ /* 0x000fe2000f8e00ff */
[----:B------:R-:W-:-:S02]  /*0600*/  MOV R8, UR6 ;  /* 0x0000000600087c02 */ /* 0x000fc40008000f00 */
[----:B------:R-:W-:Y:S02]  /*0610*/  MOV R9, UR7 ;  /* 0x0000000700097c02 */ /* 0x000fe40008000f00 */
[----:B------:R-:W-:Y:S01]  /*0620*/  MOV R5, UR5 ;  /* 0x0000000500057c02 */ /* 0x000fe20008000f00 */
[----:B------:R-:W-:Y:S06]  /*0630*/  @!P0 BRA `(.L_x_86) ;  /* 0x0000000000b08947 */ /* 0x000fec0003800000 */
[----:B------:R-:W1:Y:S01]  /*0640*/  LDC.64 R20, c[0x0][0x398] ;  /* 0x0000e600ff147b82 */ /* 0x000e620000000a00 */
[----:B------:R-:W2:Y:S04]  /*0650*/  LDG.E.128 R12, desc[UR76][R8.64] ;  /* 0x0000004c080c7981 */ /* 0x000ea8000c1e1d00 */
[----:B------:R-:W2:Y:S03]  /*0660*/  LDG.E.128 R16, desc[UR76][R6.64] ;  /* 0x0000004c06107981 */ /* 0x000ea6000c1e1d00 */
[----:B------:R-:W3:Y:S01]  /*0670*/  LDC.64 R32, c[0x0][0x390] ;  /* 0x0000e400ff207b82 */ /* 0x000ee20000000a00 */
[----:B------:R-:W4:Y:S04]  /*0680*/  LDG.E.128 R24, desc[UR76][R38.64] ;  /* 0x0000004c26187981 */ /* 0x000f28000c1e1d00 */
[----:B------:R-:W4:Y:S04]  /*0690*/  LDG.E.128 R28, desc[UR76][R36.64] ;  /* 0x0000004c241c7981 */ /* 0x000f28000c1e1d00 */
[----:B-1----:R-:W5:Y:S04]  /*06a0*/  LDG.E.128 R20, desc[UR76][R20.64] ;  /* 0x0000004c14147981 */ /* 0x002f68000c1e1d00 */
[----:B---3--:R-:W3:Y:S01]  /*06b0*/  LDG.E.128 R32, desc[UR76][R32.64] ;  /* 0x0000004c20207981 */ /* 0x008ee2000c1e1d00 */
[----:B------:R-:W-:Y:S01]  /*06c0*/  IMAD.MOV.U32 R3, RZ, RZ, R41 ;  /* 0x000000ffff037224 */ /* 0x000fe200078e0029 */
[----:B------:R-:W-:Y:S01]  /*06d0*/  MOV R0, R40 ;  /* 0x0000002800007202 */ /* 0x000fe20000000f00 */
[----:B--2---:R-:W-:-:S02]  /*06e0*/  DMUL R48, R14, R18 ;  /* 0x000000120e307228 */ /* 0x004fc40000000000 */
[----:B------:R-:W-:-:S06]  /*06f0*/  DMUL R46, R12, R18 ;  /* 0x000000120c2e7228 */ /* 0x000fcc0000000000 */
[-C--:B------:R-:W-:Y:S02]  /*0700*/  DFMA R48, R12, R16.reuse, -R48 ;  /* 0x000000100c30722b */ /* 0x080fe40000000830 */
[C---:B------:R-:W-:Y:S02]  /*0710*/  DFMA R46, R14.reuse, R16, R46 ;  /* 0x000000100e2e722b */ /* 0x040fe4000000002e */
[-C--:B-----5:R-:W-:Y:S02]  /*0720*/  DMUL R42, R14, R22.reuse ;  /* 0x000000160e2a7228 */ /* 0x0a0fe40000000000 */
[----:B------:R-:W-:-:S06]  /*0730*/  DMUL R44, R12, R22 ;  /* 0x000000160c2c7228 */ /* 0x000fcc0000000000 */
[-C--:B------:R-:W-:Y:S02]  /*0740*/  DFMA R42, R12, R20.reuse, -R42 ;  /* 0x000000140c2a722b */ /* 0x080fe4000000082a */
[----:B------:R-:W-:Y:S02]  /*0750*/  DFMA R44, R14, R20, R44 ;  /* 0x000000140e2c722b */ /* 0x000fe4000000002c */
[-C--:B----4-:R-:W-:Y:S02]  /*0760*/  DMUL R12, R26, R30.reuse ;  /* 0x0000001e1a0c7228 */ /* 0x090fe40000000000 */
[----:B------:R-:W-:Y:S02]  /*0770*/  DMUL R14, R24, R30 ;  /* 0x0000001e180e7228 */ /* 0x000fe40000000000 */
[C---:B---3--:R-:W-:Y:S02]  /*0780*/  DMUL R52, R30.reuse, R34 ;  /* 0x000000221e347228 */ /* 0x048fe40000000000 */
[----:B------:R-:W-:-:S02]  /*0790*/  DMUL R50, R30, R32 ;  /* 0x000000201e327228 */ /* 0x000fc40000000000 */
[-C--:B------:R-:W-:Y:S02]  /*07a0*/  DFMA R12, R24, R28.reuse, -R12 ;  /* 0x0000001c180c722b */ /* 0x080fe4000000080c */
[----:B------:R-:W-:Y:S02]  /*07b0*/  DFMA R14, R26, R28, R14 ;  /* 0x0000001c1a0e722b */ /* 0x000fe4000000000e */
[C---:B------:R-:W-:Y:S02]  /*07c0*/  DFMA R30, R28.reuse, R32, -R52 ;  /* 0x000000201c1e722b */ /* 0x040fe40000000834 */
[-C--:B------:R-:W-:Y:S02]  /*07d0*/  DFMA R28, R28, R34.reuse, R50 ;  /* 0x000000221c1c722b */ /* 0x080fe40000000032 */
[C---:B------:R-:W-:Y:S02]  /*07e0*/  DMUL R50, R18.reuse, R34 ;  /* 0x0000002212327228 */ /* 0x040fe40000000000 */
[----:B------:R-:W-:-:S02]  /*07f0*/  DMUL R18, R18, R32 ;  /* 0x0000002012127228 */ /* 0x000fc40000000000 */
[----:B------:R-:W-:-:S04]  /*0800*/  DADD R12, R12, -R48 ;  /* 0x000000000c0c7229 */ /* 0x000fc80000000830 */
[----:B------:R-:W-:Y:S01]  /*0810*/  DFMA R50, R16, R32, -R50 ;  /* 0x000000201032722b */ /* 0x000fe20000000832 */
[----:B------:R-:W1:Y:S01]  /*0820*/  LDC.64 R32, c[0x0][0x388] ;  /* 0x0000e200ff207b82 */ /* 0x000e620000000a00 */
[-C--:B------:R-:W-:Y:S02]  /*0830*/  DMUL R48, R26, R22.reuse ;  /* 0x000000161a307228 */ /* 0x080fe40000000000 */
[----:B------:R-:W-:Y:S02]  /*0840*/  DMUL R22, R24, R22 ;  /* 0x0000001618167228 */ /* 0x000fe40000000000 */
        /* <DEDUP_REMOVED lines=8> */
[----:B-1----:R1:W-:Y:S04]  /*08d0*/  STG.E.128 desc[UR76][R32.64], R12 ;  /* 0x0000000c20007986 */ /* 0x0023e8000c101d4c */
[----:B------:R1:W-:Y:S04]  /*08e0*/  STG.E.128 desc[UR76][R10.64], R16 ;  /* 0x000000100a007986 */ /* 0x0003e8000c101d4c */
[----:B------:R1:W-:Y:S02]  /*08f0*/  STG.E.128 desc[UR76][R4.64], R20 ;  /* 0x0000001404007986 */ /* 0x0003e4000c101d4c */
.L_x_86:
[----:B0-----:R-:W-:Y:S05]  /*0900*/  BSYNC.RECONVERGENT B0 ;  /* 0x0000000000007941 */ /* 0x001fea0003800200 */
.L_x_85:
[----:B------:R-:W-:Y:S05]  /*0910*/  @!P1 EXIT ;  /* 0x000000000000994d */ /* 0x000fea0003800000 */
.L_x_87:
[----:B0-----:R-:W0:Y:S01]  /*0920*/  LDC.64 R44, c[0x0][0x390] ;  /* 0x0000e400ff2c7b82 */ /* 0x001e220000000a00 */
[----:B-1----:R-:W2:Y:S04]  /*0930*/  LDG.E.128 R16, desc[UR76][R36.64] ;  /* 0x0000004c24107981 */ /* 0x002ea8000c1e1d00 */
[----:B------:R-:W3:Y:S03]  /*0940*/  LDG.E.128 R24, desc[UR76][R6.64] ;  /* 0x0000004c06187981 */ /* 0x000ee6000c1e1d00 */
[----:B------:R-:W1:Y:S01]  /*0950*/  LDC.64 R40, c[0x0][0x398] ;  /* 0x0000e600ff287b82 */ /* 0x000e620000000a00 */
[----:B------:R-:W2:Y:S04]  /*0960*/  LDG.E.128 R12, desc[UR76][R38.64] ;  /* 0x0000004c260c7981 */ /* 0x000ea8000c1e1d00 */
[----:B------:R-:W4:Y:S04]  /*0970*/  LDG.E.128 R28, desc[UR76][R8.64] ;  /* 0x0000004c081c7981 */ /* 0x000f28000c1e1d00 */
[----:B0-----:R-:W5:Y:S04]  /*0980*/  LDG.E.128 R20, desc[UR76][R44.64] ;  /* 0x0000004c2c147981 */ /* 0x001f68000c1e1d00 */
[----:B-1----:R-:W4:Y:S01]  /*0990*/  LDG.E.128 R32, desc[UR76][R40.64] ;  /* 0x0000004c28207981 */ /* 0x002f22000c1e1d00 */
[----:B------:R-:W0:Y:S01]  /*09a0*/  LDC.64 R42, c[0x0][0x388] ;  /* 0x0000e200ff2a7b82 */ /* 0x000e220000000a00 */
[----:B--2---:R-:W-:-:S02]  /*09b0*/  DMUL R52, R14, R18 ;  /* 0x000000120e347228 */ /* 0x004fc40000000000 */
[----:B------:R-:W-:Y:S02]  /*09c0*/  DMUL R50, R12, R18 ;  /* 0x000000120c327228 */ /* 0x000fe40000000000 */
[-C--:B-----5:R-:W-:Y:S02]  /*09d0*/  DMUL R48, R18, R22.reuse ;  /* 0x0000001612307228 */ /* 0x0a0fe40000000000 */
[----:B---3--:R-:W-:Y:S02]  /*09e0*/  DMUL R46, R26, R22 ;  /* 0x000000161a2e7228 */ /* 0x008fe40000000000 */
        /* <DEDUP_REMOVED lines=8> */
[-C--:B----4-:R-:W-:Y:S02]  /*0a70*/  DMUL R20, R30, R26.reuse ;  /* 0x0000001a1e147228 */ /* 0x090fe40000000000 */
        /* <DEDUP_REMOVED lines=19> */
[----:B------:R2:W-:Y:S04]  /*0bb0*/  STG.E.128 desc[UR76][R4.64], R20 ;  /* 0x0000001404007986 */ /* 0x0005e8000c101d4c */
[----:B------:R-:W3:Y:S04]  /*0bc0*/  LDG.E.128 R24, desc[UR76][R6.64] ;  /* 0x0000004c06187981 */ /* 0x000ee8000c1e1d00 */
[----:B------:R-:W4:Y:S04]  /*0bd0*/  LDG.E.128 R28, desc[UR76][R8.64] ;  /* 0x0000004c081c7981 */ /* 0x000f28000c1e1d00 */
[----:B0-----:R-:W5:Y:S04]  /*0be0*/  LDG.E.128 R12, desc[UR76][R38.64] ;  /* 0x0000004c260c7981 */ /* 0x001f68000c1e1d00 */
[----:B-1----:R-:W5:Y:S04]  /*0bf0*/  LDG.E.128 R16, desc[UR76][R36.64] ;  /* 0x0000004c24107981 */ /* 0x002f68000c1e1d00 */
[----:B--2---:R-:W2:Y:S04]  /*0c00*/  LDG.E.128 R20, desc[UR76][R44.64] ;  /* 0x0000004c2c147981 */ /* 0x004ea8000c1e1d00 */
[----:B------:R0:W4:Y:S01]  /*0c10*/  LDG.E.128 R32, desc[UR76][R40.64] ;  /* 0x0000004c28207981 */ /* 0x000122000c1e1d00 */
[----:B------:R-:W-:-:S04]  /*0c20*/  LEA R3, P0, R2, R3, 0x1 ;  /* 0x0000000302037211 */ /* 0x000fc800078008ff */
[----:B------:R-:W-:Y:S02]  /*0c30*/  LEA.HI.X R0, R2, R0, RZ, 0x1, P0 ;  /* 0x0000000002007211 */ /* 0x000fe400000f0cff */
[----:B------:R-:W-:-:S04]  /*0c40*/  ISETP.GE.U32.AND P0, PT, R3, UR12, PT ;  /* 0x0000000c03007c0c */ /* 0x000fc8000bf06070 */
[----:B------:R-:W-:Y:S01]  /*0c50*/  ISETP.GE.AND.EX P0, PT, R0, UR71, PT, P0 ;  /* 0x0000004700007c0c */ /* 0x000fe2000bf06300 */
[-C--:B-----5:R-:W-:Y:S02]  /*0c60*/  DMUL R46, R14, R18.reuse ;  /* 0x000000120e2e7228 */ /* 0x0a0fe40000000000 */
[----:B------:R-:W-:Y:S02]  /*0c70*/  DMUL R50, R12, R18 ;  /* 0x000000120c327228 */ /* 0x000fe40000000000 */
[C---:B--2---:R-:W-:Y:S02]  /*0c80*/  DMUL R48, R18.reuse, R22 ;  /* 0x0000001612307228 */ /* 0x044fe40000000000 */
[----:B------:R-:W-:Y:S02]  /*0c90*/  DMUL R18, R18, R20 ;  /* 0x0000001412127228 */ /* 0x000fe40000000000 */
[-C--:B------:R-:W-:Y:S02]  /*0ca0*/  DFMA R46, R12, R16.reuse, -R46 ;  /* 0x000000100c2e722b */ /* 0x080fe4000000082e */
[----:B------:R-:W-:-:S02]  /*0cb0*/  DFMA R44, R14, R16, R50 ;  /* 0x000000100e2c722b */ /* 0x000fc40000000032 */
[C---:B0-----:R-:W-:Y:S02]  /*0cc0*/  DFMA R40, R16.reuse, R20, -R48 ;  /* 0x000000141028722b */ /* 0x041fe40000000830 */
[-C--:B------:R-:W-:Y:S02]  /*0cd0*/  DFMA R18, R16, R22.reuse, R18 ;  /* 0x000000161012722b */ /* 0x080fe40000000012 */
[C---:B---3--:R-:W-:Y:S02]  /*0ce0*/  DMUL R48, R26.reuse, R22 ;  /* 0x000000161a307228 */ /* 0x048fe40000000000 */
[----:B------:R-:W-:Y:S02]  /*0cf0*/  DMUL R16, R26, R20 ;  /* 0x000000141a107228 */ /* 0x000fe40000000000 */
[----:B----4-:R-:W-:-:S04]  /*0d00*/  DMUL R50, R30, R26 ;  /* 0x0000001a1e327228 */ /* 0x010fc80000000000 */
[C---:B------:R-:W-:Y:S02]  /*0d10*/  DFMA R20, R24.reuse, R20, -R48 ;  /* 0x000000141814722b */ /* 0x040fe40000000830 */
[----:B------:R-:W-:Y:S02]  /*0d20*/  DFMA R22, R24, R22, R16 ;  /* 0x000000161816722b */ /* 0x000fe40000000010 */
        /* <DEDUP_REMOVED lines=17> */
[----:B------:R0:W-:Y:S04]  /*0e40*/  STG.E.128 desc[UR76][R42.64], R12 ;  /* 0x0000000c2a007986 */ /* 0x0001e8000c101d4c */
[----:B------:R0:W-:Y:S04]  /*0e50*/  STG.E.128 desc[UR76][R10.64], R16 ;  /* 0x000000100a007986 */ /* 0x0001e8000c101d4c */
[----:B------:R0:W-:Y:S01]  /*0e60*/  STG.E.128 desc[UR76][R4.64], R20 ;  /* 0x0000001404007986 */ /* 0x0001e2000c101d4c */
[----:B------:R-:W-:Y:S05]  /*0e70*/  @!P0 BRA `(.L_x_87) ;  /* 0xfffffff800a88947 */ /* 0x000fea000383ffff */
[----:B------:R-:W-:Y:S05]  /*0e80*/  EXIT ;  /* 0x000000000000794d */ /* 0x000fea0003800000 */
.L_x_81:
[----:B------:R-:W0:Y:S01]  /*0e90*/  LDCU.128 UR24, c[0x0][0x600] ;  /* 0x0000c000ff1877ac */ /* 0x000e220008000c00 */
[----:B------:R-:W-:Y:S01]  /*0ea0*/  IADD3 R5, PT, PT, R8, -0x1, RZ ;  /* 0xffffffff08057810 */ /* 0x000fe20007ffe0ff */
[----:B------:R-:W-:Y:S01]  /*0eb0*/  BSSY.RECONVERGENT B0, `(.L_x_88) ;  /* 0x00001af000007945 */ /* 0x000fe20003800200 */
[----:B------:R-:W-:Y:S01]  /*0ec0*/  SHF.L.U64.HI R7, R6, 0x4, R7 ;  /* 0x0000000406077819 */ /* 0x000fe20000010207 */
[----:B------:R-:W1:Y:S01]  /*0ed0*/  LDCU UR4, c[0x0][0x380] ;  /* 0x00007000ff0477ac */ /* 0x000e620008000800 */
[C---:B------:R-:W-:Y:S02]  /*0ee0*/  ISETP.NE.AND P1, PT, R5.reuse, RZ, PT ;  /* 0x000000ff0500720c */ /* 0x040fe40003f25270 */
[----:B------:R-:W-:Y:S01]  /*0ef0*/  VIMNMX.U32 R5, PT, PT, R5, 0x18, PT ;  /* 0x0000001805057848 */ /* 0x000fe20003fe0000 */
[----:B------:R-:W2:Y:S04]  /*0f00*/  LDCU UR70, c[0x0][0x3a4] ;  /* 0x00007480ff4677ac */ /* 0x000ea80008000800 */
[----:B------:R-:W-:Y:S01]  /*0f10*/  VIADD R5, R5, 0x1 ;  /* 0x0000000105057836 */ /* 0x000fe20000000000 */
        /* <DEDUP_REMOVED lines=58> */
.L_x_90:
[----:B0-----:R-:W-:Y:S01]  /*12c0*/  MOV R8, RZ ;  /* 0x000000ff00087202 */ /* 0x001fe20000000f00 */
[----:B------:R-:W-:Y:S01]  /*12d0*/  UIADD3 UR24, UPT, UPT, -UR70, URZ, URZ ;  /* 0x000000ff46187290 */ /* 0x000fe2000fffe1ff */
[----:B------:R-:W-:-:S03]  /*12e0*/  MOV R9, R3 ;  /* 0x0000000300097202 */ /* 0x000fc60000000f00 */
[----:B-1----:R-:W-:-:S05]  /*12f0*/  IMAD.HI.U32 R8, R3, UR36, R8 ;  /* 0x0000002403087c27 */ /* 0x002fca000f8e0008 */
[----:B------:R-:W-:-:S05]  /*1300*/  SHF.R.U32.HI R11, RZ, UR37, R8 ;  /* 0x00000025ff0b7c19 */ /* 0x000fca0008011608 */
[----:B------:R-:W-:-:S04]  /*1310*/  IMAD R8, R11, UR24, R3 ;  /* 0x000000180b087c24 */ /* 0x000fc8000f8e0203 */
[C---:B------:R-:W-:Y:S02]  /*1320*/  IMAD R37, R8.reuse, UR38, RZ ;  /* 0x0000002608257c24 */ /* 0x040fe4000f8e02ff */
[C---:B------:R-:W-:Y:S02]  /*1330*/  IMAD R28, R8.reuse, UR39, RZ ;  /* 0x00000027081c7c24 */ /* 0x040fe4000f8e02ff */
[----:B------:R-:W-:Y:S01]  /*1340*/  IMAD R8, R8, UR69, RZ ;  /* 0x0000004508087c24 */ /* 0x000fe2000f8e02ff */
[----:B------:R-:W-:Y:S06]  /*1350*/  @!P1 BRA `(.L_x_89) ;  /* 0x0000001000989947 */ /* 0x000fec0003800000 */
        /* <DEDUP_REMOVED lines=10> */
[----:B------:R-:W-:Y:S02]  /*1400*/  HFMA2 R10, -RZ, RZ, 0, 0 ;  /* 0x00000000ff0a7431 */ /* 0x000fe400000001ff */
[----:B------:R-:W-:Y:S01]  /*1410*/  IMAD.MOV.U32 R11, RZ, RZ, R12 ;  /* 0x000000ffff0b7224 */ /* 0x000fe200078e000c */
        /* <DEDUP_REMOVED lines=13> */
[----:B------:R-:W-:-:S05]  /*14f0*/  SHF.R.U32.HI R12, RZ, UR64, R9 ;  /* 0x00000040ff0c7c19 */ /* 0x000fca0008011609 */
[----:B------:R-:W-:-:S04]  /*1500*/  IMAD.MOV R9, RZ, RZ, -R12 ;  /* 0x000000ffff097224 */ /* 0x000fc800078e0a0c */
        /* <DEDUP_REMOVED lines=251> */
[----:B------:R-:W-:Y:S01]  /*24c0*/  SHF.R.U32.HI R11, RZ, UR34, R10 ;  /* 0x00000022ff0b7c19 */ /* 0x000fe2000801160a */
[----:B------:R-:W-:-:S03]  /*24d0*/  @P0 IMAD.MOV.U32 R10, RZ, RZ, RZ ;  /* 0x000000ffff0a0224 */ /* 0x000fc600078e00ff */
        /* <DEDUP_REMOVED lines=14> */
.L_x_89:
[----:B------:R-:W0:Y:S08]  /*25c0*/  LDC.64 R12, c[0x0][0x398] ;  /* 0x0000e600ff0c7b82 */ /* 0x000e300000000a00 */
[----:B------:R-:W1:Y:S08]  /*25d0*/  LDC.64 R10, c[0x0][0x390] ;  /* 0x0000e400ff0a7b82 */ /* 0x000e700000000a00 */
[----:B------:R-:W2:Y:S01]  /*25e0*/  LDC.64 R34, c[0x0][0x388] ;  /* 0x0000e200ff227b82 */ /* 0x000ea20000000a00 */
[----:B0-----:R-:W-:-:S03]  /*25f0*/  IMAD.WIDE.U32 R8, R8, 0x10, R12 ;  /* 0x0000001008087825 */ /* 0x001fc600078e000c */
[----:B------:R-:W-:Y:S01]  /*2600*/  IADD3 R46, P0, PT, R8, R36, RZ ;  /* 0x00000024082e7210 */ /* 0x000fe20007f1e0ff */
[----:B-1----:R-:W-:-:S04]  /*2610*/  IMAD.WIDE.U32 R28, R28, 0x10, R10 ;  /* 0x000000101c1c7825 */ /* 0x002fc800078e000a */
[----:B------:R-:W-:Y:S01]  /*2620*/  IMAD.X R47, R9, 0x1, R4, P0 ;  /* 0x00000001092f7824 */ /* 0x000fe200000e0604 */
[----:B------:R-:W-:Y:S01]  /*2630*/  IADD3 R12, P2, PT, R28, UR73, RZ ;  /* 0x000000491c0c7c10 */ /* 0x000fe2000ff5e0ff */
[----:B------:R-:W3:Y:S01]  /*2640*/  LDG.E.128 R8, desc[UR76][R8.64] ;  /* 0x0000004c08087981 */ /* 0x000ee2000c1e1d00 */
[----:B------:R-:W-:Y:S02]  /*2650*/  LEA R24, P0, -R6, R46, 0x4 ;  /* 0x0000002e06187211 */ /* 0x000fe400078021ff */
[----:B------:R-:W-:Y:S01]  /*2660*/  IADD3.X R13, PT, PT, R29, UR72, RZ, P2, !PT ;  /* 0x000000481d0d7c10 */ /* 0x000fe200097fe4ff */
[----:B------:R-:W4:Y:S01]  /*2670*/  LDG.E.128 R16, desc[UR76][R46.64] ;  /* 0x0000004c2e107981 */ /* 0x000f22000c1e1d00 */
[----:B------:R-:W-:Y:S02]  /*2680*/  IADD3 R20, P2, PT, R12, UR73, RZ ;  /* 0x000000490c147c10 */ /* 0x000fe4000ff5e0ff */
[----:B------:R-:W-:Y:S01]  /*2690*/  IADD3.X R25, PT, PT, R47, ~R7, RZ, P0, !PT ;  /* 0x800000072f197210 */ /* 0x000fe200007fe4ff */
[----:B------:R-:W5:Y:S01]  /*26a0*/  LDG.E.128 R28, desc[UR76][R28.64] ;  /* 0x0000004c1c1c7981 */ /* 0x000f62000c1e1d00 */
[----:B------:R-:W-:-:S03]  /*26b0*/  IADD3.X R21, PT, PT, R13, UR72, RZ, P2, !PT ;  /* 0x000000480d157c10 */ /* 0x000fc600097fe4ff */
[----:B------:R-:W3:Y:S04]  /*26c0*/  LDG.E.128 R12, desc[UR76][R12.64] ;  /* 0x0000004c0c0c7981 */ /* 0x000ee8000c1e1d00 */
[----:B------:R-:W2:Y:S04]  /*26d0*/  LDG.E.128 R20, desc[UR76][R20.64] ;  /* 0x0000004c14147981 */ /* 0x000ea8000c1e1d00 */
[----:B------:R-:W5:Y:S01]  /*26e0*/  LDG.E.128 R24, desc[UR76][R24.64] ;  /* 0x0000004c18187981 */ /* 0x000f62000c1e1d00 */
[C---:B---3--:R-:W-:Y:S02]  /*26f0*/  DMUL R44, R14.reuse, R10 ;  /* 0x0000000a0e2c7228 */ /* 0x048fe40000000000 */
[----:B----4-:R-:W-:-:S02]  /*2700*/  DMUL R42, R14, R18 ;  /* 0x000000120e2a7228 */ /* 0x010fc40000000000 */
[-C--:B--2---:R-:W-:Y:S02]  /*2710*/  DMUL R32, R22, R10.reuse ;  /* 0x0000000a16207228 */ /* 0x084fe40000000000 */
[----:B------:R-:W-:Y:S02]  /*2720*/  DMUL R38, R12, R10 ;  /* 0x0000000a0c267228 */ /* 0x000fe40000000000 */
[----:B-----5:R-:W-:Y:S02]  /*2730*/  DMUL R46, R22, R26 ;  /* 0x0000001a162e7228 */ /* 0x020fe40000000000 */
[C---:B------:R-:W-:Y:S02]  /*2740*/  DMUL R10, R20.reuse, R10 ;  /* 0x0000000a140a7228 */ /* 0x040fe40000000000 */
[----:B------:R-:W-:Y:S02]  /*2750*/  DFMA R32, R20, R8, -R32 ;  /* 0x000000081420722b */ /* 0x000fe40000000820 */
[----:B------:R-:W-:-:S02]  /*2760*/  DMUL R40, R12, R18 ;  /* 0x000000120c287228 */ /* 0x000fc40000000000 */
[----:B------:R-:W-:Y:S02]  /*2770*/  DFMA R46, R20, R24, -R46 ;  /* 0x00000018142e722b */ /* 0x000fe4000000082e */
[C---:B------:R-:W-:Y:S02]  /*2780*/  DFMA R44, R12.reuse, R8, -R44 ;  /* 0x000000080c2c722b */ /* 0x040fe4000000082c */
[----:B------:R-:W-:Y:S02]  /*2790*/  DFMA R42, R12, R16, -R42 ;  /* 0x000000100c2a722b */ /* 0x000fe4000000082a */
[----:B------:R-:W-:Y:S02]  /*27a0*/  DMUL R20, R20, R26 ;  /* 0x0000001a14147228 */ /* 0x000fe40000000000 */
[-C--:B------:R-:W-:Y:S02]  /*27b0*/  DFMA R38, R14, R8.reuse, R38 ;  /* 0x000000080e26722b */ /* 0x080fe40000000026 */
[----:B------:R-:W-:-:S02]  /*27c0*/  DFMA R12, R22, R8, R10 ;  /* 0x00000008160c722b */ /* 0x000fc4000000000a */
[C---:B------:R-:W-:Y:S02]  /*27d0*/  DMUL R8, R18.reuse, R30 ;  /* 0x0000001e12087228 */ /* 0x040fe40000000000 */
[----:B------:R-:W-:Y:S02]  /*27e0*/  DMUL R18, R18, R28 ;  /* 0x0000001c12127228 */ /* 0x000fe40000000000 */
[----:B------:R-:W-:Y:S02]  /*27f0*/  DMUL R10, R26, R30 ;  /* 0x0000001e1a0a7228 */ /* 0x000fe40000000000 */
[----:B------:R-:W-:Y:S02]  /*2800*/  DFMA R40, R14, R16, R40 ;  /* 0x000000100e28722b */ /* 0x000fe40000000028 */
[----:B------:R-:W-:Y:S02]  /*2810*/  DMUL R26, R26, R28 ;  /* 0x0000001c1a1a7228 */ /* 0x000fe40000000000 */
[----:B------:R-:W-:-:S02]  /*2820*/  DFMA R20, R22, R24, R20 ;  /* 0x000000181614722b */ /* 0x000fc40000000014 */
[C---:B------:R-:W-:Y:S02]  /*2830*/  DFMA R14, R16.reuse, R28, -R8 ;  /* 0x0000001c100e722b */ /* 0x040fe40000000808 */
[----:B------:R-:W-:Y:S01]  /*2840*/  DFMA R18, R16, R30, R18 ;  /* 0x0000001e1012722b */ /* 0x000fe20000000012 */
[----:B------:R-:W-:Y:S01]  /*2850*/  IMAD.WIDE.U32 R16, R37, 0x10, R34 ;  /* 0x0000001025107825 */ /* 0x000fe200078e0022 */
[C---:B------:R-:W-:Y:S02]  /*2860*/  DFMA R28, R24.reuse, R28, -R10 ;  /* 0x0000001c181c722b */ /* 0x040fe4000000080a */
[----:B------:R-:W-:Y:S02]  /*2870*/  DFMA R30, R24, R30, R26 ;  /* 0x0000001e181e722b */ /* 0x000fe4000000001a */
[----:B------:R-:W-:Y:S01]  /*2880*/  DADD R10, R40, -R20 ;  /* 0x00000000280a7229 */ /* 0x000fe20000000814 */
[----:B------:R-:W-:Y:S01]  /*2890*/  IADD3 R20, P0, PT, R16, UR75, RZ ;  /* 0x0000004b10147c10 */ /* 0x000fe2000ff1e0ff */
[----:B------:R-:W-:-:S02]  /*28a0*/  DADD R34, R12, -R18 ;  /* 0x000000000c227229 */ /* 0x000fc40000000812 */
[----:B------:R-:W-:Y:S01]  /*28b0*/  DADD R8, R42, -R46 ;  /* 0x000000002a087229 */ /* 0x000fe2000000082e */
[----:B------:R-:W-:Y:S01]  /*28c0*/  IADD3.X R21, PT, PT, R17, UR74, RZ, P0, !PT ;  /* 0x0000004a11157c10 */ /* 0x000fe200087fe4ff */
[----:B------:R-:W-:Y:S01]  /*28d0*/  DADD R32, R32, -R14 ;  /* 0x0000000020207229 */ /* 0x000fe2000000080e */
[----:B------:R-:W-:Y:S01]  /*28e0*/  IADD3 R12, P0, PT, R20, UR75, RZ ;  /* 0x0000004b140c7c10 */ /* 0x000fe2000ff1e0ff */
[----:B------:R-:W-:Y:S02]  /*28f0*/  DADD R28, R28, -R44 ;  /* 0x000000001c1c7229 */ /* 0x000fe4000000082c */
[----:B------:R-:W-:Y:S01]  /*2900*/  DADD R30, R30, -R38 ;  /* 0x000000001e1e7229 */ /* 0x000fe20000000826 */
[----:B------:R-:W-:Y:S02]  /*2910*/  IADD3.X R13, PT, PT, R21, UR74, RZ, P0, !PT ;  /* 0x0000004a150d7c10 */ /* 0x000fe400087fe4ff */
[----:B------:R-:W-:Y:S01]  /*2920*/  IADD3 R3, P0, PT, R2, R3, RZ ;  /* 0x0000000302037210 */ /* 0x000fe20007f1e0ff */
[----:B------:R0:W-:Y:S03]  /*2930*/  STG.E.128 desc[UR76][R16.64], R8 ;  /* 0x0000000810007986 */ /* 0x0001e6000c101d4c */
[----:B------:R-:W-:Y:S01]  /*2940*/  IADD3.X R0, PT, PT, RZ, R0, RZ, P0, !PT ;  /* 0x00000000ff007210 */ /* 0x000fe200007fe4ff */
[----:B------:R0:W-:Y:S01]  /*2950*/  STG.E.128 desc[UR76][R20.64], R32 ;  /* 0x0000002014007986 */ /* 0x0001e2000c101d4c */
[----:B------:R-:W-:-:S03]  /*2960*/  ISETP.GE.U32.AND P0, PT, R3, UR4, PT ;  /* 0x0000000403007c0c */ /* 0x000fc6000bf06070 */
[----:B------:R0:W-:Y:S01]  /*2970*/  STG.E.128 desc[UR76][R12.64], R28 ;  /* 0x0000001c0c007986 */ /* 0x0001e2000c101d4c */
[----:B------:R-:W-:-:S13]  /*2980*/  ISETP.GE.AND.EX P0, PT, R0, UR71, PT, P0 ;  /* 0x0000004700007c0c */ /* 0x000fda000bf06300 */
[----:B------:R-:W-:Y:S05]  /*2990*/  @!P0 BRA `(.L_x_90) ;  /* 0xffffffe800488947 */ /* 0x000fea000383ffff */
[----:B------:R-:W-:Y:S05]  /*29a0*/  BSYNC.RECONVERGENT B0 ;  /* 0x0000000000007941 */ /* 0x000fea0003800200 */
.L_x_88:
[----:B------:R-:W-:Y:S05]  /*29b0*/  EXIT ;  /* 0x000000000000794d */ /* 0x000fea0003800000 */
        .weak           $__internal_7_$__cuda_sm20_div_u64
        .type           $__internal_7_$__cuda_sm20_div_u64,@function
        .size           $__internal_7_$__cuda_sm20_div_u64,(.L_x_267 - $__internal_7_$__cuda_sm20_div_u64)
$__internal_7_$__cuda_sm20_div_u64:
[----:B------:R-:W-:Y:S01]  /*29c0*/  IMAD.MOV.U32 R14, RZ, RZ, R2 ;  /* 0x000000ffff0e7224 */ /* 0x000fe200078e0002 */
[----:B------:R-:W-:-:S04]  /*29d0*/  MOV R15, RZ ;  /* 0x000000ff000f7202 */ /* 0x000fc80000000f00 */
[----:B------:R-:W0:Y:S08]  /*29e0*/  I2F.U64.RP R9, R14 ;  /* 0x0000000e00097312 */ /* 0x000e300000309000 */
[----:B0-----:R-:W0:Y:S02]  /*29f0*/  MUFU.RCP R9, R9 ;  /* 0x0000000900097308 */ /* 0x001e240000001000 */
[----:B0-----:R-:W-:-:S06]  /*2a00*/  IADD3 R10, PT, PT, R9, 0x1ffffffe, RZ ;  /* 0x1ffffffe090a7810 */ /* 0x001fcc0007ffe0ff */
[----:B------:R-:W0:Y:S02]  /*2a10*/  F2I.U64.TRUNC R10, R10 ;  /* 0x0000000a000a7311 */ /* 0x000e24000020d800 */
[----:B0-----:R-:W-:-:S04]  /*2a20*/  IMAD.WIDE.U32 R12, R10, R2, RZ ;  /* 0x000000020a0c7225 */ /* 0x001fc800078e00ff */
[----:B------:R-:W-:Y:S01]  /*2a30*/  IMAD R13, R11, R2, R13 ;  /* 0x000000020b0d7224 */ /* 0x000fe200078e020d */
        /* <DEDUP_REMOVED lines=11> */
[----:B------:R-:W-:-:S03]  /*2af0*/  IMAD.WIDE.U32 R10, R13, R2, RZ ;  /* 0x000000020d0a7225 */ /* 0x000fc600078e00ff */
[----:B------:R-:W-:Y:S01]  /*2b00*/  IADD3 R15, P0, PT, RZ, -R10, RZ ;  /* 0x8000000aff0f7210 */ /* 0x000fe20007f1e0ff */
[----:B------:R-:W-:-:S04]  /*2b10*/  IMAD R10, R9, R2, R11 ;  /* 0x00000002090a7224 */ /* 0x000fc800078e020b */
[----:B------:R-:W-:-:S04]  /*2b20*/  IMAD.HI.U32 R12, R13, R15, RZ ;  /* 0x0000000f0d0c7227 */ /* 0x000fc800078e00ff */
[----:B------:R-:W-:-:S04]  /*2b30*/  IMAD.X R10, RZ, RZ, ~R10, P0 ;  /* 0x000000ffff0a7224 */ /* 0x000fc800000e0e0a */
        /* <DEDUP_REMOVED lines=14> */
[----:B------:R-:W-:Y:S02]  /*2c20*/  IMAD.X R9, RZ, RZ, R9, P0 ;  /* 0x000000ffff097224 */ /* 0x000fe400000e0609 */
[----:B------:R-:W-:-:S03]  /*2c30*/  IMAD.WIDE.U32 R10, R13, R2, RZ ;  /* 0x000000020d0a7225 */ /* 0x000fc600078e00ff */
[----:B------:R-:W-:-:S05]  /*2c40*/  IADD3.X R9, PT, PT, RZ, R9, RZ, P1, !PT ;  /* 0x00000009ff097210 */ /* 0x000fca0000ffe4ff */
[----:B------:R-:W-:Y:S01]  /*2c50*/  IMAD R12, R9, R2, R11 ;  /* 0x00000002090c7224 */ /* 0x000fe200078e020b */
[----:B------:R-:W-:-:S04]  /*2c60*/  IADD3 R11, P0, PT, -R10, R5, RZ ;  /* 0x000000050a0b7210 */ /* 0x000fc80007f1e1ff */
[----:B------:R-:W-:Y:S02]  /*2c70*/  IADD3.X R14, PT, PT, ~R12, R7, RZ, P0, !PT ;  /* 0x000000070c0e7210 */ /* 0x000fe400007fe5ff */
[----:B------:R-:W-:Y:S02]  /*2c80*/  ISETP.GE.U32.AND P0, PT, R11, R2, PT ;  /* 0x000000020b00720c */ /* 0x000fe40003f06070 */
[----:B------:R-:W-:Y:S02]  /*2c90*/  IADD3 R12, P2, PT, R13, 0x1, RZ ;  /* 0x000000010d0c7810 */ /* 0x000fe40007f5e0ff */
[----:B------:R-:W-:Y:S02]  /*2ca0*/  IADD3 R5, P1, PT, -R2, R11, RZ ;  /* 0x0000000b02057210 */ /* 0x000fe40007f3e1ff */
[C---:B------:R-:W-:Y:S01]  /*2cb0*/  ISETP.GE.U32.AND.EX P0, PT, R14.reuse, RZ, PT, P0 ;  /* 0x000000ff0e00720c */ /* 0x040fe20003f06100 */
[----:B------:R-:W-:Y:S01]  /*2cc0*/  IMAD.X R10, RZ, RZ, R9, P2 ;  /* 0x000000ffff0a7224 */ /* 0x000fe200010e0609 */
[----:B------:R-:W-:-:S02]  /*2cd0*/  IADD3.X R7, PT, PT, R14, -0x1, RZ, P1, !PT ;  /* 0xffffffff0e077810 */ /* 0x000fc40000ffe4ff */
[----:B------:R-:W-:Y:S02]  /*2ce0*/  SEL R5, R5, R11, P0 ;  /* 0x0000000b05057207 */ /* 0x000fe40000000000 */
[----:B------:R-:W-:Y:S02]  /*2cf0*/  SEL R12, R12, R13, P0 ;  /* 0x0000000d0c0c7207 */ /* 0x000fe40000000000 */
[----:B------:R-:W-:Y:S02]  /*2d00*/  SEL R7, R7, R14, P0 ;  /* 0x0000000e07077207 */ /* 0x000fe40000000000 */
[----:B------:R-:W-:Y:S02]  /*2d10*/  SEL R9, R10, R9, P0 ;  /* 0x000000090a097207 */ /* 0x000fe40000000000 */
[----:B------:R-:W-:Y:S02]  /*2d20*/  ISETP.GE.U32.AND P0, PT, R5, R2, PT ;  /* 0x000000020500720c */ /* 0x000fe40003f06070 */
[----:B------:R-:W-:-:S02]  /*2d30*/  IADD3 R5, P2, PT, R12, 0x1, RZ ;  /* 0x000000010c057810 */ /* 0x000fc40007f5e0ff */
[----:B------:R-:W-:Y:S02]  /*2d40*/  ISETP.GE.U32.AND.EX P0, PT, R7, RZ, PT, P0 ;  /* 0x000000ff0700720c */ /* 0x000fe40003f06100 */
[-C--:B------:R-:W-:Y:S02]  /*2d50*/  IADD3.X R10, PT, PT, RZ, R9.reuse, RZ, P2, !PT ;  /* 0x00000009ff0a7210 */ /* 0x080fe400017fe4ff */
[----:B------:R-:W-:Y:S02]  /*2d60*/  ISETP.NE.U32.AND P1, PT, R2, RZ, PT ;  /* 0x000000ff0200720c */ /* 0x000fe40003f25070 */
[----:B------:R-:W-:Y:S02]  /*2d70*/  SEL R10, R10, R9, P0 ;  /* 0x000000090a0a7207 */ /* 0x000fe40000000000 */
[----:B------:R-:W-:Y:S02]  /*2d80*/  MOV R9, 0x0 ;  /* 0x0000000000097802 */ /* 0x000fe40000000f00 */
[----:B------:R-:W-:-:S02]  /*2d90*/  ISETP.NE.AND.EX P1, PT, RZ, RZ, PT, P1 ;  /* 0x000000ffff00720c */ /* 0x000fc40003f25310 */
[----:B------:R-:W-:Y:S02]  /*2da0*/  SEL R5, R5, R12, P0 ;  /* 0x0000000c05057207 */ /* 0x000fe40000000000 */
[----:B------:R-:W-:Y:S02]  /*2db0*/  SEL R10, R10, 0xffffffff, P1 ;  /* 0xffffffff0a0a7807 */ /* 0x000fe40000800000 */
[----:B------:R-:W-:Y:S01]  /*2dc0*/  SEL R5, R5, 0xffffffff, P1 ;  /* 0xffffffff05057807 */ /* 0x000fe20000800000 */
[----:B------:R-:W-:Y:S06]  /*2dd0*/  RET.REL.NODEC R8 `(_ZN2at6native12cross_kernelIN3c107complexIdEE16OffsetCalculatorILi3EjLb0EElEEviPT_PKS7_SA_T0_T1_SC_SC_) ;  /* 0xffffffd008887950 */ /* 0x000fec0003c3ffff */
.L_x_91:
        /* <DEDUP_REMOVED lines=10> */
.L_x_267:


//--------------------- .text._ZN2at6native12cross_kernelIf16OffsetCalculatorILi3EjLb0EEiEEviPT_PKS4_S7_T0_T1_S9_S9_ --------------------------
	.section	.text._ZN2at6native12cross_kernelIf16OffsetCalculatorILi3EjLb0EEiEEviPT_PKS4_S7_T0_T1_S9_S9_,"ax",@progbits
	.align	128
        .global         _ZN2at6native12cross_kernelIf16OffsetCalculatorILi3EjLb0EEiEEviPT_PKS4_S7_T0_T1_S9_S9_
        .type           _ZN2at6native12cross_kernelIf16OffsetCalculatorILi3EjLb0EEiEEviPT_PKS4_S7_T0_T1_S9_S9_,@function
        .size           _ZN2at6native12cross_kernelIf16OffsetCalculatorILi3EjLb0EEiEEviPT_PKS4_S7_T0_T1_S9_S9_,(.L_x_268 - _ZN2at6native12cross_kernelIf16OffsetCalculatorILi3EjLb0EEiEEviPT_PKS4_S7_T0_T1_S9_S9_)
        .other          _ZN2at6native12cross_kernelIf16OffsetCalculatorILi3EjLb0EEiEEviPT_PKS4_S7_T0_T1_S9_S9_,@"STO_CUDA_ENTRY STV_DEFAULT"
_ZN2at6native12cross_kernelIf16OffsetCalculatorILi3EjLb0EEiEEviPT_PKS4_S7_T0_T1_S9_S9_:
.text._ZN2at6native12cross_kernelIf16OffsetCalculatorILi3EjLb0EEiEEviPT_PKS4_S7_T0_T1_S9_S9_:
        /* <DEDUP_REMOVED lines=36> */
[----:B------:R-:W-:Y:S01]  /*0240*/  IMAD R7, RZ, RZ, -UR72 ;  /* 0x80000048ff077e24 */ /* 0x000fe2000f8e02ff */
[----:B------:R-:W-:-:S06]  /*0250*/  ISETP.NE.U32.AND P2, PT, RZ, UR72, PT ;  /* 0x00000048ff007c0c */ /* 0x000fcc000bf45070 */
        /* <DEDUP_REMOVED lines=14> */
[----:B------:R-:W-:Y:S01]  /*0340*/  @P1 VIADD R4, R4, 0x1 ;  /* 0x0000000104041836 */ /* 0x000fe20000000000 */
[----:B------:R-:W-:Y:S01]  /*0350*/  @!P2 LOP3.LUT R4, RZ, UR72, RZ, 0x33, !PT ;  /* 0x00000048ff04ac12 */ /* 0x000fe2000f8e33ff */
[----:B------:R-:W-:Y:S06]  /*0360*/  BRA `(.L_x_95) ;  /* 0x0000000000107947 */ /* 0x000fec0003800000 */
.L_x_94:
[----:B------:R-:W-:-:S07]  /*0370*/  MOV R4, 0x390 ;  /* 0x0000039000047802 */ /* 0x000fce0000000f00 */
[----:B------:R-:W-:Y:S05]  /*0380*/  CALL.REL.NOINC `($__internal_8_$__cuda_sm20_div_u64) ;  /* 0x0000002000b47944 */ /* 0x000fea0003c00000 */
[----:B------:R-:W-:Y:S02]  /*0390*/  MOV R4, R3 ;  /* 0x0000000300047202 */ /* 0x000fe40000000f00 */
[----:B------:R-:W-:-:S07]  /*03a0*/  MOV R5, R6 ;  /* 0x0000000600057202 */ /* 0x000fce0000000f00 */
.L_x_95:
[----:B------:R-:W-:Y:S05]  /*03b0*/  BSYNC.RECONVERGENT B0 ;  /* 0x0000000000007941 */ /* 0x000fea0003800200 */
.L_x_93:
        /* <DEDUP_REMOVED lines=13> */
[----:B--2---:R-:W-:-:S04]  /*0490*/  UIMAD.WIDE UR4, UR13, 0x4, URZ ;  /* 0x000000040d0478a5 */ /* 0x004fc8000f8e02ff */
[----:B------:R-:W-:-:S04]  /*04a0*/  UIADD3 UR11, UP0, UPT, UR6, -UR4, URZ ;  /* 0x80000004060b7290 */ /* 0x000fc8000ff1e0ff */
[----:B------:R-:W-:Y:S02]  /*04b0*/  UIADD3.X UR10, UPT, UPT, UR7, ~UR5, URZ, UP0, !UPT ;  /* 0x80000005070a7290 */ /* 0x000fe400087fe4ff */
[----:B------:R-:W-:Y:S01]  /*04c0*/  UIMAD.WIDE UR4, UR12, 0x4, UR8 ;  /* 0x000000040c0478a5 */ /* 0x000fe2000f8e0208 */
[----:B-1----:R-:W-:-:S03]  /*04d0*/  IMAD.WIDE R2, R9, 0x4, R6 ;  /* 0x0000000409027825 */ /* 0x002fc600078e0206 */
[----:B------:R-:W-:Y:S01]  /*04e0*/  MOV R5, UR10 ;  /* 0x0000000a00057c02 */ /* 0x000fe20008000f00 */
[----:B------:R-:W-:Y:S01]  /*04f0*/  IMAD.U32 R4, RZ, RZ, UR11 ;  /* 0x0000000bff047e24 */ /* 0x000fe2000f8e00ff */
[----:B------:R-:W-:Y:S01]  /*0500*/  UIMAD.WIDE UR8, UR12, 0x4, UR4 ;  /* 0x000000040c0878a5 */ /* 0x000fe2000f8e0204 */
[----:B------:R-:W-:Y:S01]  /*0510*/  IMAD.WIDE R6, R9, 0x4, R2 ;  /* 0x0000000409067825 */ /* 0x000fe200078e0202 */
[----:B------:R-:W-:Y:S10]  /*0520*/  @!P1 BRA `(.L_x_97) ;  /* 0x0000000000889947 */ /* 0x000ff40003800000 */
[----:B------:R-:W0:Y:S01]  /*0530*/  LDC.64 R8, c[0x0][0x388] ;  /* 0x0000e200ff087b82 */ /* 0x000e220000000a00 */
[----:B------:R-:W-:Y:S01]  /*0540*/  IADD3 R17, PT, PT, R17, 0x1, RZ ;  /* 0x0000000111117810 */ /* 0x000fe20007ffe0ff */
[----:B------:R-:W-:-:S03]  /*0550*/  HFMA2 R16, -RZ, RZ, 0, 0 ;  /* 0x00000000ff107431 */ /* 0x000fc600000001ff */
[----:B------:R-:W-:-:S07]  /*0560*/  LOP3.LUT R17, R17, 0x3, RZ, 0xc0, !PT ;  /* 0x0000000311117812 */ /* 0x000fce00078ec0ff */
.L_x_98:
[----:B-1----:R-:W1:Y:S01]  /*0570*/  LDC.64 R10, c[0x0][0x390] ;  /* 0x0000e400ff0a7b82 */ /* 0x002e620000000a00 */
[----:B------:R-:W-:Y:S01]  /*0580*/  MOV R14, UR8 ;  /* 0x00000008000e7c02 */ /* 0x000fe20008000f00 */
[----:B------:R-:W-:Y:S01]  /*0590*/  IMAD.U32 R19, RZ, RZ, UR5 ;  /* 0x00000005ff137e24 */ /* 0x000fe2000f8e00ff */
[----:B------:R-:W-:Y:S01]  /*05a0*/  MOV R23, UR7 ;  /* 0x0000000700177c02 */ /* 0x000fe20008000f00 */
[----:B------:R-:W2:Y:S01]  /*05b0*/  LDG.E R25, desc[UR76][R4.64] ;  /* 0x0000004c04197981 */ /* 0x000ea2000c1e1900 */
[----:B------:R-:W-:Y:S02]  /*05c0*/  MOV R15, UR9 ;  /* 0x00000009000f7c02 */ /* 0x000fe40008000f00 */
[----:B------:R-:W-:Y:S01]  /*05d0*/  MOV R18, UR4 ;  /* 0x0000000400127c02 */ /* 0x000fe20008000f00 */
[----:B------:R-:W3:Y:S01]  /*05e0*/  LDC.64 R12, c[0x0][0x398] ;  /* 0x0000e600ff0c7b82 */ /* 0x000ee20000000a00 */
[----:B------:R-:W-:Y:S01]  /*05f0*/  MOV R22, UR6 ;  /* 0x0000000600167c02 */ /* 0x000fe20008000f00 */
[----:B------:R-:W2:Y:S04]  /*0600*/  LDG.E R14, desc[UR76][R14.64] ;  /* 0x0000004c0e0e7981 */ /* 0x000ea8000c1e1900 */
[----:B------:R-:W4:Y:S04]  /*0610*/  LDG.E R23, desc[UR76][R22.64] ;  /* 0x0000004c16177981 */ /* 0x000f28000c1e1900 */
[----:B------:R-:W4:Y:S04]  /*0620*/  LDG.E R18, desc[UR76][R18.64] ;  /* 0x0000004c12127981 */ /* 0x000f28000c1e1900 */
[----:B-1----:R-:W5:Y:S04]  /*0630*/  LDG.E R10, desc[UR76][R10.64] ;  /* 0x0000004c0a0a7981 */ /* 0x002f68000c1e1900 */
[----:B---3--:R-:W3:Y:S01]  /*0640*/  LDG.E R13, desc[UR76][R12.64] ;  /* 0x0000004c0c0d7981 */ /* 0x008ee2000c1e1900 */
[----:B------:R-:W-:-:S04]  /*0650*/  IADD3 R17, P1, PT, R17, -0x1, RZ ;  /* 0xffffffff11117810 */ /* 0x000fc80007f3e0ff */
[----:B------:R-:W-:Y:S02]  /*0660*/  IADD3.X R16, PT, PT, R16, -0x1, RZ, P1, !PT ;  /* 0xffffffff10107810 */ /* 0x000fe40000ffe4ff */
[----:B------:R-:W-:-:S04]  /*0670*/  ISETP.NE.U32.AND P1, PT, R17, RZ, PT ;  /* 0x000000ff1100720c */ /* 0x000fc80003f25070 */
[----:B------:R-:W-:Y:S02]  /*0680*/  ISETP.NE.AND.EX P1, PT, R16, RZ, PT, P1 ;  /* 0x000000ff1000720c */ /* 0x000fe40003f25310 */
[----:B------:R-:W-:-:S05]  /*0690*/  IADD3 R0, P2, PT, R0, UR72, RZ ;  /* 0x0000004800007c10 */ /* 0x000fca000ff5e0ff */
[----:B------:R-:W-:Y:S02]  /*06a0*/  IMAD.X R21, RZ, RZ, R21, P2 ;  /* 0x000000ffff157224 */ /* 0x000fe400010e0615 */
[----:B--2---:R-:W-:-:S04]  /*06b0*/  FMUL.FTZ R27, R14, R25 ;  /* 0x000000190e1b7220 */ /* 0x004fc80000410000 */
[----:B----4-:R-:W-:Y:S01]  /*06c0*/  FFMA.FTZ R27, R18, R23, -R27 ;  /* 0x00000017121b7223 */ /* 0x010fe2000001081b */
[----:B-----5:R-:W-:-:S04]  /*06d0*/  FMUL.FTZ R29, R23, R10 ;  /* 0x0000000a171d7220 */ /* 0x020fc80000410000 */
[----:B0-----:R1:W-:Y:S01]  /*06e0*/  STG.E desc[UR76][R8.64], R27 ;  /* 0x0000001b08007986 */ /* 0x0013e2000c10194c */
[-C--:B---3--:R-:W-:Y:S01]  /*06f0*/  FMUL.FTZ R20, R18, R13.reuse ;  /* 0x0000000d12147220 */ /* 0x088fe20000410000 */
[----:B------:R-:W-:-:S03]  /*0700*/  FFMA.FTZ R29, R14, R13, -R29 ;  /* 0x0000000d0e1d7223 */ /* 0x000fc6000001081d */
[----:B------:R-:W-:Y:S02]  /*0710*/  FFMA.FTZ R25, R25, R10, -R20 ;  /* 0x0000000a19197223 */ /* 0x000fe40000010814 */
[----:B------:R1:W-:Y:S04]  /*0720*/  STG.E desc[UR76][R2.64], R29 ;  /* 0x0000001d02007986 */ /* 0x0003e8000c10194c */
[----:B------:R1:W-:Y:S01]  /*0730*/  STG.E desc[UR76][R6.64], R25 ;  /* 0x0000001906007986 */ /* 0x0003e2000c10194c */
[----:B------:R-:W-:Y:S05]  /*0740*/  @P1 BRA `(.L_x_98) ;  /* 0xfffffffc00881947 */ /* 0x000fea000383ffff */
.L_x_97:
[----:B------:R-:W-:Y:S05]  /*0750*/  BSYNC.RECONVERGENT B0 ;  /* 0x0000000000007941 */ /* 0x000fea0003800200 */
.L_x_96:
[----:B------:R-:W-:Y:S05]  /*0760*/  @!P0 EXIT ;  /* 0x000000000000894d */ /* 0x000fea0003800000 */
[----:B------:R-:W0:Y:S01]  /*0770*/  LDC.64 R10, c[0x0][0x398] ;  /* 0x0000e600ff0a7b82 */ /* 0x000e220000000a00 */
[----:B------:R-:W2:Y:S07]  /*0780*/  LDCU UR10, c[0x0][0x380] ;  /* 0x00007000ff0a77ac */ /* 0x000eae0008000800 */
[----:B------:R-:W3:Y:S08]  /*0790*/  LDC.64 R12, c[0x0][0x390] ;  /* 0x0000e400ff0c7b82 */ /* 0x000ef00000000a00 */
[----:B-1----:R-:W1:Y:S02]  /*07a0*/  LDC.64 R8, c[0x0][0x388] ;  /* 0x0000e200ff087b82 */ /* 0x002e640000000a00 */
.L_x_99:
[----:B------:R-:W-:Y:S01]  /*07b0*/  MOV R18, UR8 ;  /* 0x0000000800127c02 */ /* 0x000fe20008000f00 */
[----:B------:R-:W-:Y:S01]  /*07c0*/  IMAD.U32 R16, RZ, RZ, UR6 ;  /* 0x00000006ff107e24 */ /* 0x000fe2000f8e00ff */
[----:B------:R-:W-:Y:S01]  /*07d0*/  MOV R19, UR9 ;  /* 0x0000000900137c02 */ /* 0x000fe20008000f00 */
[----:B----4-:R-:W4:Y:S01]  /*07e0*/  LDG.E R23, desc[UR76][R4.64] ;  /* 0x0000004c04177981 */ /* 0x010f22000c1e1900 */
[----:B------:R-:W-:Y:S02]  /*07f0*/  MOV R17, UR7 ;  /* 0x0000000700117c02 */ /* 0x000fe40008000f00 */
[----:B------:R-:W-:Y:S01]  /*0800*/  MOV R14, UR4 ;  /* 0x00000004000e7c02 */ /* 0x000fe20008000f00 */
[----:B------:R-:W4:Y:S01]  /*0810*/  LDG.E R18, desc[UR76][R18.64] ;  /* 0x0000004c12127981 */ /* 0x000f22000c1e1900 */
[----:B------:R-:W-:-:S03]  /*0820*/  MOV R15, UR5 ;  /* 0x00000005000f7c02 */ /* 0x000fc60008000f00 */
[----:B------:R5:W2:Y:S04]  /*0830*/  LDG.E R17, desc[UR76][R16.64] ;  /* 0x0000004c10117981 */ /* 0x000aa8000c1e1900 */
[----:B---3--:R-:W2:Y:S04]  /*0840*/  LDG.E R20, desc[UR76][R12.64] ;  /* 0x0000004c0c147981 */ /* 0x008ea8000c1e1900 */
[----:B------:R3:W2:Y:S04]  /*0850*/  LDG.E R14, desc[UR76][R14.64] ;  /* 0x0000004c0e0e7981 */ /* 0x0006a8000c1e1900 */
[----:B0-----:R-:W2:Y:S01]  /*0860*/  LDG.E R27, desc[UR76][R10.64] ;  /* 0x0000004c0a1b7981 */ /* 0x001ea2000c1e1900 */
[----:B-----5:R-:W-:-:S02]  /*0870*/  MOV R16, UR8 ;  /* 0x0000000800107c02 */ /* 0x020fc40008000f00 */
[----:B------:R-:W-:Y:S02]  /*0880*/  MOV R19, UR5 ;  /* 0x0000000500137c02 */ /* 0x000fe40008000f00 */
[----:B---3--:R-:W-:Y:S01]  /*0890*/  MOV R15, UR7 ;  /* 0x00000007000f7c02 */ /* 0x008fe20008000f00 */
[----:B----4-:R-:W-:Y:S01]  /*08a0*/  FMUL.FTZ R25, R18, R23 ;  /* 0x0000001712197220 */ /* 0x010fe20000410000 */
[----:B--2---:R-:W-:-:S03]  /*08b0*/  FMUL.FTZ R29, R17, R20 ;  /* 0x00000014111d7220 */ /* 0x004fc60000410000 */
[C---:B------:R-:W-:Y:S01]  /*08c0*/  FFMA.FTZ R25, R14.reuse, R17, -R25 ;  /* 0x000000110e197223 */ /* 0x040fe20000010819 */
[-C--:B------:R-:W-:Y:S01]  /*08d0*/  FMUL.FTZ R22, R14, R27.reuse ;  /* 0x0000001b0e167220 */ /* 0x080fe20000410000 */
[----:B------:R-:W-:Y:S01]  /*08e0*/  FFMA.FTZ R29, R18, R27, -R29 ;  /* 0x0000001b121d7223 */ /* 0x000fe2000001081d */
[----:B------:R-:W-:Y:S02]  /*08f0*/  IMAD.U32 R17, RZ, RZ, UR9 ;  /* 0x00000009ff117e24 */ /* 0x000fe4000f8e00ff */
[----:B------:R-:W-:Y:S01]  /*0900*/  FFMA.FTZ R23, R23, R20, -R22 ;  /* 0x0000001417177223 */ /* 0x000fe20000010816 */
[----:B------:R-:W-:Y:S01]  /*0910*/  MOV R18, UR4 ;  /* 0x0000000400127c02 */ /* 0x000fe20008000f00 */
[----:B-1----:R0:W-:Y:S01]  /*0920*/  STG.E desc[UR76][R8.64], R25 ;  /* 0x0000001908007986 */ /* 0x0021e2000c10194c */
[----:B------:R-:W-:-:S03]  /*0930*/  MOV R14, UR6 ;  /* 0x00000006000e7c02 */ /* 0x000fc60008000f00 */
[----:B------:R-:W-:Y:S04]  /*0940*/  STG.E desc[UR76][R2.64], R29 ;  /* 0x0000001d02007986 */ /* 0x000fe8000c10194c */
[----:B------:R1:W-:Y:S04]  /*0950*/  STG.E desc[UR76][R6.64], R23 ;  /* 0x0000001706007986 */ /* 0x0003e8000c10194c */
[----:B------:R2:W0:Y:S04]  /*0960*/  LDG.E R16, desc[UR76][R16.64] ;  /* 0x0000004c10107981 */ /* 0x000428000c1e1900 */
[----:B------:R-:W0:Y:S04]  /*0970*/  LDG.E R27, desc[UR76][R4.64] ;  /* 0x0000004c041b7981 */ /* 0x000e28000c1e1900 */
[----:B------:R-:W3:Y:S04]  /*0980*/  LDG.E R15, desc[UR76][R14.64] ;  /* 0x0000004c0e0f7981 */ /* 0x000ee8000c1e1900 */
[----:B------:R-:W3:Y:S04]  /*0990*/  LDG.E R22, desc[UR76][R12.64] ;  /* 0x0000004c0c167981 */ /* 0x000ee8000c1e1900 */
[----:B------:R4:W5:Y:S04]  /*09a0*/  LDG.E R18, desc[UR76][R18.64] ;  /* 0x0000004c12127981 */ /* 0x000968000c1e1900 */
[----:B------:R-:W5:Y:S01]  /*09b0*/  LDG.E R20, desc[UR76][R10.64] ;  /* 0x0000004c0a147981 */ /* 0x000f62000c1e1900 */
[----:B--2---:R-:W-:-:S02]  /*09c0*/  MOV R17, UR5 ;  /* 0x0000000500117c02 */ /* 0x004fc40008000f00 */
[----:B----4-:R-:W-:Y:S01]  /*09d0*/  MOV R19, UR9 ;  /* 0x0000000900137c02 */ /* 0x010fe20008000f00 */
[----:B0-----:R-:W-:Y:S01]  /*09e0*/  FMUL.FTZ R25, R16, R27 ;  /* 0x0000001b10197220 */ /* 0x001fe20000410000 */
[----:B---3--:R-:W-:-:S03]  /*09f0*/  FMUL.FTZ R24, R15, R22 ;  /* 0x000000160f187220 */ /* 0x008fc60000410000 */
[C---:B-----5:R-:W-:Y:S01]  /*0a00*/  FFMA.FTZ R25, R18.reuse, R15, -R25 ;  /* 0x0000000f12197223 */ /* 0x060fe20000010819 */
[-C--:B------:R-:W-:Y:S01]  /*0a10*/  FMUL.FTZ R26, R18, R20.reuse ;  /* 0x00000014121a7220 */ /* 0x080fe20000410000 */
[----:B-1----:R-:W-:Y:S01]  /*0a20*/  FFMA.FTZ R23, R16, R20, -R24 ;  /* 0x0000001410177223 */ /* 0x002fe20000010818 */
[----:B------:R-:W-:Y:S01]  /*0a30*/  IMAD.U32 R18, RZ, RZ, UR8 ;  /* 0x00000008ff127e24 */ /* 0x000fe2000f8e00ff */
[----:B------:R-:W-:Y:S01]  /*0a40*/  MOV R15, UR7 ;  /* 0x00000007000f7c02 */ /* 0x000fe20008000f00 */
[----:B------:R-:W-:Y:S01]  /*0a50*/  FFMA.FTZ R27, R27, R22, -R26 ;  /* 0x000000161b1b7223 */ /* 0x000fe2000001081a */
[----:B------:R-:W-:Y:S01]  /*0a60*/  MOV R16, UR4 ;  /* 0x0000000400107c02 */ /* 0x000fe20008000f00 */
[----:B------:R0:W-:Y:S04]  /*0a70*/  STG.E desc[UR76][R8.64], R25 ;  /* 0x0000001908007986 */ /* 0x0001e8000c10194c */
[----:B------:R1:W-:Y:S04]  /*0a80*/  STG.E desc[UR76][R2.64], R23 ;  /* 0x0000001702007986 */ /* 0x0003e8000c10194c */
[----:B------:R2:W-:Y:S04]  /*0a90*/  STG.E desc[UR76][R6.64], R27 ;  /* 0x0000001b06007986 */ /* 0x0005e8000c10194c */
[----:B------:R-:W0:Y:S04]  /*0aa0*/  LDG.E R18, desc[UR76][R18.64] ;  /* 0x0000004c12127981 */ /* 0x000e28000c1e1900 */
[----:B------:R-:W0:Y:S04]  /*0ab0*/  LDG.E R29, desc[UR76][R4.64] ;  /* 0x0000004c041d7981 */ /* 0x000e28000c1e1900 */
[----:B------:R-:W3:Y:S04]  /*0ac0*/  LDG.E R15, desc[UR76][R14.64] ;  /* 0x0000004c0e0f7981 */ /* 0x000ee8000c1e1900 */
[----:B------:R-:W3:Y:S04]  /*0ad0*/  LDG.E R22, desc[UR76][R12.64] ;  /* 0x0000004c0c167981 */ /* 0x000ee8000c1e1900 */
[----:B------:R-:W4:Y:S04]  /*0ae0*/  LDG.E R16, desc[UR76][R16.64] ;  /* 0x0000004c10107981 */ /* 0x000f28000c1e1900 */
[----:B------:R-:W5:Y:S01]  /*0af0*/  LDG.E R20, desc[UR76][R10.64] ;  /* 0x0000004c0a147981 */ /* 0x000f62000c1e1900 */
[----:B0-----:R-:W-:Y:S01]  /*0b00*/  FMUL.FTZ R25, R18, R29 ;  /* 0x0000001d12197220 */ /* 0x001fe20000410000 */
[----:B---3--:R-:W-:-:S03]  /*0b10*/  FMUL.FTZ R24, R15, R22 ;  /* 0x000000160f187220 */ /* 0x008fc60000410000 */
[C---:B----4-:R-:W-:Y:S01]  /*0b20*/  FFMA.FTZ R25, R16.reuse, R15, -R25 ;  /* 0x0000000f10197223 */ /* 0x050fe20000010819 */
[-C--:B-----5:R-:W-:Y:S01]  /*0b30*/  FMUL.FTZ R26, R16, R20.reuse ;  /* 0x00000014101a7220 */ /* 0x0a0fe20000410000 */
[----:B-1----:R-:W-:Y:S01]  /*0b40*/  FFMA.FTZ R23, R18, R20, -R24 ;  /* 0x0000001412177223 */ /* 0x002fe20000010818 */
[----:B------:R-:W-:Y:S01]  /*0b50*/  MOV R18, UR8 ;  /* 0x0000000800127c02 */ /* 0x000fe20008000f00 */
[----:B------:R-:W-:Y:S02]  /*0b60*/  IMAD.U32 R15, RZ, RZ, UR7 ;  /* 0x00000007ff0f7e24 */ /* 0x000fe4000f8e00ff */
[----:B------:R-:W-:Y:S01]  /*0b70*/  FFMA.FTZ R29, R29, R22, -R26 ;  /* 0x000000161d1d7223 */ /* 0x000fe2000001081a */
[----:B------:R-:W-:Y:S01]  /*0b80*/  MOV R16, UR4 ;  /* 0x0000000400107c02 */ /* 0x000fe20008000f00 */
[----:B------:R0:W-:Y:S04]  /*0b90*/  STG.E desc[UR76][R8.64], R25 ;  /* 0x0000001908007986 */ /* 0x0001e8000c10194c */
[----:B------:R1:W-:Y:S04]  /*0ba0*/  STG.E desc[UR76][R2.64], R23 ;  /* 0x0000001702007986 */ /* 0x0003e8000c10194c */
[----:B------:R4:W-:Y:S04]  /*0bb0*/  STG.E desc[UR76][R6.64], R29 ;  /* 0x0000001d06007986 */ /* 0x0009e8000c10194c */
[----:B------:R-:W0:Y:S04]  /*0bc0*/  LDG.E R18, desc[UR76][R18.64] ;  /* 0x0000004c12127981 */ /* 0x000e28000c1e1900 */
[----:B--2---:R-:W0:Y:S04]  /*0bd0*/  LDG.E R27, desc[UR76][R4.64] ;  /* 0x0000004c041b7981 */ /* 0x004e28000c1e1900 */
[----:B------:R2:W3:Y:S04]  /*0be0*/  LDG.E R15, desc[UR76][R14.64] ;  /* 0x0000004c0e0f7981 */ /* 0x0004e8000c1e1900 */
[----:B------:R-:W3:Y:S04]  /*0bf0*/  LDG.E R22, desc[UR76][R12.64] ;  /* 0x0000004c0c167981 */ /* 0x000ee8000c1e1900 */
[----:B------:R5:W4:Y:S04]  /*0c00*/  LDG.E R16, desc[UR76][R16.64] ;  /* 0x0000004c10107981 */ /* 0x000b28000c1e1900 */
[----:B------:R-:W4:Y:S01]  /*0c10*/  LDG.E R20, desc[UR76][R10.64] ;  /* 0x0000004c0a147981 */ /* 0x000f22000c1e1900 */
[----:B--2---:R-:W-:-:S02]  /*0c20*/  MOV R14, UR72 ;  /* 0x00000048000e7c02 */ /* 0x004fc40008000f00 */
[----:B-----5:R-:W-:-:S04]  /*0c30*/  MOV R17, UR72 ;  /* 0x0000004800117c02 */ /* 0x020fc80008000f00 */
[----:B------:R-:W-:-:S04]  /*0c40*/  LEA R0, P0, R17, R0, 0x2 ;  /* 0x0000000011007211 */ /* 0x000fc800078010ff */
[----:B------:R-:W-:Y:S02]  /*0c50*/  LEA.HI.X R21, R14, R21, RZ, 0x2, P0 ;  /* 0x000000150e157211 */ /* 0x000fe400000f14ff */
[----:B------:R-:W-:-:S04]  /*0c60*/  ISETP.GE.U32.AND P0, PT, R0, UR10, PT ;  /* 0x0000000a00007c0c */ /* 0x000fc8000bf06070 */
[----:B------:R-:W-:Y:S01]  /*0c70*/  ISETP.GE.AND.EX P0, PT, R21, UR71, PT, P0 ;  /* 0x0000004715007c0c */ /* 0x000fe2000bf06300 */
[----:B0-----:R-:W-:Y:S01]  /*0c80*/  FMUL.FTZ R25, R18, R27 ;  /* 0x0000001b12197220 */ /* 0x001fe20000410000 */
[----:B---3--:R-:W-:-:S03]  /*0c90*/  FMUL.FTZ R24, R15, R22 ;  /* 0x000000160f187220 */ /* 0x008fc60000410000 */
[C---:B----4-:R-:W-:Y:S01]  /*0ca0*/  FFMA.FTZ R25, R16.reuse, R15, -R25 ;  /* 0x0000000f10197223 */ /* 0x050fe20000010819 */
[-C--:B------:R-:W-:Y:S01]  /*0cb0*/  FMUL.FTZ R26, R16, R20.reuse ;  /* 0x00000014101a7220 */ /* 0x080fe20000410000 */
[----:B-1----:R-:W-:-:S03]  /*0cc0*/  FFMA.FTZ R23, R18, R20, -R24 ;  /* 0x0000001412177223 */ /* 0x002fc60000010818 */
[----:B------:R-:W-:Y:S01]  /*0cd0*/  FFMA.FTZ R27, R27, R22, -R26 ;  /* 0x000000161b1b7223 */ /* 0x000fe2000001081a */
[----:B------:R4:W-:Y:S04]  /*0ce0*/  STG.E desc[UR76][R8.64], R25 ;  /* 0x0000001908007986 */ /* 0x0009e8000c10194c */
[----:B------:R4:W-:Y:S04]  /*0cf0*/  STG.E desc[UR76][R2.64], R23 ;  /* 0x0000001702007986 */ /* 0x0009e8000c10194c */
[----:B------:R4:W-:Y:S01]  /*0d00*/  STG.E desc[UR76][R6.64], R27 ;  /* 0x0000001b06007986 */ /* 0x0009e2000c10194c */
[----:B------:R-:W-:Y:S05]  /*0d10*/  @!P0 BRA `(.L_x_99) ;  /* 0xfffffff800a48947 */ /* 0x000fea000383ffff */
[----:B------:R-:W-:Y:S05]  /*0d20*/  EXIT ;  /* 0x000000000000794d */ /* 0x000fea0003800000 */
.L_x_92:
        /* <DEDUP_REMOVED lines=67> */
.L_x_102:
[----:B-1----:R-:W-:Y:S01]  /*1160*/  MOV R9, R0 ;  /* 0x0000000000097202 */ /* 0x002fe20000000f00 */
[----:B------:R-:W-:Y:S01]  /*1170*/  IMAD.MOV.U32 R8, RZ, RZ, RZ ;  /* 0x000000ffff087224 */ /* 0x000fe200078e00ff */
        /* <DEDUP_REMOVED lines=8> */
[----:B------:R-:W-:Y:S01]  /*1200*/  HFMA2 R8, -RZ, RZ, 0, 0 ;  /* 0x00000000ff087431 */ /* 0x000fe200000001ff */
[----:B------:R-:W-:-:S04]  /*1210*/  ISETP.NE.AND P0, PT, R22, 0x2, PT ;  /* 0x000000021600780c */ /* 0x000fc80003f05270 */
        /* <DEDUP_REMOVED lines=9> */
[----:B------:R-:W-:Y:S01]  /*12b0*/  IMAD.MOV.U32 R9, RZ, RZ, R11 ;  /* 0x000000ffff097224 */ /* 0x000fe200078e000b */
        /* <DEDUP_REMOVED lines=265> */
[----:B------:R-:W-:Y:S01]  /*2350*/  SHF.R.U32.HI R11, RZ, UR30, R10 ;  /* 0x0000001eff0b7c19 */ /* 0x000fe2000801160a */
[----:B------:R-:W-:-:S06]  /*2360*/  @P0 IMAD.MOV.U32 R10, RZ, RZ, RZ ;  /* 0x000000ffff0a0224 */ /* 0x000fcc00078e00ff */
        /* <DEDUP_REMOVED lines=14> */
.L_x_101:
[----:B------:R-:W-:Y:S01]  /*2450*/  IMAD.WIDE.U32 R8, R15, 0x4, R2 ;  /* 0x000000040f087825 */ /* 0x000fe200078e0002 */
[----:B------:R-:W-:-:S03]  /*2460*/  MOV R13, UR73 ;  /* 0x00000049000d7c02 */ /* 0x000fc60008000f00 */
[----:B------:R-:W-:-:S04]  /*2470*/  IMAD.WIDE.U32 R10, R14, 0x4, R4 ;  /* 0x000000040e0a7825 */ /* 0x000fc800078e0004 */
[----:B------:R-:W-:Y:S02]  /*2480*/  IMAD.WIDE R12, R13, 0x4, R8 ;  /* 0x000000040d0c7825 */ /* 0x000fe400078e0208 */
[----:B------:R-:W2:Y:S02]  /*2490*/  LDG.E R8, desc[UR76][R8.64] ;  /* 0x0000004c08087981 */ /* 0x000ea4000c1e1900 */
[----:B------:R-:W-:Y:S01]  /*24a0*/  IMAD.WIDE R14, R25, 0x4, R10 ;  /* 0x00000004190e7825 */ /* 0x000fe200078e020a */
[----:B------:R-:W-:Y:S01]  /*24b0*/  IADD3 R16, P0, PT, R12, -UR74, RZ ;  /* 0x8000004a0c107c10 */ /* 0x000fe2000ff1e0ff */
[----:B------:R-:W3:Y:S03]  /*24c0*/  LDG.E R10, desc[UR76][R10.64] ;  /* 0x0000004c0a0a7981 */ /* 0x000ee6000c1e1900 */
[----:B------:R-:W-:Y:S01]  /*24d0*/  IADD3.X R17, PT, PT, R13, ~UR75, RZ, P0, !PT ;  /* 0x8000004b0d117c10 */ /* 0x000fe200087fe4ff */
[----:B------:R-:W-:Y:S01]  /*24e0*/  IMAD.WIDE R18, R25, 0x4, R14 ;  /* 0x0000000419127825 */ /* 0x000fe200078e020e */
[----:B------:R-:W3:Y:S04]  /*24f0*/  LDG.E R12, desc[UR76][R12.64] ;  /* 0x0000004c0c0c7981 */ /* 0x000ee8000c1e1900 */
[----:B------:R-:W4:Y:S04]  /*2500*/  LDG.E R16, desc[UR76][R16.64] ;  /* 0x0000004c10107981 */ /* 0x000f28000c1e1900 */
[----:B------:R-:W4:Y:S04]  /*2510*/  LDG.E R19, desc[UR76][R18.64] ;  /* 0x0000004c12137981 */ /* 0x000f28000c1e1900 */
[----:B------:R-:W2:Y:S01]  /*2520*/  LDG.E R15, desc[UR76][R14.64] ;  /* 0x0000004c0e0f7981 */ /* 0x000ea2000c1e1900 */
[----:B------:R-:W-:-:S04]  /*2530*/  IMAD.WIDE.U32 R28, R23, 0x4, R6 ;  /* 0x00000004171c7825 */ /* 0x000fc800078e0006 */
[----:B------:R-:W-:Y:S01]  /*2540*/  IMAD.WIDE R26, R20, 0x4, R28 ;  /* 0x00000004141a7825 */ /* 0x000fe200078e021c */
[----:B------:R-:W-:-:S04]  /*2550*/  IADD3 R0, P0, PT, R0, UR72, RZ ;  /* 0x0000004800007c10 */ /* 0x000fc8000ff1e0ff */
[----:B------:R-:W-:Y:S02]  /*2560*/  IADD3.X R21, PT, PT, RZ, R21, RZ, P0, !PT ;  /* 0x00000015ff157210 */ /* 0x000fe400007fe4ff */
[----:B------:R-:W-:-:S04]  /*2570*/  ISETP.GE.U32.AND P0, PT, R0, UR4, PT ;  /* 0x0000000400007c0c */ /* 0x000fc8000bf06070 */
[----:B------:R-:W-:Y:S01]  /*2580*/  ISETP.GE.AND.EX P0, PT, R21, UR71, PT, P0 ;  /* 0x0000004715007c0c */ /* 0x000fe2000bf06300 */
[----:B---3--:R-:W-:Y:S01]  /*2590*/  FMUL.FTZ R23, R12, R10 ;  /* 0x0000000a0c177220 */ /* 0x008fe20000410000 */
[----:B----4-:R-:W-:Y:S01]  /*25a0*/  FMUL.FTZ R24, R19, R16 ;  /* 0x0000001013187220 */ /* 0x010fe20000410000 */
[----:B--2---:R-:W-:-:S03]  /*25b0*/  FMUL.FTZ R9, R15, R8 ;  /* 0x000000080f097220 */ /* 0x004fc60000410000 */
[----:B------:R-:W-:Y:S01]  /*25c0*/  FFMA.FTZ R11, R15, R12, -R24 ;  /* 0x0000000c0f0b7223 */ /* 0x000fe20000010818 */
[----:B------:R-:W-:Y:S01]  /*25d0*/  FFMA.FTZ R23, R19, R8, -R23 ;  /* 0x0000000813177223 */ /* 0x000fe20000010817 */
[----:B------:R-:W-:Y:S01]  /*25e0*/  FFMA.FTZ R13, R16, R10, -R9 ;  /* 0x0000000a100d7223 */ /* 0x000fe20000010809 */
[----:B------:R-:W-:Y:S02]  /*25f0*/  IMAD.WIDE R8, R20, 0x4, R26 ;  /* 0x0000000414087825 */ /* 0x000fe400078e021a */
[----:B------:R1:W-:Y:S04]  /*2600*/  STG.E desc[UR76][R28.64], R11 ;  /* 0x0000000b1c007986 */ /* 0x0003e8000c10194c */
[----:B------:R1:W-:Y:S04]  /*2610*/  STG.E desc[UR76][R26.64], R23 ;  /* 0x000000171a007986 */ /* 0x0003e8000c10194c */
[----:B------:R1:W-:Y:S01]  /*2620*/  STG.E desc[UR76][R8.64], R13 ;  /* 0x0000000d08007986 */ /* 0x0003e2000c10194c */
[----:B------:R-:W-:Y:S05]  /*2630*/  @!P0 BRA `(.L_x_102) ;  /* 0xffffffe800c88947 */ /* 0x000fea000383ffff */
[----:B------:R-:W-:Y:S05]  /*2640*/  BSYNC.RECONVERGENT B0 ;  /* 0x0000000000007941 */ /* 0x000fea0003800200 */
.L_x_100:
[----:B------:R-:W-:Y:S05]  /*2650*/  EXIT ;  /* 0x000000000000794d */ /* 0x000fea0003800000 */
        .weak           $__internal_8_$__cuda_sm20_div_u64
        .type           $__internal_8_$__cuda_sm20_div_u64,@function
        .size           $__internal_8_$__cuda_sm20_div_u64,(.L_x_268 - $__internal_8_$__cuda_sm20_div_u64)
$__internal_8_$__cuda_sm20_div_u64:
        /* <DEDUP_REMOVED lines=65> */
[----:B------:R-:W-:Y:S06]  /*2a70*/  RET.REL.NODEC R4 `(_ZN2at6native12cross_kernelIf16OffsetCalculatorILi3EjLb0EEiEEviPT_PKS4_S7_T0_T1_S9_S9_) ;  /* 0xffffffd404607950 */ /* 0x000fec0003c3ffff */
.L_x_103:
        /* <DEDUP_REMOVED lines=16> */
.L_x_268:


//--------------------- .text._ZN2at6native12cross_kernelIf16OffsetCalculatorILi3EjLb0EElEEviPT_PKS4_S7_T0_T1_S9_S9_ --------------------------
	.section	.text._ZN2at6native12cross_kernelIf16OffsetCalculatorILi3EjLb0EElEEviPT_PKS4_S7_T0_T1_S9_S9_,"ax",@progbits
	.align	128
        .global         _ZN2at6native12cross_kernelIf16OffsetCalculatorILi3EjLb0EElEEviPT_PKS4_S7_T0_T1_S9_S9_
        .type           _ZN2at6native12cross_kernelIf16OffsetCalculatorILi3EjLb0EElEEviPT_PKS4_S7_T0_T1_S9_S9_,@function
        .size           _ZN2at6native12cross_kernelIf16OffsetCalculatorILi3EjLb0EElEEviPT_PKS4_S7_T0_T1_S9_S9_,(.L_x_269 - _ZN2at6native12cross_kernelIf16OffsetCalculatorILi3EjLb0EElEEviPT_PKS4_S7_T0_T1_S9_S9_)
        .other          _ZN2at6native12cross_kernelIf16OffsetCalculatorILi3EjLb0EElEEviPT_PKS4_S7_T0_T1_S9_S9_,@"STO_CUDA_ENTRY STV_DEFAULT"
_ZN2at6native12cross_kernelIf16OffsetCalculatorILi3EjLb0EElEEviPT_PKS4_S7_T0_T1_S9_S9_:
.text._ZN2at6native12cross_kernelIf16OffsetCalculatorILi3EjLb0EElEEviPT_PKS4_S7_T0_T1_S9_S9_:
        /* <DEDUP_REMOVED lines=44> */
[----:B------:R-:W-:-:S04]  /*02c0*/  IMAD.HI.U32 R6, R6, R7, RZ ;  /* 0x0000000706067227 */ /* 0x000fc800078e00ff */
[----:B------:R-:W-:-:S04]  /*02d0*/  IMAD.MOV R9, RZ, RZ, -R6 ;  /* 0x000000ffff097224 */ /* 0x000fc800078e0a06 */
[----:B------:R-:W-:-:S05]  /*02e0*/  IMAD R7, R0, R9, R7 ;  /* 0x0000000900077224 */ /* 0x000fca00078e0207 */
[----:B------:R-:W-:-:S13]  /*02f0*/  ISETP.GE.U32.AND P0, PT, R7, R0, PT ;  /* 0x000000000700720c */ /* 0x000fda0003f06070 */
[----:B------:R-:W-:Y:S02]  /*0300*/  @P0 IADD3 R7, PT, PT, -R0, R7, RZ ;  /* 0x0000000700070210 */ /* 0x000fe40007ffe1ff */
[----:B------:R-:W-:Y:S02]  /*0310*/  @P0 IADD3 R6, PT, PT, R6, 0x1, RZ ;  /* 0x0000000106060810 */ /* 0x000fe40007ffe0ff */
[----:B------:R-:W-:Y:S01]  /*0320*/  ISETP.GE.U32.AND P1, PT, R7, R0, PT ;  /* 0x000000000700720c */ /* 0x000fe20003f26070 */
[----:B------:R-:W-:-:S12]  /*0330*/  IMAD.MOV.U32 R7, RZ, RZ, RZ ;  /* 0x000000ffff077224 */ /* 0x000fd800078e00ff */
[----:B------:R-:W-:Y:S02]  /*0340*/  @P1 IADD3 R6, PT, PT, R6, 0x1, RZ ;  /* 0x0000000106061810 */ /* 0x000fe40007ffe0ff */
[----:B------:R-:W-:Y:S01]  /*0350*/  @!P2 LOP3.LUT R6, RZ, R0, RZ, 0x33, !PT ;  /* 0x00000000ff06a212 */ /* 0x000fe200078e33ff */
[----:B------:R-:W-:Y:S06]  /*0360*/  BRA `(.L_x_107) ;  /* 0x0000000000107947 */ /* 0x000fec0003800000 */
.L_x_106:
[----:B------:R-:W-:-:S07]  /*0370*/  MOV R4, 0x390 ;  /* 0x0000039000047802 */ /* 0x000fce0000000f00 */
[----:B------:R-:W-:Y:S05]  /*0380*/  CALL.REL.NOINC `($__internal_9_$__cuda_sm20_div_u64) ;  /* 0x00000020009c7944 */ /* 0x000fea0003c00000 */
[----:B------:R-:W-:Y:S02]  /*0390*/  MOV R6, R8 ;  /* 0x0000000800067202 */ /* 0x000fe40000000f00 */
[----:B------:R-:W-:-:S07]  /*03a0*/  MOV R7, R9 ;  /* 0x0000000900077202 */ /* 0x000fce0000000f00 */
.L_x_107:
[----:B------:R-:W-:Y:S05]  /*03b0*/  BSYNC.RECONVERGENT B0 ;  /* 0x0000000000007941 */ /* 0x000fea0003800200 */
.L_x_105:
[----:B------:R-:W0:Y:S01]  /*03c0*/  LDCU.128 UR4, c[0x0][0x600] ;  /* 0x0000c000ff0477ac */ /* 0x000e220008000c00 */
[----:B------:R-:W1:Y:S01]  /*03d0*/  LDC.64 R8, c[0x0][0x610] ;  /* 0x00018400ff087b82 */ /* 0x000e620000000a00 */
[----:B------:R-:W-:Y:S01]  /*03e0*/  IADD3 R2, P0, PT, R6, R2, RZ ;  /* 0x0000000206027210 */ /* 0x000fe20007f1e0ff */
[----:B------:R-:W-:Y:S01]  /*03f0*/  BSSY.RECONVERGENT B0, `(.L_x_108) ;  /* 0x000003f000007945 */ /* 0x000fe20003800200 */
[----:B------:R-:W2:Y:S02]  /*0400*/  LDCU.128 UR8, c[0x0][0x390] ;  /* 0x00007200ff0877ac */ /* 0x000ea40008000c00 */
[----:B------:R-:W-:Y:S01]  /*0410*/  IADD3.X R4, PT, PT, RZ, R7, RZ, P0, !PT ;  /* 0x00000007ff047210 */ /* 0x000fe200007fe4ff */
[----:B------:R-:W3:Y:S01]  /*0420*/  LDCU.64 UR12, c[0x0][0x388] ;  /* 0x00007100ff0c77ac */ /* 0x000ee20008000a00 */
[----:B------:R-:W-:-:S04]  /*0430*/  LOP3.LUT R7, R2, 0x3, RZ, 0xc0, !PT ;  /* 0x0000000302077812 */ /* 0x000fc800078ec0ff */
[----:B------:R-:W-:-:S04]  /*0440*/  ISETP.NE.U32.AND P1, PT, R7, 0x3, PT ;  /* 0x000000030700780c */ /* 0x000fc80003f25070 */
[----:B------:R-:W-:Y:S01]  /*0450*/  ISETP.NE.AND.EX P1, PT, RZ, RZ, PT, P1 ;  /* 0x000000ffff00720c */ /* 0x000fe20003f25310 */
[----:B0-----:R-:W-:Y:S02]  /*0460*/  USHF.L.U64.HI UR7, UR6, 0x2, UR7 ;  /* 0x0000000206077899 */ /* 0x001fe40008010207 */
[----:B------:R-:W-:Y:S02]  /*0470*/  USHF.L.U64.HI UR5, UR4, 0x2, UR5 ;  /* 0x0000000204057899 */ /* 0x000fe40008010205 */
[----:B------:R-:W-:Y:S01]  /*0480*/  USHF.L.U32 UR6, UR6, 0x2, URZ ;  /* 0x0000000206067899 */ /* 0x000fe200080006ff */
[----:B--2---:R-:W-:Y:S01]  /*0490*/  IADD3 R6, P0, PT, R25, UR10, RZ ;  /* 0x0000000a19067c10 */ /* 0x004fe2000ff1e0ff */
[----:B------:R-:W-:Y:S01]  /*04a0*/  USHF.L.U32 UR4, UR4, 0x2, URZ ;  /* 0x0000000204047899 */ /* 0x000fe200080006ff */
[C---:B-1----:R-:W-:Y:S01]  /*04b0*/  SHF.L.U64.HI R9, R8.reuse, 0x2, R9 ;  /* 0x0000000208097819 */ /* 0x042fe20000010209 */
[----:B------:R-:W-:Y:S01]  /*04c0*/  UIADD3 UR8, UP0, UPT, UR6, UR8, URZ ;  /* 0x0000000806087290 */ /* 0x000fe2000ff1e0ff */
[----:B------:R-:W-:Y:S01]  /*04d0*/  IADD3.X R7, PT, PT, R23, UR11, RZ, P0, !PT ;  /* 0x0000000b17077c10 */ /* 0x000fe200087fe4ff */
[----:B---3--:R-:W-:Y:S01]  /*04e0*/  UIADD3 UR10, UP1, UPT, UR4, UR12, URZ ;  /* 0x0000000c040a7290 */ /* 0x008fe2000ff3e0ff */
[----:B------:R-:W-:Y:S01]  /*04f0*/  LEA R16, P2, -R8, R6, 0x2 ;  /* 0x0000000608107211 */ /* 0x000fe200078411ff */
[----:B------:R-:W-:Y:S01]  /*0500*/  UIADD3.X UR9, UPT, UPT, UR7, UR9, URZ, UP0, !UPT ;  /* 0x0000000907097290 */ /* 0x000fe200087fe4ff */
[----:B------:R-:W-:Y:S01]  /*0510*/  ISETP.GE.U32.AND P0, PT, R2, 0x3, PT ;  /* 0x000000030200780c */ /* 0x000fe20003f06070 */
[----:B------:R-:W-:Y:S01]  /*0520*/  UIADD3.X UR11, UPT, UPT, UR5, UR13, URZ, UP1, !UPT ;  /* 0x0000000d050b7290 */ /* 0x000fe20008ffe4ff */
[----:B------:R-:W-:Y:S01]  /*0530*/  MOV R14, UR8 ;  /* 0x00000008000e7c02 */ /* 0x000fe20008000f00 */
[----:B------:R-:W-:Y:S01]  /*0540*/  UIADD3 UR6, UP0, UPT, UR6, UR8, URZ ;  /* 0x0000000806067290 */ /* 0x000fe2000ff1e0ff */
[----:B------:R-:W-:Y:S01]  /*0550*/  IMAD.X R17, R7, 0x1, ~R9, P2 ;  /* 0x0000000107117824 */ /* 0x000fe200010e0e09 */
[----:B------:R-:W-:-:S02]  /*0560*/  UIADD3 UR4, UP1, UPT, UR4, UR10, URZ ;  /* 0x0000000a04047290 */ /* 0x000fc4000ff3e0ff */
[----:B------:R-:W-:Y:S01]  /*0570*/  MOV R12, UR10 ;  /* 0x0000000a000c7c02 */ /* 0x000fe20008000f00 */
[----:B------:R-:W-:Y:S02]  /*0580*/  UIADD3.X UR7, UPT, UPT, UR7, UR9, URZ, UP0, !UPT ;  /* 0x0000000907077290 */ /* 0x000fe400087fe4ff */
[----:B------:R-:W-:Y:S01]  /*0590*/  MOV R15, UR9 ;  /* 0x00000009000f7c02 */ /* 0x000fe20008000f00 */
[----:B------:R-:W-:Y:S02]  /*05a0*/  UIADD3.X UR5, UPT, UPT, UR5, UR11, URZ, UP1, !UPT ;  /* 0x0000000b05057290 */ /* 0x000fe40008ffe4ff */
[----:B------:R-:W-:Y:S01]  /*05b0*/  IMAD.U32 R13, RZ, RZ, UR11 ;  /* 0x0000000bff0d7e24 */ /* 0x000fe2000f8e00ff */
[----:B------:R-:W-:Y:S02]  /*05c0*/  MOV R10, UR6 ;  /* 0x00000006000a7c02 */ /* 0x000fe40008000f00 */
[----:B------:R-:W-:Y:S02]  /*05d0*/  MOV R8, UR4 ;  /* 0x0000000400087c02 */ /* 0x000fe40008000f00 */
[----:B------:R-:W-:Y:S01]  /*05e0*/  MOV R11, UR7 ;  /* 0x00000007000b7c02 */ /* 0x000fe20008000f00 */
[----:B------:R-:W-:Y:S01]  /*05f0*/  IMAD.U32 R9, RZ, RZ, UR5 ;  /* 0x00000005ff097e24 */ /* 0x000fe2000f8e00ff */
[----:B------:R-:W-:Y:S01]  /*0600*/  ISETP.GE.U32.AND.EX P0, PT, R4, RZ, PT, P0 ;  /* 0x000000ff0400720c */ /* 0x000fe20003f06100 */
[----:B------:R-:W-:-:S12]  /*0610*/  @!P1 BRA `(.L_x_109) ;  /* 0x0000000000709947 */ /* 0x000fd80003800000 */
[----:B------:R-:W0:Y:S01]  /*0620*/  LDC.64 R18, c[0x0][0x388] ;  /* 0x0000e200ff127b82 */ /* 0x000e220000000a00 */
[----:B------:R-:W-:Y:S01]  /*0630*/  IADD3 R4, PT, PT, R2, 0x1, RZ ;  /* 0x0000000102047810 */ /* 0x000fe20007ffe0ff */
[----:B------:R-:W-:-:S03]  /*0640*/  HFMA2 R2, -RZ, RZ, 0, 0 ;  /* 0x00000000ff027431 */ /* 0x000fc600000001ff */
[----:B------:R-:W-:-:S07]  /*0650*/  LOP3.LUT R4, R4, 0x3, RZ, 0xc0, !PT ;  /* 0x0000000304047812 */ /* 0x000fce00078ec0ff */
.L_x_110:
[----:B-1----:R-:W1:Y:S01]  /*0660*/  LDC.64 R20, c[0x0][0x390] ;  /* 0x0000e400ff147b82 */ /* 0x002e620000000a00 */
[----:B------:R-:W2:Y:S04]  /*0670*/  LDG.E R25, desc[UR76][R10.64] ;  /* 0x0000004c0a197981 */ /* 0x000ea8000c1e1900 */
[----:B------:R-:W2:Y:S03]  /*0680*/  LDG.E R24, desc[UR76][R16.64] ;  /* 0x0000004c10187981 */ /* 0x000ea6000c1e1900 */
[----:B------:R-:W3:Y:S01]  /*0690*/  LDC.64 R22, c[0x0][0x398] ;  /* 0x0000e600ff167b82 */ /* 0x000ee20000000a00 */
        /* <DEDUP_REMOVED lines=8> */
[----:B------:R-:W-:-:S04]  /*0720*/  IADD3 R5, P2, PT, R0, R5, RZ ;  /* 0x0000000500057210 */ /* 0x000fc80007f5e0ff */
[----:B------:R-:W-:Y:S01]  /*0730*/  IADD3.X R3, PT, PT, RZ, R3, RZ, P2, !PT ;  /* 0x00000003ff037210 */ /* 0x000fe200017fe4ff */
        /* <DEDUP_REMOVED lines=10> */
.L_x_109:
[----:B------:R-:W-:Y:S05]  /*07e0*/  BSYNC.RECONVERGENT B0 ;  /* 0x0000000000007941 */ /* 0x000fea0003800200 */
.L_x_108:
[----:B------:R-:W-:Y:S05]  /*07f0*/  @!P0 EXIT ;  /* 0x000000000000894d */ /* 0x000fea0003800000 */
[----:B------:R-:W0:Y:S01]  /*0800*/  LDC.64 R20, c[0x0][0x398] ;  /* 0x0000e600ff147b82 */ /* 0x000e220000000a00 */
[----:B------:R-:W2:Y:S07]  /*0810*/  LDCU UR4, c[0x0][0x380] ;  /* 0x00007000ff0477ac */ /* 0x000eae0008000800 */
[----:B------:R-:W3:Y:S08]  /*0820*/  LDC.64 R22, c[0x0][0x390] ;  /* 0x0000e400ff167b82 */ /* 0x000ef00000000a00 */
[----:B-1----:R-:W1:Y:S02]  /*0830*/  LDC.64 R18, c[0x0][0x388] ;  /* 0x0000e200ff127b82 */ /* 0x002e640000000a00 */
.L_x_111:
[----:B----4-:R-:W4:Y:S04]  /*0840*/  LDG.E R29, desc[UR76][R10.64] ;  /* 0x0000004c0a1d7981 */ /* 0x010f28000c1e1900 */
[----:B------:R-:W4:Y:S04]  /*0850*/  LDG.E R4, desc[UR76][R16.64] ;  /* 0x0000004c10047981 */ /* 0x000f28000c1e1900 */
[----:B------:R-:W5:Y:S04]  /*0860*/  LDG.E R27, desc[UR76][R14.64] ;  /* 0x0000004c0e1b7981 */ /* 0x000f68000c1e1900 */
[----:B------:R-:W5:Y:S04]  /*0870*/  LDG.E R26, desc[UR76][R6.64] ;  /* 0x0000004c061a7981 */ /* 0x000f68000c1e1900 */
[----:B---3--:R-:W3:Y:S04]  /*0880*/  LDG.E R25, desc[UR76][R22.64] ;  /* 0x0000004c16197981 */ /* 0x008ee8000c1e1900 */
[----:B0-----:R-:W2:Y:S01]  /*0890*/  LDG.E R2, desc[UR76][R20.64] ;  /* 0x0000004c14027981 */ /* 0x001ea2000c1e1900 */
[----:B----4-:R-:W-:-:S04]  /*08a0*/  FMUL.FTZ R24, R29, R4 ;  /* 0x000000041d187220 */ /* 0x010fc80000410000 */
[----:B-----5:R-:W-:Y:S01]  /*08b0*/  FFMA.FTZ R24, R27, R26, -R24 ;  /* 0x0000001a1b187223 */ /* 0x020fe20000010818 */
[----:B---3--:R-:W-:-:S04]  /*08c0*/  FMUL.FTZ R26, R26, R25 ;  /* 0x000000191a1a7220 */ /* 0x008fc80000410000 */
[----:B-1----:R-:W-:Y:S01]  /*08d0*/  STG.E desc[UR76][R18.64], R24 ;  /* 0x0000001812007986 */ /* 0x002fe2000c10194c */
[-C--:B--2---:R-:W-:Y:S01]  /*08e0*/  FMUL.FTZ R27, R27, R2.reuse ;  /* 0x000000021b1b7220 */ /* 0x084fe20000410000 */
[----:B------:R-:W-:-:S03]  /*08f0*/  FFMA.FTZ R28, R29, R2, -R26 ;  /* 0x000000021d1c7223 */ /* 0x000fc6000001081a */
[----:B------:R-:W-:Y:S02]  /*0900*/  FFMA.FTZ R27, R4, R25, -R27 ;  /* 0x00000019041b7223 */ /* 0x000fe4000001081b */
[----:B------:R-:W-:Y:S04]  /*0910*/  STG.E desc[UR76][R12.64], R28 ;  /* 0x0000001c0c007986 */ /* 0x000fe8000c10194c */
[----:B------:R0:W-:Y:S04]  /*0920*/  STG.E desc[UR76][R8.64], R27 ;  /* 0x0000001b08007986 */ /* 0x0001e8000c10194c */
[----:B------:R-:W2:Y:S04]  /*0930*/  LDG.E R29, desc[UR76][R10.64] ;  /* 0x0000004c0a1d7981 */ /* 0x000ea8000c1e1900 */
[----:B------:R-:W2:Y:S04]  /*0940*/  LDG.E R4, desc[UR76][R16.64] ;  /* 0x0000004c10047981 */ /* 0x000ea8000c1e1900 */
[----:B0-----:R-:W3:Y:S04]  /*0950*/  LDG.E R27, desc[UR76][R14.64] ;  /* 0x0000004c0e1b7981 */ /* 0x001ee8000c1e1900 */
[----:B------:R-:W3:Y:S04]  /*0960*/  LDG.E R24, desc[UR76][R6.64] ;  /* 0x0000004c06187981 */ /* 0x000ee8000c1e1900 */
[----:B------:R-:W4:Y:S04]  /*0970*/  LDG.E R25, desc[UR76][R22.64] ;  /* 0x0000004c16197981 */ /* 0x000f28000c1e1900 */
[----:B------:R-:W5:Y:S01]  /*0980*/  LDG.E R2, desc[UR76][R20.64] ;  /* 0x0000004c14027981 */ /* 0x000f62000c1e1900 */
[----:B--2---:R-:W-:-:S04]  /*0990*/  FMUL.FTZ R26, R29, R4 ;  /* 0x000000041d1a7220 */ /* 0x004fc80000410000 */
[----:B---3--:R-:W-:Y:S01]  /*09a0*/  FFMA.FTZ R26, R27, R24, -R26 ;  /* 0x000000181b1a7223 */ /* 0x008fe2000001081a */
[----:B----4-:R-:W-:-:S04]  /*09b0*/  FMUL.FTZ R24, R24, R25 ;  /* 0x0000001918187220 */ /* 0x010fc80000410000 */
[----:B------:R-:W-:Y:S01]  /*09c0*/  STG.E desc[UR76][R18.64], R26 ;  /* 0x0000001a12007986 */ /* 0x000fe2000c10194c */
[-C--:B-----5:R-:W-:Y:S01]  /*09d0*/  FMUL.FTZ R27, R27, R2.reuse ;  /* 0x000000021b1b7220 */ /* 0x0a0fe20000410000 */
        /* <DEDUP_REMOVED lines=25> */
[----:B------:R-:W-:-:S04]  /*0b70*/  LEA R5, P0, R0, R5, 0x2 ;  /* 0x0000000500057211 */ /* 0x000fc800078010ff */
[----:B------:R-:W-:Y:S02]  /*0b80*/  LEA.HI.X R3, R0, R3, RZ, 0x2, P0 ;  /* 0x0000000300037211 */ /* 0x000fe400000f14ff */
[----:B------:R-:W-:-:S04]  /*0b90*/  ISETP.GE.U32.AND P0, PT, R5, UR4, PT ;  /* 0x0000000405007c0c */ /* 0x000fc8000bf06070 */
[----:B------:R-:W-:Y:S01]  /*0ba0*/  ISETP.GE.AND.EX P0, PT, R3, UR71, PT, P0 ;  /* 0x0000004703007c0c */ /* 0x000fe2000bf06300 */
[----:B--2---:R-:W-:-:S04]  /*0bb0*/  FMUL.FTZ R26, R29, R4 ;  /* 0x000000041d1a7220 */ /* 0x004fc80000410000 */
[----:B---3--:R-:W-:Y:S01]  /*0bc0*/  FFMA.FTZ R26, R27, R24, -R26 ;  /* 0x000000181b1a7223 */ /* 0x008fe2000001081a */
[----:B----4-:R-:W-:-:S04]  /*0bd0*/  FMUL.FTZ R24, R24, R25 ;  /* 0x0000001918187220 */ /* 0x010fc80000410000 */
[----:B------:R4:W-:Y:S01]  /*0be0*/  STG.E desc[UR76][R18.64], R26 ;  /* 0x0000001a12007986 */ /* 0x0009e2000c10194c */
[-C--:B-----5:R-:W-:Y:S01]  /*0bf0*/  FMUL.FTZ R27, R27, R2.reuse ;  /* 0x000000021b1b7220 */ /* 0x0a0fe20000410000 */
[----:B------:R-:W-:-:S03]  /*0c00*/  FFMA.FTZ R29, R29, R2, -R24 ;  /* 0x000000021d1d7223 */ /* 0x000fc60000010818 */
[----:B------:R-:W-:Y:S02]  /*0c10*/  FFMA.FTZ R27, R4, R25, -R27 ;  /* 0x00000019041b7223 */ /* 0x000fe4000001081b */
[----:B------:R4:W-:Y:S04]  /*0c20*/  STG.E desc[UR76][R12.64], R29 ;  /* 0x0000001d0c007986 */ /* 0x0009e8000c10194c */
[----:B------:R4:W-:Y:S01]  /*0c30*/  STG.E desc[UR76][R8.64], R27 ;  /* 0x0000001b08007986 */ /* 0x0009e2000c10194c */
[----:B------:R-:W-:Y:S05]  /*0c40*/  @!P0 BRA `(.L_x_111) ;  /* 0xfffffff800fc8947 */ /* 0x000fea000383ffff */
[----:B------:R-:W-:Y:S05]  /*0c50*/  EXIT ;  /* 0x000000000000794d */ /* 0x000fea0003800000 */
.L_x_104:
[----:B------:R-:W0:Y:S01]  /*0c60*/  LDC.64 R6, c[0x0][0x388] ;  /* 0x0000e200ff067b82 */ /* 0x000e220000000a00 */
[----:B------:R-:W1:Y:S01]  /*0c70*/  LDCU.128 UR24, c[0x0][0x600] ;  /* 0x0000c000ff1877ac */ /* 0x000e620008000c00 */
[----:B------:R-:W-:Y:S01]  /*0c80*/  VIADD R2, R4, 0xffffffff ;  /* 0xffffffff04027836 */ /* 0x000fe20000000000 */
[----:B------:R-:W-:Y:S01]  /*0c90*/  BSSY.RECONVERGENT B0, `(.L_x_112) ;  /* 0x0000195000007945 */ /* 0x000fe20003800200 */
[----:B------:R-:W-:Y:S01]  /*0ca0*/  SHF.L.U64.HI R9, R8, 0x2, R9 ;  /* 0x0000000208097819 */ /* 0x000fe20000010209 */
[----:B------:R-:W2:Y:S02]  /*0cb0*/  LDCU UR4, c[0x0][0x380] ;  /* 0x00007000ff0477ac */ /* 0x000ea40008000800 */
        /* <DEDUP_REMOVED lines=62> */
.L_x_114:
        /* <DEDUP_REMOVED lines=12> */
[----:B------:R-:W-:-:S05]  /*1160*/  SHF.R.U32.HI R13, RZ, UR68, R10 ;  /* 0x00000044ff0d7c19 */ /* 0x000fca000801160a */
[----:B------:R-:W-:-:S04]  /*1170*/  IMAD.MOV R10, RZ, RZ, -R13 ;  /* 0x000000ffff0a7224 */ /* 0x000fc800078e0a0d */
        /* <DEDUP_REMOVED lines=289> */
.L_x_113:
[----:B------:R-:W0:Y:S08]  /*2390*/  LDC.64 R12, c[0x0][0x398] ;  /* 0x0000e600ff0c7b82 */ /* 0x000e300000000a00 */
[----:B------:R-:W1:Y:S01]  /*23a0*/  LDC.64 R10, c[0x0][0x390] ;  /* 0x0000e400ff0a7b82 */ /* 0x000e620000000a00 */
[----:B0-----:R-:W-:-:S03]  /*23b0*/  IMAD.WIDE.U32 R12, R17, 0x4, R12 ;  /* 0x00000004110c7825 */ /* 0x001fc600078e000c */
[----:B------:R-:W-:-:S03]  /*23c0*/  IADD3 R16, P0, PT, R12, R25, RZ ;  /* 0x000000190c107210 */ /* 0x000fc60007f1e0ff */
[----:B------:R-:W2:Y:S01]  /*23d0*/  LDG.E R12, desc[UR76][R12.64] ;  /* 0x0000004c0c0c7981 */ /* 0x000ea2000c1e1900 */
[----:B-1----:R-:W-:Y:S01]  /*23e0*/  IMAD.WIDE.U32 R10, R4, 0x4, R10 ;  /* 0x00000004040a7825 */ /* 0x002fe200078e000a */
[----:B------:R-:W-:Y:S02]  /*23f0*/  IADD3.X R17, PT, PT, R13, R23, RZ, P0, !PT ;  /* 0x000000170d117210 */ /* 0x000fe400007fe4ff */
[----:B------:R-:W-:Y:S02]  /*2400*/  LEA R20, P0, -R8, R16, 0x2 ;  /* 0x0000001008147211 */ /* 0x000fe400078011ff */
[----:B------:R-:W-:Y:S01]  /*2410*/  IADD3 R14, P2, PT, R10, UR73, RZ ;  /* 0x000000490a0e7c10 */ /* 0x000fe2000ff5e0ff */
[----:B------:R-:W3:Y:S01]  /*2420*/  LDG.E R16, desc[UR76][R16.64] ;  /* 0x0000004c10107981 */ /* 0x000ee2000c1e1900 */
[----:B------:R-:W-:Y:S02]  /*2430*/  IADD3.X R21, PT, PT, R17, ~R9, RZ, P0, !PT ;  /* 0x8000000911157210 */ /* 0x000fe400007fe4ff */
[----:B------:R-:W-:Y:S01]  /*2440*/  IADD3.X R15, PT, PT, R11, UR72, RZ, P2, !PT ;  /* 0x000000480b0f7c10 */ /* 0x000fe200097fe4ff */
[----:B------:R-:W4:Y:S01]  /*2450*/  LDG.E R10, desc[UR76][R10.64] ;  /* 0x0000004c0a0a7981 */ /* 0x000f22000c1e1900 */
[----:B------:R-:W-:-:S03]  /*2460*/  IADD3 R18, P2, PT, R14, UR73, RZ ;  /* 0x000000490e127c10 */ /* 0x000fc6000ff5e0ff */
[----:B------:R-:W5:Y:S01]  /*2470*/  LDG.E R21, desc[UR76][R20.64] ;  /* 0x0000004c14157981 */ /* 0x000f62000c1e1900 */
[----:B------:R-:W-:-:S03]  /*2480*/  IADD3.X R19, PT, PT, R15, UR72, RZ, P2, !PT ;  /* 0x000000480f137c10 */ /* 0x000fc600097fe4ff */
[----:B------:R0:W2:Y:S04]  /*2490*/  LDG.E R15, desc[UR76][R14.64] ;  /* 0x0000004c0e0f7981 */ /* 0x0000a8000c1e1900 */
[----:B------:R-:W5:Y:S01]  /*24a0*/  LDG.E R18, desc[UR76][R18.64] ;  /* 0x0000004c12127981 */ /* 0x000f62000c1e1900 */
[----:B------:R-:W-:-:S03]  /*24b0*/  IMAD.WIDE.U32 R26, R27, 0x4, R6 ;  /* 0x000000041b1a7825 */ /* 0x000fc600078e0006 */
[----:B------:R-:W-:-:S04]  /*24c0*/  IADD3 R28, P0, PT, R26, UR75, RZ ;  /* 0x0000004b1a1c7c10 */ /* 0x000fc8000ff1e0ff */
[----:B------:R-:W-:Y:S02]  /*24d0*/  IADD3.X R29, PT, PT, R27, UR74, RZ, P0, !PT ;  /* 0x0000004a1b1d7c10 */ /* 0x000fe400087fe4ff */
[----:B0-----:R-:W-:Y:S01]  /*24e0*/  IADD3 R14, P0, PT, R28, UR75, RZ ;  /* 0x0000004b1c0e7c10 */ /* 0x001fe2000ff1e0ff */
[----:B-----5:R-:W-:Y:S01]  /*24f0*/  FMUL.FTZ R4, R18, R21 ;  /* 0x0000001512047220 */ /* 0x020fe20000410000 */
[----:B--2---:R-:W-:-:S03]  /*2500*/  FMUL.FTZ R20, R15, R12 ;  /* 0x0000000c0f147220 */ /* 0x004fc60000410000 */
[----:B---3--:R-:W-:Y:S01]  /*2510*/  FFMA.FTZ R19, R15, R16, -R4 ;  /* 0x000000100f137223 */ /* 0x008fe20000010804 */
[-C--:B----4-:R-:W-:Y:S01]  /*2520*/  FMUL.FTZ R4, R16, R10.reuse ;  /* 0x0000000a10047220 */ /* 0x090fe20000410000 */
[----:B------:R-:W-:Y:S01]  /*2530*/  IADD3.X R15, PT, PT, R29, UR74, RZ, P0, !PT ;  /* 0x0000004a1d0f7c10 */ /* 0x000fe200087fe4ff */
[----:B------:R-:W-:Y:S02]  /*2540*/  FFMA.FTZ R21, R21, R10, -R20 ;  /* 0x0000000a15157223 */ /* 0x000fe40000010814 */
[----:B------:R-:W-:Y:S01]  /*2550*/  FFMA.FTZ R11, R18, R12, -R4 ;  /* 0x0000000c120b7223 */ /* 0x000fe20000010804 */
[----:B------:R-:W-:Y:S01]  /*2560*/  IADD3 R5, P0, PT, R0, R5, RZ ;  /* 0x0000000500057210 */ /* 0x000fe20007f1e0ff */
[----:B------:R1:W-:Y:S03]  /*2570*/  STG.E desc[UR76][R26.64], R19 ;  /* 0x000000131a007986 */ /* 0x0003e6000c10194c */
[----:B------:R-:W-:Y:S01]  /*2580*/  IADD3.X R3, PT, PT, RZ, R3, RZ, P0, !PT ;  /* 0x00000003ff037210 */ /* 0x000fe200007fe4ff */
[----:B------:R1:W-:Y:S01]  /*2590*/  STG.E desc[UR76][R28.64], R11 ;  /* 0x0000000b1c007986 */ /* 0x0003e2000c10194c */
[----:B------:R-:W-:-:S03]  /*25a0*/  ISETP.GE.U32.AND P0, PT, R5, UR4, PT ;  /* 0x0000000405007c0c */ /* 0x000fc6000bf06070 */
[----:B------:R1:W-:Y:S01]  /*25b0*/  STG.E desc[UR76][R14.64], R21 ;  /* 0x000000150e007986 */ /* 0x0003e2000c10194c */
[----:B------:R-:W-:-:S13]  /*25c0*/  ISETP.GE.AND.EX P0, PT, R3, UR71, PT, P0 ;  /* 0x0000004703007c0c */ /* 0x000fda000bf06300 */
[----:B-1----:R-:W-:Y:S05]  /*25d0*/  @!P0 BRA `(.L_x_114) ;  /* 0xffffffe800b08947 */ /* 0x002fea000383ffff */
[----:B------:R-:W-:Y:S05]  /*25e0*/  BSYNC.RECONVERGENT B0 ;  /* 0x0000000000007941 */ /* 0x000fea0003800200 */
.L_x_112:
[----:B------:R-:W-:Y:S05]  /*25f0*/  EXIT ;  /* 0x000000000000794d */ /* 0x000fea0003800000 */
        .weak           $__internal_9_$__cuda_sm20_div_u64
        .type           $__internal_9_$__cuda_sm20_div_u64,@function
        .size           $__internal_9_$__cuda_sm20_div_u64,(.L_x_269 - $__internal_9_$__cuda_sm20_div_u64)
$__internal_9_$__cuda_sm20_div_u64:
[----:B------:R-:W-:Y:S01]  /*2600*/  MOV R12, R0 ;  /* 0x00000000000c7202 */ /* 0x000fe20000000f00 */
[----:B------:R-:W-:-:S05]  /*2610*/  IMAD.MOV.U32 R13, RZ, RZ, RZ ;  /* 0x000000ffff0d7224 */ /* 0x000fca00078e00ff */
        /* <DEDUP_REMOVED lines=21> */
[----:B------:R-:W-:-:S04]  /*2770*/  IMAD.HI.U32 R10, R11, R15, RZ ;  /* 0x0000000f0b0a7227 */ /* 0x000fc800078e00ff */
[----:B------:R-:W-:-:S04]  /*2780*/  IMAD.X R8, RZ, RZ, ~R8, P0 ;  /* 0x000000ffff087224 */ /* 0x000fc800000e0e08 */
        /* <DEDUP_REMOVED lines=18> */
[----:B------:R-:W-:Y:S01]  /*28b0*/  IADD3 R7, P1, PT, -R0, R15, RZ ;  /* 0x0000000f00077210 */ /* 0x000fe20007f3e1ff */
[----:B------:R-:W-:Y:S01]  /*28c0*/  IMAD.X R10, R6, 0x1, ~R9, P0 ;  /* 0x00000001060a7824 */ /* 0x000fe200000e0e09 */
[----:B------:R-:W-:Y:S02]  /*28d0*/  ISETP.GE.U32.AND P0, PT, R15, R0, PT ;  /* 0x000000000f00720c */ /* 0x000fe40003f06070 */
[----:B------:R-:W-:Y:S02]  /*28e0*/  IADD3 R6, P2, PT, R11, 0x1, RZ ;  /* 0x000000010b067810 */ /* 0x000fe40007f5e0ff */
[C---:B------:R-:W-:Y:S02]  /*28f0*/  ISETP.GE.U32.AND.EX P0, PT, R10.reuse, RZ, PT, P0 ;  /* 0x000000ff0a00720c */ /* 0x040fe40003f06100 */
[----:B------:R-:W-:Y:S02]  /*2900*/  IADD3.X R9, PT, PT, R10, -0x1, RZ, P1, !PT ;  /* 0xffffffff0a097810 */ /* 0x000fe40000ffe4ff */
[----:B------:R-:W-:-:S02]  /*2910*/  IADD3.X R8, PT, PT, RZ, R13, RZ, P2, !PT ;  /* 0x0000000dff087210 */ /* 0x000fc400017fe4ff */
        /* <DEDUP_REMOVED lines=16> */
[----:B------:R-:W-:Y:S06]  /*2a20*/  RET.REL.NODEC R6 `(_ZN2at6native12cross_kernelIf16OffsetCalculatorILi3EjLb0EElEEviPT_PKS4_S7_T0_T1_S9_S9_) ;  /* 0xffffffd406747950 */ /* 0x000fec0003c3ffff */
.L_x_115:
        /* <DEDUP_REMOVED lines=13> */
.L_x_269:


//--------------------- .text._ZN2at6native12cross_kernelId16OffsetCalculatorILi3EjLb0EEiEEviPT_PKS4_S7_T0_T1_S9_S9_ --------------------------
	.section	.text._ZN2at6native12cross_kernelId16OffsetCalculatorILi3EjLb0EEiEEviPT_PKS4_S7_T0_T1_S9_S9_,"ax",@progbits
	.align	128
        .global         _ZN2at6native12cross_kernelId16OffsetCalculatorILi3EjLb0EEiEEviPT_PKS4_S7_T0_T1_S9_S9_
        .type           _ZN2at6native12cross_kernelId16OffsetCalculatorILi3EjLb0EEiEEviPT_PKS4_S7_T0_T1_S9_S9_,@function
        .size           _ZN2at6native12cross_kernelId16OffsetCalculatorILi3EjLb0EEiEEviPT_PKS4_S7_T0_T1_S9_S9_,(.L_x_270 - _ZN2at6native12cross_kernelId16OffsetCalculatorILi3EjLb0EEiEEviPT_PKS4_S7_T0_T1_S9_S9_)
        .other          _ZN2at6native12cross_kernelId16OffsetCalculatorILi3EjLb0EEiEEviPT_PKS4_S7_T0_T1_S9_S9_,@"STO_CUDA_ENTRY STV_DEFAULT"
_ZN2at6native12cross_kernelId16OffsetCalculatorILi3EjLb0EEiEEviPT_PKS4_S7_T0_T1_S9_S9_:
.text._ZN2at6native12cross_kernelId16OffsetCalculatorILi3EjLb0EEiEEviPT_PKS4_S7_T0_T1_S9_S9_:
        /* <DEDUP_REMOVED lines=45> */
[----:B------:R-:W-:-:S04]  /*02d0*/  IMAD.HI.U32 R4, R8, R3, RZ ;  /* 0x0000000308047227 */ /* 0x000fc800078e00ff */
[----:B------:R-:W-:-:S04]  /*02e0*/  IMAD.MOV R8, RZ, RZ, -R4 ;  /* 0x000000ffff087224 */ /* 0x000fc800078e0a04 */
        /* <DEDUP_REMOVED lines=8> */
.L_x_118:
[----:B------:R-:W-:-:S07]  /*0370*/  MOV R4, 0x390 ;  /* 0x0000039000047802 */ /* 0x000fce0000000f00 */
[----:B------:R-:W-:Y:S05]  /*0380*/  CALL.REL.NOINC `($__internal_10_$__cuda_sm20_div_u64) ;  /* 0x0000002000e87944 */ /* 0x000fea0003c00000 */
[----:B------:R-:W-:Y:S01]  /*0390*/  MOV R4, R3 ;  /* 0x0000000300047202 */ /* 0x000fe20000000f00 */
[----:B------:R-:W-:-:S07]  /*03a0*/  IMAD.MOV.U32 R5, RZ, RZ, R6 ;  /* 0x000000ffff057224 */ /* 0x000fce00078e0006 */
.L_x_119:
[----:B------:R-:W-:Y:S05]  /*03b0*/  BSYNC.RECONVERGENT B0 ;  /* 0x0000000000007941 */ /* 0x000fea0003800200 */
.L_x_117:
        /* <DEDUP_REMOVED lines=13> */
[----:B--2---:R-:W-:Y:S02]  /*0490*/  UIMAD.WIDE UR8, UR11, 0x8, URZ ;  /* 0x000000080b0878a5 */ /* 0x004fe4000f8e02ff */
[----:B------:R-:W-:Y:S02]  /*04a0*/  UIMAD.WIDE UR4, UR10, 0x8, UR4 ;  /* 0x000000080a0478a5 */ /* 0x000fe4000f8e0204 */
[----:B------:R-:W-:-:S04]  /*04b0*/  UIADD3 UR12, UP0, UPT, UR6, -UR8, URZ ;  /* 0x80000008060c7290 */ /* 0x000fc8000ff1e0ff */
[----:B------:R-:W-:Y:S02]  /*04c0*/  UIADD3.X UR13, UPT, UPT, UR7, ~UR9, URZ, UP0, !UPT ;  /* 0x80000009070d7290 */ /* 0x000fe400087fe4ff */
[----:B------:R-:W-:Y:S01]  /*04d0*/  UIMAD.WIDE UR8, UR10, 0x8, UR4 ;  /* 0x000000080a0878a5 */ /* 0x000fe2000f8e0204 */
[----:B-1----:R-:W-:-:S04]  /*04e0*/  IMAD.WIDE R2, R9, 0x8, R6 ;  /* 0x0000000809027825 */ /* 0x002fc800078e0206 */
[----:B------:R-:W-:Y:S01]  /*04f0*/  IMAD.WIDE R4, R9, 0x8, R2 ;  /* 0x0000000809047825 */ /* 0x000fe200078e0202 */
[----:B------:R-:W-:Y:S06]  /*0500*/  @!P1 BRA `(.L_x_121) ;  /* 0x0000000000909947 */ /* 0x000fec0003800000 */
[----:B------:R-:W-:Y:S01]  /*0510*/  IADD3 R24, PT, PT, R24, 0x1, RZ ;  /* 0x0000000118187810 */ /* 0x000fe20007ffe0ff */
[----:B------:R-:W-:-:S03]  /*0520*/  IMAD.MOV.U32 R22, RZ, RZ, RZ ;  /* 0x000000ffff167224 */ /* 0x000fc600078e00ff */
[----:B------:R-:W-:-:S07]  /*0530*/  LOP3.LUT R24, R24, 0x3, RZ, 0xc0, !PT ;  /* 0x0000000318187812 */ /* 0x000fce00078ec0ff */
.L_x_122:
[----:B0-----:R-:W0:Y:S01]  /*0540*/  LDC.64 R12, c[0x0][0x390] ;  /* 0x0000e400ff0c7b82 */ /* 0x001e220000000a00 */
[----:B------:R-:W-:Y:S01]  /*0550*/  MOV R6, UR8 ;  /* 0x0000000800067c02 */ /* 0x000fe20008000f00 */
[----:B------:R-:W-:Y:S01]  /*0560*/  IMAD.U32 R10, RZ, RZ, UR12 ;  /* 0x0000000cff0a7e24 */ /* 0x000fe2000f8e00ff */
[----:B------:R-:W-:Y:S02]  /*0570*/  MOV R7, UR9 ;  /* 0x0000000900077c02 */ /* 0x000fe40008000f00 */
[----:B------:R-:W-:-:S03]  /*0580*/  MOV R11, UR13 ;  /* 0x0000000d000b7c02 */ /* 0x000fc60008000f00 */
[----:B------:R-:W1:Y:S01]  /*0590*/  LDC.64 R14, c[0x0][0x398] ;  /* 0x0000e600ff0e7b82 */ /* 0x000e620000000a00 */
[----:B------:R-:W2:Y:S01]  /*05a0*/  LDG.E.64 R6, desc[UR76][R6.64] ;  /* 0x0000004c06067981 */ /* 0x000ea2000c1e1b00 */
[----:B------:R-:W-:-:S03]  /*05b0*/  MOV R26, UR4 ;  /* 0x00000004001a7c02 */ /* 0x000fc60008000f00 */
[----:B------:R-:W2:Y:S01]  /*05c0*/  LDG.E.64 R10, desc[UR76][R10.64] ;  /* 0x0000004c0a0a7981 */ /* 0x000ea2000c1e1b00 */
[----:B------:R-:W-:Y:S01]  /*05d0*/  IMAD.U32 R27, RZ, RZ, UR5 ;  /* 0x00000005ff1b7e24 */ /* 0x000fe2000f8e00ff */
[----:B------:R-:W-:Y:S02]  /*05e0*/  MOV R28, UR6 ;  /* 0x00000006001c7c02 */ /* 0x000fe40008000f00 */
[----:B------:R-:W-:Y:S02]  /*05f0*/  MOV R29, UR7 ;  /* 0x00000007001d7c02 */ /* 0x000fe40008000f00 */
[----:B------:R-:W3:Y:S04]  /*0600*/  LDG.E.64 R8, desc[UR76][R26.64] ;  /* 0x0000004c1a087981 */ /* 0x000ee8000c1e1b00 */
[----:B------:R-:W3:Y:S04]  /*0610*/  LDG.E.64 R20, desc[UR76][R28.64] ;  /* 0x0000004c1c147981 */ /* 0x000ee8000c1e1b00 */
[----:B0-----:R-:W4:Y:S04]  /*0620*/  LDG.E.64 R12, desc[UR76][R12.64] ;  /* 0x0000004c0c0c7981 */ /* 0x001f28000c1e1b00 */
[----:B-1----:R-:W5:Y:S01]  /*0630*/  LDG.E.64 R14, desc[UR76][R14.64] ;  /* 0x0000004c0e0e7981 */ /* 0x002f62000c1e1b00 */
[----:B------:R-:W0:Y:S01]  /*0640*/  LDC.64 R16, c[0x0][0x388] ;  /* 0x0000e200ff107b82 */ /* 0x000e220000000a00 */
[----:B------:R-:W-:-:S02]  /*0650*/  IADD3 R24, P1, PT, R24, -0x1, RZ ;  /* 0xffffffff18187810 */ /* 0x000fc40007f3e0ff */
[----:B------:R-:W-:Y:S02]  /*0660*/  IADD3 R0, P2, PT, R0, UR72, RZ ;  /* 0x0000004800007c10 */ /* 0x000fe4000ff5e0ff */
[----:B------:R-:W-:Y:S02]  /*0670*/  IADD3.X R22, PT, PT, R22, -0x1, RZ, P1, !PT ;  /* 0xffffffff16167810 */ /* 0x000fe40000ffe4ff */
[----:B------:R-:W-:Y:S01]  /*0680*/  ISETP.NE.U32.AND P1, PT, R24, RZ, PT ;  /* 0x000000ff1800720c */ /* 0x000fe20003f25070 */
[----:B------:R-:W-:-:S03]  /*0690*/  IMAD.X R23, RZ, RZ, R23, P2 ;  /* 0x000000ffff177224 */ /* 0x000fc600010e0617 */
[----:B------:R-:W-:Y:S01]  /*06a0*/  ISETP.NE.AND.EX P1, PT, R22, RZ, PT, P1 ;  /* 0x000000ff1600720c */ /* 0x000fe20003f25310 */
[----:B--2---:R-:W-:-:S08]  /*06b0*/  DMUL R18, R6, R10 ;  /* 0x0000000a06127228 */ /* 0x004fd00000000000 */
[----:B---3--:R-:W-:Y:S02]  /*06c0*/  DFMA R18, R8, R20, -R18 ;  /* 0x000000140812722b */ /* 0x008fe40000000812 */
[----:B----4-:R-:W-:-:S05]  /*06d0*/  DMUL R20, R20, R12 ;  /* 0x0000000c14147228 */ /* 0x010fca0000000000 */
[----:B0-----:R0:W-:Y:S01]  /*06e0*/  STG.E.64 desc[UR76][R16.64], R18 ;  /* 0x0000001210007986 */ /* 0x0011e2000c101b4c */
[-C--:B-----5:R-:W-:Y:S02]  /*06f0*/  DMUL R8, R8, R14.reuse ;  /* 0x0000000e08087228 */ /* 0x0a0fe40000000000 */
[----:B------:R-:W-:-:S06]  /*0700*/  DFMA R20, R6, R14, -R20 ;  /* 0x0000000e0614722b */ /* 0x000fcc0000000814 */
[----:B------:R-:W-:Y:S01]  /*0710*/  DFMA R8, R10, R12, -R8 ;  /* 0x0000000c0a08722b */ /* 0x000fe20000000808 */
[----:B------:R0:W-:Y:S06]  /*0720*/  STG.E.64 desc[UR76][R2.64], R20 ;  /* 0x0000001402007986 */ /* 0x0001ec000c101b4c */
[----:B------:R0:W-:Y:S01]  /*0730*/  STG.E.64 desc[UR76][R4.64], R8 ;  /* 0x0000000804007986 */ /* 0x0001e2000c101b4c */
[----:B------:R-:W-:Y:S05]  /*0740*/  @P1 BRA `(.L_x_122) ;  /* 0xfffffffc007c1947 */ /* 0x000fea000383ffff */
.L_x_121:
[----:B------:R-:W-:Y:S05]  /*0750*/  BSYNC.RECONVERGENT B0 ;  /* 0x0000000000007941 */ /* 0x000fea0003800200 */
.L_x_120:
[----:B------:R-:W-:Y:S05]  /*0760*/  @!P0 EXIT ;  /* 0x000000000000894d */ /* 0x000fea0003800000 */
[----:B0-----:R-:W0:Y:S01]  /*0770*/  LDC.64 R8, c[0x0][0x390] ;  /* 0x0000e400ff087b82 */ /* 0x001e220000000a00 */
[----:B------:R-:W1:Y:S07]  /*0780*/  LDCU UR10, c[0x0][0x380] ;  /* 0x00007000ff0a77ac */ /* 0x000e6e0008000800 */
[----:B------:R-:W2:Y:S02]  /*0790*/  LDC.64 R6, c[0x0][0x388] ;  /* 0x0000e200ff067b82 */ /* 0x000ea40000000a00 */
.L_x_123:
[----:B------:R-:W3:Y:S01]  /*07a0*/  LDC.64 R10, c[0x0][0x398] ;  /* 0x0000e600ff0a7b82 */ /* 0x000ee20000000a00 */
[----:B------:R-:W-:Y:S01]  /*07b0*/  MOV R18, UR8 ;  /* 0x0000000800127c02 */ /* 0x000fe20008000f00 */
[----:B------:R-:W-:Y:S01]  /*07c0*/  IMAD.U32 R14, RZ, RZ, UR12 ;  /* 0x0000000cff0e7e24 */ /* 0x000fe2000f8e00ff */
[----:B------:R-:W-:Y:S02]  /*07d0*/  MOV R19, UR9 ;  /* 0x0000000900137c02 */ /* 0x000fe40008000f00 */
[----:B------:R-:W-:Y:S01]  /*07e0*/  MOV R15, UR13 ;  /* 0x0000000d000f7c02 */ /* 0x000fe20008000f00 */
[----:B------:R-:W-:Y:S01]  /*07f0*/  IMAD.U32 R17, RZ, RZ, UR5 ;  /* 0x00000005ff117e24 */ /* 0x000fe2000f8e00ff */
[----:B------:R-:W-:Y:S02]  /*0800*/  MOV R24, UR6 ;  /* 0x0000000600187c02 */ /* 0x000fe40008000f00 */
[----:B------:R-:W4:Y:S01]  /*0810*/  LDG.E.64 R18, desc[UR76][R18.64] ;  /* 0x0000004c12127981 */ /* 0x000f22000c1e1b00 */
[----:B------:R-:W-:-:S03]  /*0820*/  MOV R25, UR7 ;  /* 0x0000000700197c02 */ /* 0x000fc60008000f00 */
[----:B------:R-:W4:Y:S01]  /*0830*/  LDG.E.64 R14, desc[UR76][R14.64] ;  /* 0x0000004c0e0e7981 */ /* 0x000f22000c1e1b00 */
[----:B------:R-:W-:-:S03]  /*0840*/  MOV R16, UR4 ;  /* 0x0000000400107c02 */ /* 0x000fc60008000f00 */
[----:B------:R-:W5:Y:S04]  /*0850*/  LDG.E.64 R24, desc[UR76][R24.64] ;  /* 0x0000004c18187981 */ /* 0x000f68000c1e1b00 */
[----:B------:R-:W5:Y:S04]  /*0860*/  LDG.E.64 R26, desc[UR76][R16.64] ;  /* 0x0000004c101a7981 */ /* 0x000f68000c1e1b00 */
[----:B---3--:R-:W3:Y:S04]  /*0870*/  LDG.E.64 R20, desc[UR76][R10.64] ;  /* 0x0000004c0a147981 */ /* 0x008ee8000c1e1b00 */
[----:B0-----:R-:W2:Y:S01]  /*0880*/  LDG.E.64 R16, desc[UR76][R8.64] ;  /* 0x0000004c08107981 */ /* 0x001ea2000c1e1b00 */
[----:B----4-:R-:W-:-:S08]  /*0890*/  DMUL R12, R18, R14 ;  /* 0x0000000e120c7228 */ /* 0x010fd00000000000 */
[C---:B-----5:R-:W-:Y:S02]  /*08a0*/  DFMA R12, R26.reuse, R24, -R12 ;  /* 0x000000181a0c722b */ /* 0x060fe4000000080c */
[----:B---3--:R-:W-:Y:S02]  /*08b0*/  DMUL R26, R26, R20 ;  /* 0x000000141a1a7228 */ /* 0x008fe40000000000 */
[----:B--2---:R-:W-:-:S06]  /*08c0*/  DMUL R24, R24, R16 ;  /* 0x0000001018187228 */ /* 0x004fcc0000000000 */
[----:B------:R-:W-:Y:S01]  /*08d0*/  DFMA R26, R14, R16, -R26 ;  /* 0x000000100e1a722b */ /* 0x000fe2000000081a */
[----:B------:R-:W-:Y:S01]  /*08e0*/  MOV R14, UR12 ;  /* 0x0000000c000e7c02 */ /* 0x000fe20008000f00 */
[----:B------:R-:W-:Y:S01]  /*08f0*/  IMAD.U32 R15, RZ, RZ, UR13 ;  /* 0x0000000dff0f7e24 */ /* 0x000fe2000f8e00ff */
[----:B------:R-:W-:Y:S01]  /*0900*/  DFMA R28, R18, R20, -R24 ;  /* 0x00000014121c722b */ /* 0x000fe20000000818 */
[----:B------:R-:W-:Y:S01]  /*0910*/  IMAD.U32 R18, RZ, RZ, UR8 ;  /* 0x00000008ff127e24 */ /* 0x000fe2000f8e00ff */
[----:B------:R-:W-:Y:S01]  /*0920*/  MOV R19, UR9 ;  /* 0x0000000900137c02 */ /* 0x000fe20008000f00 */
[----:B------:R-:W-:Y:S04]  /*0930*/  STG.E.64 desc[UR76][R6.64], R12 ;  /* 0x0000000c06007986 */ /* 0x000fe8000c101b4c */
[----:B------:R-:W-:Y:S01]  /*0940*/  STG.E.64 desc[UR76][R2.64], R28 ;  /* 0x0000001c02007986 */ /* 0x000fe2000c101b4c */
[----:B------:R-:W-:-:S03]  /*0950*/  IMAD.U32 R24, RZ, RZ, UR6 ;  /* 0x00000006ff187e24 */ /* 0x000fc6000f8e00ff */
[----:B------:R0:W-:Y:S01]  /*0960*/  STG.E.64 desc[UR76][R4.64], R26 ;  /* 0x0000001a04007986 */ /* 0x0001e2000c101b4c */
[----:B------:R-:W-:-:S03]  /*0970*/  MOV R25, UR7 ;  /* 0x0000000700197c02 */ /* 0x000fc60008000f00 */
[----:B------:R-:W2:Y:S01]  /*0980*/  LDG.E.64 R18, desc[UR76][R18.64] ;  /* 0x0000004c12127981 */ /* 0x000ea2000c1e1b00 */
[----:B------:R-:W-:-:S03]  /*0990*/  MOV R16, UR4 ;  /* 0x0000000400107c02 */ /* 0x000fc60008000f00 */
[----:B------:R-:W2:Y:S01]  /*09a0*/  LDG.E.64 R14, desc[UR76][R14.64] ;  /* 0x0000004c0e0e7981 */ /* 0x000ea2000c1e1b00 */
[----:B------:R-:W-:-:S03]  /*09b0*/  MOV R17, UR5 ;  /* 0x0000000500117c02 */ /* 0x000fc60008000f00 */
[----:B------:R-:W3:Y:S04]  /*09c0*/  LDG.E.64 R24, desc[UR76][R24.64] ;  /* 0x0000004c18187981 */ /* 0x000ee8000c1e1b00 */
[----:B0-----:R-:W3:Y:S04]  /*09d0*/  LDG.E.64 R26, desc[UR76][R16.64] ;  /* 0x0000004c101a7981 */ /* 0x001ee8000c1e1b00 */
[----:B------:R-:W4:Y:S04]  /*09e0*/  LDG.E.64 R20, desc[UR76][R10.64] ;  /* 0x0000004c0a147981 */ /* 0x000f28000c1e1b00 */
[----:B------:R-:W5:Y:S01]  /*09f0*/  LDG.E.64 R16, desc[UR76][R8.64] ;  /* 0x0000004c08107981 */ /* 0x000f62000c1e1b00 */
[----:B--2---:R-:W-:-:S08]  /*0a00*/  DMUL R12, R18, R14 ;  /* 0x0000000e120c7228 */ /* 0x004fd00000000000 */
[C---:B---3--:R-:W-:Y:S02]  /*0a10*/  DFMA R12, R26.reuse, R24, -R12 ;  /* 0x000000181a0c722b */ /* 0x048fe4000000080c */
[----:B----4-:R-:W-:Y:S02]  /*0a20*/  DMUL R26, R26, R20 ;  /* 0x000000141a1a7228 */ /* 0x010fe40000000000 */
[----:B-----5:R-:W-:-:S06]  /*0a30*/  DMUL R24, R24, R16 ;  /* 0x0000001018187228 */ /* 0x020fcc0000000000 */
[----:B------:R-:W-:Y:S01]  /*0a40*/  DFMA R26, R14, R16, -R26 ;  /* 0x000000100e1a722b */ /* 0x000fe2000000081a */
[----:B------:R-:W-:Y:S01]  /*0a50*/  MOV R14, UR12 ;  /* 0x0000000c000e7c02 */ /* 0x000fe20008000f00 */
[----:B------:R-:W-:Y:S01]  /*0a60*/  DFMA R28, R18, R20, -R24 ;  /* 0x00000014121c722b */ /* 0x000fe20000000818 */
[----:B------:R-:W-:Y:S01]  /*0a70*/  MOV R15, UR13 ;  /* 0x0000000d000f7c02 */ /* 0x000fe20008000f00 */
[----:B------:R-:W-:Y:S01]  /*0a80*/  IMAD.U32 R19, RZ, RZ, UR9 ;  /* 0x00000009ff137e24 */ /* 0x000fe2000f8e00ff */
[----:B------:R-:W-:Y:S01]  /*0a90*/  MOV R18, UR8 ;  /* 0x0000000800127c02 */ /* 0x000fe20008000f00 */
[----:B------:R-:W-:Y:S04]  /*0aa0*/  STG.E.64 desc[UR76][R6.64], R12 ;  /* 0x0000000c06007986 */ /* 0x000fe8000c101b4c */
[----:B------:R-:W-:Y:S01]  /*0ab0*/  STG.E.64 desc[UR76][R2.64], R28 ;  /* 0x0000001c02007986 */ /* 0x000fe2000c101b4c */
[----:B------:R-:W-:-:S03]  /*0ac0*/  MOV R24, UR6 ;  /* 0x0000000600187c02 */ /* 0x000fc60008000f00 */
[----:B------:R0:W-:Y:S01]  /*0ad0*/  STG.E.64 desc[UR76][R4.64], R26 ;  /* 0x0000001a04007986 */ /* 0x0001e2000c101b4c */
[----:B------:R-:W-:-:S03]  /*0ae0*/  IMAD.U32 R25, RZ, RZ, UR7 ;  /* 0x00000007ff197e24 */ /* 0x000fc6000f8e00ff */
[----:B------:R-:W2:Y:S01]  /*0af0*/  LDG.E.64 R18, desc[UR76][R18.64] ;  /* 0x0000004c12127981 */ /* 0x000ea2000c1e1b00 */
[----:B------:R-:W-:-:S03]  /*0b00*/  IMAD.U32 R16, RZ, RZ, UR4 ;  /* 0x00000004ff107e24 */ /* 0x000fc6000f8e00ff */
        /* <DEDUP_REMOVED lines=10> */
[----:B------:R-:W-:Y:S02]  /*0bb0*/  DFMA R26, R14, R16, -R26 ;  /* 0x000000100e1a722b */ /* 0x000fe4000000081a */
[----:B------:R-:W-:Y:S01]  /*0bc0*/  DFMA R28, R18, R20, -R24 ;  /* 0x00000014121c722b */ /* 0x000fe20000000818 */
[----:B------:R-:W-:Y:S01]  /*0bd0*/  MOV R24, UR8 ;  /* 0x0000000800187c02 */ /* 0x000fe20008000f00 */
[----:B------:R-:W-:Y:S01]  /*0be0*/  IMAD.U32 R18, RZ, RZ, UR12 ;  /* 0x0000000cff127e24 */ /* 0x000fe2000f8e00ff */
[----:B------:R-:W-:Y:S02]  /*0bf0*/  MOV R25, UR9 ;  /* 0x0000000900197c02 */ /* 0x000fe40008000f00 */
[----:B------:R-:W-:Y:S01]  /*0c00*/  MOV R19, UR13 ;  /* 0x0000000d00137c02 */ /* 0x000fe20008000f00 */
[----:B------:R-:W-:Y:S04]  /*0c10*/  STG.E.64 desc[UR76][R6.64], R12 ;  /* 0x0000000c06007986 */ /* 0x000fe8000c101b4c */
[----:B------:R-:W-:Y:S04]  /*0c20*/  STG.E.64 desc[UR76][R2.64], R28 ;  /* 0x0000001c02007986 */ /* 0x000fe8000c101b4c */
[----:B------:R0:W-:Y:S01]  /*0c30*/  STG.E.64 desc[UR76][R4.64], R26 ;  /* 0x0000001a04007986 */ /* 0x0001e2000c101b4c */
[----:B------:R-:W-:-:S03]  /*0c40*/  MOV R20, UR4 ;  /* 0x0000000400147c02 */ /* 0x000fc60008000f00 */
[----:B------:R-:W2:Y:S01]  /*0c50*/  LDG.E.64 R24, desc[UR76][R24.64] ;  /* 0x0000004c18187981 */ /* 0x000ea2000c1e1b00 */
[----:B------:R-:W-:-:S03]  /*0c60*/  IMAD.U32 R21, RZ, RZ, UR5 ;  /* 0x00000005ff157e24 */ /* 0x000fc6000f8e00ff */
[----:B------:R-:W2:Y:S04]  /*0c70*/  LDG.E.64 R18, desc[UR76][R18.64] ;  /* 0x0000004c12127981 */ /* 0x000ea8000c1e1b00 */
[----:B------:R-:W3:Y:S01]  /*0c80*/  LDG.E.64 R14, desc[UR76][R20.64] ;  /* 0x0000004c140e7981 */ /* 0x000ee2000c1e1b00 */
[----:B0-----:R-:W-:Y:S02]  /*0c90*/  MOV R26, UR6 ;  /* 0x00000006001a7c02 */ /* 0x001fe40008000f00 */
[----:B------:R-:W-:Y:S01]  /*0ca0*/  MOV R27, UR7 ;  /* 0x00000007001b7c02 */ /* 0x000fe20008000f00 */
[----:B------:R-:W4:Y:S04]  /*0cb0*/  LDG.E.64 R10, desc[UR76][R10.64] ;  /* 0x0000004c0a0a7981 */ /* 0x000f28000c1e1b00 */
[----:B------:R-:W3:Y:S04]  /*0cc0*/  LDG.E.64 R16, desc[UR76][R26.64] ;  /* 0x0000004c1a107981 */ /* 0x000ee8000c1e1b00 */
[----:B------:R-:W5:Y:S01]  /*0cd0*/  LDG.E.64 R20, desc[UR76][R8.64] ;  /* 0x0000004c08147981 */ /* 0x000f62000c1e1b00 */
[----:B--2---:R-:W-:-:S08]  /*0ce0*/  DMUL R12, R24, R18 ;  /* 0x00000012180c7228 */ /* 0x004fd00000000000 */
[C---:B---3--:R-:W-:Y:S02]  /*0cf0*/  DFMA R12, R14.reuse, R16, -R12 ;  /* 0x000000100e0c722b */ /* 0x048fe4000000080c */
[----:B----4-:R-:W-:Y:S02]  /*0d00*/  DMUL R14, R14, R10 ;  /* 0x0000000a0e0e7228 */ /* 0x010fe40000000000 */
[----:B-----5:R-:W-:-:S06]  /*0d10*/  DMUL R16, R16, R20 ;  /* 0x0000001410107228 */ /* 0x020fcc0000000000 */
[----:B------:R-:W-:Y:S01]  /*0d20*/  DFMA R14, R18, R20, -R14 ;  /* 0x00000014120e722b */ /* 0x000fe2000000080e */
[----:B------:R-:W-:Y:S01]  /*0d30*/  IMAD.U32 R19, RZ, RZ, UR72 ;  /* 0x00000048ff137e24 */ /* 0x000fe2000f8e00ff */
[----:B------:R-:W-:Y:S01]  /*0d40*/  DFMA R16, R24, R10, -R16 ;  /* 0x0000000a1810722b */ /* 0x000fe20000000810 */
[----:B------:R-:W-:-:S03]  /*0d50*/  MOV R10, UR72 ;  /* 0x00000048000a7c02 */ /* 0x000fc60008000f00 */
[----:B------:R-:W-:Y:S01]  /*0d60*/  LEA R0, P0, R19, R0, 0x2 ;  /* 0x0000000013007211 */ /* 0x000fe200078010ff */
[----:B------:R3:W-:Y:S03]  /*0d70*/  STG.E.64 desc[UR76][R6.64], R12 ;  /* 0x0000000c06007986 */ /* 0x0007e6000c101b4c */
[----:B------:R-:W-:Y:S01]  /*0d80*/  LEA.HI.X R23, R10, R23, RZ, 0x2, P0 ;  /* 0x000000170a177211 */ /* 0x000fe200000f14ff */
[----:B------:R3:W-:Y:S01]  /*0d90*/  STG.E.64 desc[UR76][R2.64], R16 ;  /* 0x0000001002007986 */ /* 0x0007e2000c101b4c */
[----:B-1----:R-:W-:-:S03]  /*0da0*/  ISETP.GE.U32.AND P0, PT, R0, UR10, PT ;  /* 0x0000000a00007c0c */ /* 0x002fc6000bf06070 */
[----:B------:R3:W-:Y:S01]  /*0db0*/  STG.E.64 desc[UR76][R4.64], R14 ;  /* 0x0000000e04007986 */ /* 0x0007e2000c101b4c */
[----:B------:R-:W-:-:S13]  /*0dc0*/  ISETP.GE.AND.EX P0, PT, R23, UR71, PT, P0 ;  /* 0x0000004717007c0c */ /* 0x000fda000bf06300 */
[----:B---3--:R-:W-:Y:S05]  /*0dd0*/  @!P0 BRA `(.L_x_123) ;  /* 0xfffffff800708947 */ /* 0x008fea000383ffff */
[----:B------:R-:W-:Y:S05]  /*0de0*/  EXIT ;  /* 0x000000000000794d */ /* 0x000fea0003800000 */
.L_x_116:
[----:B------:R-:W0:Y:S01]  /*0df0*/  LDC R25, c[0x0][0x5fc] ;  /* 0x00017f00ff197b82 */ /* 0x000e220000000800 */
[----:B------:R-:W-:Y:S01]  /*0e00*/  IADD3 R4, PT, PT, R4, -0x1, RZ ;  /* 0xffffffff04047810 */ /* 0x000fe20007ffe0ff */
[----:B------:R-:W-:Y:S01]  /*0e10*/  BSSY.RECONVERGENT B0, `(.L_x_124) ;  /* 0x0000190000007945 */ /* 0x000fe20003800200 */
[----:B------:R-:W1:Y:S02]  /*0e20*/  LDCU UR4, c[0x0][0x380] ;  /* 0x00007000ff0477ac */ /* 0x000e640008000800 */
[C---:B------:R-:W-:Y:S02]  /*0e30*/  VIMNMX.U32 R22, PT, PT, R4.reuse, 0x18, PT ;  /* 0x0000001804167848 */ /* 0x040fe40003fe0000 */
[----:B------:R-:W-:Y:S01]  /*0e40*/  ISETP.NE.AND P1, PT, R4, RZ, PT ;  /* 0x000000ff0400720c */ /* 0x000fe20003f25270 */
[----:B------:R-:W2:Y:S01]  /*0e50*/  LDC R24, c[0x0][0x600] ;  /* 0x00018000ff187b82 */ /* 0x000ea20000000800 */
[----:B------:R-:W3:Y:S01]  /*0e60*/  LDCU UR70, c[0x0][0x3a4] ;  /* 0x00007480ff4677ac */ /* 0x000ee20008000800 */
[----:B------:R-:W-:Y:S01]  /*0e70*/  VIADD R22, R22, 0x1 ;  /* 0x0000000116167836 */ /* 0x000fe20000000000 */
[----:B------:R-:W4:Y:S05]  /*0e80*/  LDCU UR69, c[0x0][0x4d8] ;  /* 0x00009b00ff4577ac */ /* 0x000f2a0008000800 */
        /* <DEDUP_REMOVED lines=55> */
.L_x_126:
[----:B-1----:R-:W-:Y:S01]  /*1200*/  MOV R4, RZ ;  /* 0x000000ff00047202 */ /* 0x002fe20000000f00 */
[----:B------:R-:W-:Y:S01]  /*1210*/  UIADD3 UR46, UPT, UPT, -UR70, URZ, URZ ;  /* 0x000000ff462e7290 */ /* 0x000fe2000fffe1ff */
[----:B------:R-:W-:-:S03]  /*1220*/  MOV R5, R0 ;  /* 0x0000000000057202 */ /* 0x000fc60000000f00 */
[----:B0-----:R-:W-:-:S05]  /*1230*/  IMAD.HI.U32 R4, R0, UR32, R4 ;  /* 0x0000002000047c27 */ /* 0x001fca000f8e0004 */
        /* <DEDUP_REMOVED lines=300> */
.L_x_125:
[----:B------:R-:W0:Y:S01]  /*2500*/  LDC.64 R8, c[0x0][0x398] ;  /* 0x0000e600ff087b82 */ /* 0x000e220000000a00 */
[----:B------:R-:W-:-:S07]  /*2510*/  IMAD.U32 R21, RZ, RZ, UR73 ;  /* 0x00000049ff157e24 */ /* 0x000fce000f8e00ff */
[----:B------:R-:W1:Y:S01]  /*2520*/  LDC.64 R6, c[0x0][0x390] ;  /* 0x0000e400ff067b82 */ /* 0x000e620000000a00 */
[----:B0-----:R-:W-:-:S05]  /*2530*/  IMAD.WIDE.U32 R28, R28, 0x8, R8 ;  /* 0x000000081c1c7825 */ /* 0x001fca00078e0008 */
[----:B------:R-:W2:Y:S01]  /*2540*/  LDG.E.64 R18, desc[UR76][R28.64] ;  /* 0x0000004c1c127981 */ /* 0x000ea2000c1e1b00 */
[----:B------:R-:W-:-:S04]  /*2550*/  IMAD.WIDE R20, R21, 0x8, R28 ;  /* 0x0000000815147825 */ /* 0x000fc800078e021c */
[----:B-1----:R-:W-:Y:S01]  /*2560*/  IMAD.WIDE.U32 R4, R4, 0x8, R6 ;  /* 0x0000000804047825 */ /* 0x002fe200078e0006 */
[----:B------:R-:W-:Y:S01]  /*2570*/  IADD3 R8, P0, PT, R20, -UR74, RZ ;  /* 0x8000004a14087c10 */ /* 0x000fe2000ff1e0ff */
[----:B------:R0:W3:Y:S02]  /*2580*/  LDG.E.64 R6, desc[UR76][R20.64] ;  /* 0x0000004c14067981 */ /* 0x0000e4000c1e1b00 */
[C---:B------:R-:W-:Y:S02]  /*2590*/  IMAD.WIDE R10, R24.reuse, 0x8, R4 ;  /* 0x00000008180a7825 */ /* 0x040fe400078e0204 */
[----:B------:R-:W3:Y:S01]  /*25a0*/  LDG.E.64 R4, desc[UR76][R4.64] ;  /* 0x0000004c04047981 */ /* 0x000ee2000c1e1b00 */
[----:B------:R-:W-:Y:S01]  /*25b0*/  IADD3.X R9, PT, PT, R21, ~UR75, RZ, P0, !PT ;  /* 0x8000004b15097c10 */ /* 0x000fe200087fe4ff */
[----:B------:R-:W-:Y:S02]  /*25c0*/  IMAD.WIDE R26, R24, 0x8, R10 ;  /* 0x00000008181a7825 */ /* 0x000fe400078e020a */
[----:B------:R-:W4:Y:S04]  /*25d0*/  LDG.E.64 R10, desc[UR76][R10.64] ;  /* 0x0000004c0a0a7981 */ /* 0x000f28000c1e1b00 */
[----:B------:R-:W2:Y:S04]  /*25e0*/  LDG.E.64 R16, desc[UR76][R26.64] ;  /* 0x0000004c1a107981 */ /* 0x000ea8000c1e1b00 */
[----:B------:R-:W5:Y:S01]  /*25f0*/  LDG.E.64 R8, desc[UR76][R8.64] ;  /* 0x0000004c08087981 */ /* 0x000f62000c1e1b00 */
[----:B------:R-:W-:-:S04]  /*2600*/  IMAD.WIDE.U32 R14, R15, 0x8, R2 ;  /* 0x000000080f0e7825 */ /* 0x000fc800078e0002 */
[----:B0-----:R-:W-:Y:S01]  /*2610*/  IMAD.WIDE R20, R25, 0x8, R14 ;  /* 0x0000000819147825 */ /* 0x001fe200078e020e */
[----:B------:R-:W-:-:S04]  /*2620*/  IADD3 R0, P0, PT, R0, UR72, RZ ;  /* 0x0000004800007c10 */ /* 0x000fc8000ff1e0ff */
[----:B------:R-:W-:Y:S02]  /*2630*/  IADD3.X R23, PT, PT, RZ, R23, RZ, P0, !PT ;  /* 0x00000017ff177210 */ /* 0x000fe400007fe4ff */
[----:B------:R-:W-:-:S04]  /*2640*/  ISETP.GE.U32.AND P0, PT, R0, UR4, PT ;  /* 0x0000000400007c0c */ /* 0x000fc8000bf06070 */
[----:B------:R-:W-:Y:S01]  /*2650*/  ISETP.GE.AND.EX P0, PT, R23, UR71, PT, P0 ;  /* 0x0000004717007c0c */ /* 0x000fe2000bf06300 */
[----:B---3--:R-:W-:-:S08]  /*2660*/  DMUL R12, R6, R4 ;  /* 0x00000004060c7228 */ /* 0x008fd00000000000 */
[-C--:B--2---:R-:W-:Y:S02]  /*2670*/  DFMA R12, R16, R18.reuse, -R12 ;  /* 0x00000012100c722b */ /* 0x084fe4000000080c */
[----:B----4-:R-:W-:Y:S02]  /*2680*/  DMUL R18, R10, R18 ;  /* 0x000000120a127228 */ /* 0x010fe40000000000 */
[----:B-----5:R-:W-:-:S06]  /*2690*/  DMUL R16, R16, R8 ;  /* 0x0000000810107228 */ /* 0x020fcc0000000000 */
[----:B------:R-:W-:Y:S02]  /*26a0*/  DFMA R18, R8, R4, -R18 ;  /* 0x000000040812722b */ /* 0x000fe40000000812 */
[----:B------:R-:W-:Y:S01]  /*26b0*/  DFMA R16, R10, R6, -R16 ;  /* 0x000000060a10722b */ /* 0x000fe20000000810 */
[----:B------:R-:W-:-:S06]  /*26c0*/  IMAD.WIDE R4, R25, 0x8, R20 ;  /* 0x0000000819047825 */ /* 0x000fcc00078e0214 */
[----:B------:R1:W-:Y:S04]  /*26d0*/  STG.E.64 desc[UR76][R14.64], R16 ;  /* 0x000000100e007986 */ /* 0x0003e8000c101b4c */
[----:B------:R1:W-:Y:S04]  /*26e0*/  STG.E.64 desc[UR76][R20.64], R12 ;  /* 0x0000000c14007986 */ /* 0x0003e8000c101b4c */
[----:B------:R1:W-:Y:S01]  /*26f0*/  STG.E.64 desc[UR76][R4.64], R18 ;  /* 0x0000001204007986 */ /* 0x0003e2000c101b4c */
[----:B------:R-:W-:Y:S05]  /*2700*/  @!P0 BRA `(.L_x_126) ;  /* 0xffffffe800bc8947 */ /* 0x000fea000383ffff */
[----:B------:R-:W-:Y:S05]  /*2710*/  BSYNC.RECONVERGENT B0 ;  /* 0x0000000000007941 */ /* 0x000fea0003800200 */
.L_x_124:
[----:B------:R-:W-:Y:S05]  /*2720*/  EXIT ;  /* 0x000000000000794d */ /* 0x000fea0003800000 */
        .weak           $__internal_10_$__cuda_sm20_div_u64
        .type           $__internal_10_$__cuda_sm20_div_u64,@function
        .size           $__internal_10_$__cuda_sm20_div_u64,(.L_x_270 - $__internal_10_$__cuda_sm20_div_u64)
$__internal_10_$__cuda_sm20_div_u64:
        /* <DEDUP_REMOVED lines=45> */
[C---:B------:R-:W-:Y:S01]  /*2a00*/  ISETP.GE.U32.AND P0, PT, R12.reuse, UR72, PT ;  /* 0x000000480c007c0c */ /* 0x040fe2000bf06070 */
[----:B------:R-:W-:Y:S01]  /*2a10*/  IMAD.X R6, RZ, RZ, R9, P2 ;  /* 0x000000ffff067224 */ /* 0x000fe200010e0609 */
[----:B------:R-:W-:Y:S02]  /*2a20*/  IADD3 R5, P1, PT, R12, -UR72, RZ ;  /* 0x800000480c057c10 */ /* 0x000fe4000ff3e0ff */
[----:B------:R-:W-:-:S02]  /*2a30*/  ISETP.GE.U32.AND.EX P0, PT, R10, RZ, PT, P0 ;  /* 0x000000ff0a00720c */ /* 0x000fc40003f06100 */
[----:B------:R-:W-:Y:S02]  /*2a40*/  IADD3.X R7, PT, PT, R10, -0x1, RZ, P1, !PT ;  /* 0xffffffff0a077810 */ /* 0x000fe40000ffe4ff */
[----:B------:R-:W-:Y:S02]  /*2a50*/  SEL R5, R5, R12, P0 ;  /* 0x0000000c05057207 */ /* 0x000fe40000000000 */
[----:B------:R-:W-:Y:S02]  /*2a60*/  SEL R8, R3, R8, P0 ;  /* 0x0000000803087207 */ /* 0x000fe40000000000 */
[----:B------:R-:W-:Y:S02]  /*2a70*/  SEL R7, R7, R10, P0 ;  /* 0x0000000a07077207 */ /* 0x000fe40000000000 */
[----:B------:R-:W-:Y:S02]  /*2a80*/  SEL R9, R6, R9, P0 ;  /* 0x0000000906097207 */ /* 0x000fe40000000000 */
[----:B------:R-:W-:-:S02]  /*2a90*/  ISETP.GE.U32.AND P0, PT, R5, UR72, PT ;  /* 0x0000004805007c0c */ /* 0x000fc4000bf06070 */
[----:B------:R-:W-:Y:S02]  /*2aa0*/  IADD3 R3, P2, PT, R8, 0x1, RZ ;  /* 0x0000000108037810 */ /* 0x000fe40007f5e0ff */
[----:B------:R-:W-:Y:S02]  /*2ab0*/  ISETP.NE.U32.AND P1, PT, RZ, UR72, PT ;  /* 0x00000048ff007c0c */ /* 0x000fe4000bf25070 */
[----:B------:R-:W-:Y:S02]  /*2ac0*/  ISETP.GE.U32.AND.EX P0, PT, R7, RZ, PT, P0 ;  /* 0x000000ff0700720c */ /* 0x000fe40003f06100 */
[----:B------:R-:W-:Y:S02]  /*2ad0*/  IADD3.X R6, PT, PT, RZ, R9, RZ, P2, !PT ;  /* 0x00000009ff067210 */ /* 0x000fe400017fe4ff */
[----:B------:R-:W-:Y:S02]  /*2ae0*/  MOV R5, 0x0 ;  /* 0x0000000000057802 */ /* 0x000fe40000000f00 */
[----:B------:R-:W-:-:S02]  /*2af0*/  ISETP.NE.AND.EX P1, PT, RZ, RZ, PT, P1 ;  /* 0x000000ffff00720c */ /* 0x000fc40003f25310 */
[----:B------:R-:W-:Y:S02]  /*2b00*/  SEL R3, R3, R8, P0 ;  /* 0x0000000803037207 */ /* 0x000fe40000000000 */
[----:B------:R-:W-:Y:S02]  /*2b10*/  SEL R6, R6, R9, P0 ;  /* 0x0000000906067207 */ /* 0x000fe40000000000 */
[----:B------:R-:W-:Y:S02]  /*2b20*/  SEL R3, R3, 0xffffffff, P1 ;  /* 0xffffffff03037807 */ /* 0x000fe40000800000 */
[----:B------:R-:W-:Y:S01]  /*2b30*/  SEL R6, R6, 0xffffffff, P1 ;  /* 0xffffffff06067807 */ /* 0x000fe20000800000 */
[----:B------:R-:W-:Y:S06]  /*2b40*/  RET.REL.NODEC R4 `(_ZN2at6native12cross_kernelId16OffsetCalculatorILi3EjLb0EEiEEviPT_PKS4_S7_T0_T1_S9_S9_) ;  /* 0xffffffd4042c7950 */ /* 0x000fec0003c3ffff */
.L_x_127:
        /* <DEDUP_REMOVED lines=11> */
.L_x_270:


//--------------------- .text._ZN2at6native12cross_kernelId16OffsetCalculatorILi3EjLb0EElEEviPT_PKS4_S7_T0_T1_S9_S9_ --------------------------
	.section	.text._ZN2at6native12cross_kernelId16OffsetCalculatorILi3EjLb0EElEEviPT_PKS4_S7_T0_T1_S9_S9_,"ax",@progbits
	.align	128
        .global         _ZN2at6native12cross_kernelId16OffsetCalculatorILi3EjLb0EElEEviPT_PKS4_S7_T0_T1_S9_S9_
        .type           _ZN2at6native12cross_kernelId16OffsetCalculatorILi3EjLb0EElEEviPT_PKS4_S7_T0_T1_S9_S9_,@function
        .size           _ZN2at6native12cross_kernelId16OffsetCalculatorILi3EjLb0EElEEviPT_PKS4_S7_T0_T1_S9_S9_,(.L_x_271 - _ZN2at6native12cross_kernelId16OffsetCalculatorILi3EjLb0EElEEviPT_PKS4_S7_T0_T1_S9_S9_)
        .other          _ZN2at6native12cross_kernelId16OffsetCalculatorILi3EjLb0EElEEviPT_PKS4_S7_T0_T1_S9_S9_,@"STO_CUDA_ENTRY STV_DEFAULT"
_ZN2at6native12cross_kernelId16OffsetCalculatorILi3EjLb0EElEEviPT_PKS4_S7_T0_T1_S9_S9_:
.text._ZN2at6native12cross_kernelId16OffsetCalculatorILi3EjLb0EElEEviPT_PKS4_S7_T0_T1_S9_S9_:
        /* <DEDUP_REMOVED lines=36> */
[----:B------:R-:W-:Y:S01]  /*0240*/  IMAD.MOV R9, RZ, RZ, -R0 ;  /* 0x000000ffff097224 */ /* 0x000fe200078e0a00 */
[----:B------:R-:W-:-:S06]  /*0250*/  ISETP.NE.U32.AND P2, PT, R0, RZ, PT ;  /* 0x000000ff0000720c */ /* 0x000fcc0003f45070 */
        /* <DEDUP_REMOVED lines=8> */
[----:B------:R-:W-:Y:S02]  /*02e0*/  IMAD R5, R0, R7, R5 ;  /* 0x0000000700057224 */ /* 0x000fe400078e0205 */
[----:B------:R-:W-:-:S03]  /*02f0*/  IMAD.MOV.U32 R7, RZ, RZ, RZ ;  /* 0x000000ffff077224 */ /* 0x000fc600078e00ff */
[----:B------:R-:W-:-:S13]  /*0300*/  ISETP.GE.U32.AND P0, PT, R5, R0, PT ;  /* 0x000000000500720c */ /* 0x000fda0003f06070 */
[----:B------:R-:W-:Y:S01]  /*0310*/  @P0 IADD3 R5, PT, PT, -R0, R5, RZ ;  /* 0x0000000500050210 */ /* 0x000fe20007ffe1ff */
[----:B------:R-:W-:-:S03]  /*0320*/  @P0 VIADD R6, R6, 0x1 ;  /* 0x0000000106060836 */ /* 0x000fc60000000000 */
[----:B------:R-:W-:-:S13]  /*0330*/  ISETP.GE.U32.AND P1, PT, R5, R0, PT ;  /* 0x000000000500720c */ /* 0x000fda0003f26070 */
[----:B------:R-:W-:Y:S02]  /*0340*/  @P1 IADD3 R6, PT, PT, R6, 0x1, RZ ;  /* 0x0000000106061810 */ /* 0x000fe40007ffe0ff */
[----:B------:R-:W-:Y:S01]  /*0350*/  @!P2 LOP3.LUT R6, RZ, R0, RZ, 0x33, !PT ;  /* 0x00000000ff06a212 */ /* 0x000fe200078e33ff */
[----:B------:R-:W-:Y:S06]  /*0360*/  BRA `(.L_x_131) ;  /* 0x0000000000107947 */ /* 0x000fec0003800000 */
.L_x_130:
[----:B------:R-:W-:-:S07]  /*0370*/  MOV R6, 0x390 ;  /* 0x0000039000067802 */ /* 0x000fce0000000f00 */
[----:B------:R-:W-:Y:S05]  /*0380*/  CALL.REL.NOINC `($__internal_11_$__cuda_sm20_div_u64) ;  /* 0x00000020009c7944 */ /* 0x000fea0003c00000 */
[----:B------:R-:W-:Y:S01]  /*0390*/  MOV R6, R5 ;  /* 0x0000000500067202 */ /* 0x000fe20000000f00 */
[----:B------:R-:W-:-:S07]  /*03a0*/  IMAD.MOV.U32 R7, RZ, RZ, R8 ;  /* 0x000000ffff077224 */ /* 0x000fce00078e0008 */
.L_x_131:
[----:B------:R-:W-:Y:S05]  /*03b0*/  BSYNC.RECONVERGENT B0 ;  /* 0x0000000000007941 */ /* 0x000fea0003800200 */
.L_x_129:
[----:B------:R-:W0:Y:S01]  /*03c0*/  LDCU.128 UR4, c[0x0][0x600] ;  /* 0x0000c000ff0477ac */ /* 0x000e220008000c00 */
[----:B------:R-:W1:Y:S01]  /*03d0*/  LDC.64 R10, c[0x0][0x610] ;  /* 0x00018400ff0a7b82 */ /* 0x000e620000000a00 */
[----:B------:R-:W-:Y:S01]  /*03e0*/  IADD3 R4, P0, PT, R6, R4, RZ ;  /* 0x0000000406047210 */ /* 0x000fe20007f1e0ff */
[----:B------:R-:W-:Y:S01]  /*03f0*/  BSSY.RECONVERGENT B0, `(.L_x_132) ;  /* 0x000003f000007945 */ /* 0x000fe20003800200 */
[----:B------:R-:W2:Y:S02]  /*0400*/  LDCU.128 UR8, c[0x0][0x390] ;  /* 0x00007200ff0877ac */ /* 0x000ea40008000c00 */
[----:B------:R-:W-:Y:S01]  /*0410*/  LOP3.LUT R5, R4, 0x3, RZ, 0xc0, !PT ;  /* 0x0000000304057812 */ /* 0x000fe200078ec0ff */
[----:B------:R-:W3:Y:S01]  /*0420*/  LDCU.64 UR12, c[0x0][0x388] ;  /* 0x00007100ff0c77ac */ /* 0x000ee20008000a00 */
[----:B------:R-:W-:Y:S02]  /*0430*/  IADD3.X R9, PT, PT, RZ, R7, RZ, P0, !PT ;  /* 0x00000007ff097210 */ /* 0x000fe400007fe4ff */
[----:B------:R-:W-:-:S04]  /*0440*/  ISETP.NE.U32.AND P1, PT, R5, 0x3, PT ;  /* 0x000000030500780c */ /* 0x000fc80003f25070 */
[----:B------:R-:W-:Y:S01]  /*0450*/  ISETP.NE.AND.EX P1, PT, RZ, RZ, PT, P1 ;  /* 0x000000ffff00720c */ /* 0x000fe20003f25310 */
[----:B0-----:R-:W-:Y:S02]  /*0460*/  USHF.L.U64.HI UR7, UR6, 0x3, UR7 ;  /* 0x0000000306077899 */ /* 0x001fe40008010207 */
[----:B------:R-:W-:Y:S02]  /*0470*/  USHF.L.U64.HI UR5, UR4, 0x3, UR5 ;  /* 0x0000000304057899 */ /* 0x000fe40008010205 */
[----:B------:R-:W-:Y:S01]  /*0480*/  USHF.L.U32 UR6, UR6, 0x3, URZ ;  /* 0x0000000306067899 */ /* 0x000fe200080006ff */
[----:B--2---:R-:W-:Y:S01]  /*0490*/  IADD3 R6, P0, PT, R28, UR10, RZ ;  /* 0x0000000a1c067c10 */ /* 0x004fe2000ff1e0ff */
[----:B------:R-:W-:Y:S01]  /*04a0*/  USHF.L.U32 UR4, UR4, 0x3, URZ ;  /* 0x0000000304047899 */ /* 0x000fe200080006ff */
[----:B-1----:R-:W-:Y:S01]  /*04b0*/  SHF.L.U64.HI R5, R10, 0x3, R11 ;  /* 0x000000030a057819 */ /* 0x002fe2000001020b */
[----:B------:R-:W-:Y:S01]  /*04c0*/  UIADD3 UR8, UP0, UPT, UR6, UR8, URZ ;  /* 0x0000000806087290 */ /* 0x000fe2000ff1e0ff */
[----:B------:R-:W-:Y:S01]  /*04d0*/  IADD3.X R7, PT, PT, R2, UR11, RZ, P0, !PT ;  /* 0x0000000b02077c10 */ /* 0x000fe200087fe4ff */
[----:B---3--:R-:W-:Y:S01]  /*04e0*/  UIADD3 UR10, UP1, UPT, UR4, UR12, URZ ;  /* 0x0000000c040a7290 */ /* 0x008fe2000ff3e0ff */
[----:B------:R-:W-:Y:S01]  /*04f0*/  ISETP.GE.U32.AND P0, PT, R4, 0x3, PT ;  /* 0x000000030400780c */ /* 0x000fe20003f06070 */
[----:B------:R-:W-:Y:S01]  /*0500*/  UIADD3.X UR9, UPT, UPT, UR7, UR9, URZ, UP0, !UPT ;  /* 0x0000000907097290 */ /* 0x000fe200087fe4ff */
[----:B------:R-:W-:Y:S01]  /*0510*/  LEA R8, P2, -R10, R6, 0x3 ;  /* 0x000000060a087211 */ /* 0x000fe200078419ff */
[----:B------:R-:W-:Y:S01]  /*0520*/  UIADD3.X UR11, UPT, UPT, UR5, UR13, URZ, UP1, !UPT ;  /* 0x0000000d050b7290 */ /* 0x000fe20008ffe4ff */
[----:B------:R-:W-:Y:S01]  /*0530*/  MOV R10, UR8 ;  /* 0x00000008000a7c02 */ /* 0x000fe20008000f00 */
[----:B------:R-:W-:Y:S01]  /*0540*/  UIADD3 UR6, UP0, UPT, UR6, UR8, URZ ;  /* 0x0000000806067290 */ /* 0x000fe2000ff1e0ff */
[----:B------:R-:W-:Y:S01]  /*0550*/  IMAD.U32 R12, RZ, RZ, UR10 ;  /* 0x0000000aff0c7e24 */ /* 0x000fe2000f8e00ff */
[----:B------:R-:W-:Y:S01]  /*0560*/  UIADD3 UR4, UP1, UPT, UR4, UR10, URZ ;  /* 0x0000000a04047290 */ /* 0x000fe2000ff3e0ff */
[----:B------:R-:W-:Y:S01]  /*0570*/  MOV R11, UR9 ;  /* 0x00000009000b7c02 */ /* 0x000fe20008000f00 */
[----:B------:R-:W-:Y:S01]  /*0580*/  UIADD3.X UR7, UPT, UPT, UR7, UR9, URZ, UP0, !UPT ;  /* 0x0000000907077290 */ /* 0x000fe200087fe4ff */
[----:B------:R-:W-:Y:S01]  /*0590*/  IMAD.U32 R13, RZ, RZ, UR11 ;  /* 0x0000000bff0d7e24 */ /* 0x000fe2000f8e00ff */
[----:B------:R-:W-:Y:S01]  /*05a0*/  UIADD3.X UR5, UPT, UPT, UR5, UR11, URZ, UP1, !UPT ;  /* 0x0000000b05057290 */ /* 0x000fe20008ffe4ff */
[----:B------:R-:W-:Y:S01]  /*05b0*/  MOV R14, UR6 ;  /* 0x00000006000e7c02 */ /* 0x000fe20008000f00 */
[----:B------:R-:W-:Y:S01]  /*05c0*/  IMAD.U32 R16, RZ, RZ, UR4 ;  /* 0x00000004ff107e24 */ /* 0x000fe2000f8e00ff */
[----:B------:R-:W-:Y:S01]  /*05d0*/  ISETP.GE.U32.AND.EX P0, PT, R9, RZ, PT, P0 ;  /* 0x000000ff0900720c */ /* 0x000fe20003f06100 */
[----:B------:R-:W-:Y:S01]  /*05e0*/  IMAD.X R9, R7, 0x1, ~R5, P2 ;  /* 0x0000000107097824 */ /* 0x000fe200010e0e05 */
[----:B------:R-:W-:Y:S01]  /*05f0*/  MOV R15, UR7 ;  /* 0x00000007000f7c02 */ /* 0x000fe20008000f00 */
[----:B------:R-:W-:Y:S01]  /*0600*/  IMAD.U32 R17, RZ, RZ, UR5 ;  /* 0x00000005ff117e24 */ /* 0x000fe2000f8e00ff */
[----:B------:R-:W-:Y:S09]  /*0610*/  @!P1 BRA `(.L_x_133) ;  /* 0x0000000000709947 */ /* 0x000ff20003800000 */
[----:B------:R-:W-:Y:S01]  /*0620*/  IADD3 R32, PT, PT, R4, 0x1, RZ ;  /* 0x0000000104207810 */ /* 0x000fe20007ffe0ff */
[----:B------:R-:W-:-:S03]  /*0630*/  IMAD.MOV.U32 R2, RZ, RZ, RZ ;  /* 0x000000ffff027224 */ /* 0x000fc600078e00ff */
[----:B------:R-:W-:-:S07]  /*0640*/  LOP3.LUT R32, R32, 0x3, RZ, 0xc0, !PT ;  /* 0x0000000320207812 */ /* 0x000fce00078ec0ff */
.L_x_134:
[----:B0-----:R-:W0:Y:S01]  /*0650*/  LDC.64 R22, c[0x0][0x390] ;  /* 0x0000e400ff167b82 */ /* 0x001e220000000a00 */
[----:B------:R-:W2:Y:S04]  /*0660*/  LDG.E.64 R4, desc[UR76][R14.64] ;  /* 0x0000004c0e047981 */ /* 0x000ea8000c1e1b00 */
[----:B------:R-:W2:Y:S03]  /*0670*/  LDG.E.64 R20, desc[UR76][R8.64] ;  /* 0x0000004c08147981 */ /* 0x000ea6000c1e1b00 */
[----:B------:R-:W1:Y:S01]  /*0680*/  LDC.64 R24, c[0x0][0x398] ;  /* 0x0000e600ff187b82 */ /* 0x000e620000000a00 */
[----:B------:R-:W3:Y:S04]  /*0690*/  LDG.E.64 R18, desc[UR76][R10.64] ;  /* 0x0000004c0a127981 */ /* 0x000ee8000c1e1b00 */
[----:B------:R-:W3:Y:S04]  /*06a0*/  LDG.E.64 R30, desc[UR76][R6.64] ;  /* 0x0000004c061e7981 */ /* 0x000ee8000c1e1b00 */
[----:B0-----:R-:W4:Y:S04]  /*06b0*/  LDG.E.64 R22, desc[UR76][R22.64] ;  /* 0x0000004c16167981 */ /* 0x001f28000c1e1b00 */
[----:B-1----:R-:W5:Y:S01]  /*06c0*/  LDG.E.64 R24, desc[UR76][R24.64] ;  /* 0x0000004c18187981 */ /* 0x002f62000c1e1b00 */
[----:B------:R-:W0:Y:S01]  /*06d0*/  LDC.64 R26, c[0x0][0x388] ;  /* 0x0000e200ff1a7b82 */ /* 0x000e220000000a00 */
[----:B------:R-:W-:-:S04]  /*06e0*/  IADD3 R32, P1, PT, R32, -0x1, RZ ;  /* 0xffffffff20207810 */ /* 0x000fc80007f3e0ff */
[----:B------:R-:W-:Y:S02]  /*06f0*/  IADD3.X R2, PT, PT, R2, -0x1, RZ, P1, !PT ;  /* 0xffffffff02027810 */ /* 0x000fe40000ffe4ff */
[----:B------:R-:W-:-:S04]  /*0700*/  ISETP.NE.U32.AND P1, PT, R32, RZ, PT ;  /* 0x000000ff2000720c */ /* 0x000fc80003f25070 */
[----:B------:R-:W-:Y:S02]  /*0710*/  ISETP.NE.AND.EX P1, PT, R2, RZ, PT, P1 ;  /* 0x000000ff0200720c */ /* 0x000fe40003f25310 */
[----:B------:R-:W-:-:S04]  /*0720*/  IADD3 R37, P2, PT, R0, R37, RZ ;  /* 0x0000002500257210 */ /* 0x000fc80007f5e0ff */
[----:B------:R-:W-:Y:S01]  /*0730*/  IADD3.X R3, PT, PT, RZ, R3, RZ, P2, !PT ;  /* 0x00000003ff037210 */ /* 0x000fe200017fe4ff */
[----:B--2---:R-:W-:-:S08]  /*0740*/  DMUL R28, R4, R20 ;  /* 0x00000014041c7228 */ /* 0x004fd00000000000 */
[----:B---3--:R-:W-:Y:S02]  /*0750*/  DFMA R28, R18, R30, -R28 ;  /* 0x0000001e121c722b */ /* 0x008fe4000000081c */
[----:B----4-:R-:W-:Y:S02]  /*0760*/  DMUL R30, R30, R22 ;  /* 0x000000161e1e7228 */ /* 0x010fe40000000000 */
[----:B-----5:R-:W-:-:S06]  /*0770*/  DMUL R18, R18, R24 ;  /* 0x0000001812127228 */ /* 0x020fcc0000000000 */
[----:B------:R-:W-:Y:S01]  /*0780*/  DFMA R30, R4, R24, -R30 ;  /* 0x00000018041e722b */ /* 0x000fe2000000081e */
[----:B0-----:R0:W-:Y:S01]  /*0790*/  STG.E.64 desc[UR76][R26.64], R28 ;  /* 0x0000001c1a007986 */ /* 0x0011e2000c101b4c */
[----:B------:R-:W-:-:S05]  /*07a0*/  DFMA R18, R20, R22, -R18 ;  /* 0x000000161412722b */ /* 0x000fca0000000812 */
[----:B------:R0:W-:Y:S04]  /*07b0*/  STG.E.64 desc[UR76][R12.64], R30 ;  /* 0x0000001e0c007986 */ /* 0x0001e8000c101b4c */
[----:B------:R0:W-:Y:S01]  /*07c0*/  STG.E.64 desc[UR76][R16.64], R18 ;  /* 0x0000001210007986 */ /* 0x0001e2000c101b4c */
[----:B------:R-:W-:Y:S05]  /*07d0*/  @P1 BRA `(.L_x_134) ;  /* 0xfffffffc009c1947 */ /* 0x000fea000383ffff */
.L_x_133:
[----:B------:R-:W-:Y:S05]  /*07e0*/  BSYNC.RECONVERGENT B0 ;  /* 0x0000000000007941 */ /* 0x000fea0003800200 */
.L_x_132:
[----:B------:R-:W-:Y:S05]  /*07f0*/  @!P0 EXIT ;  /* 0x000000000000894d */ /* 0x000fea0003800000 */
[----:B0-----:R-:W0:Y:S01]  /*0800*/  LDC.64 R18, c[0x0][0x390] ;  /* 0x0000e400ff127b82 */ /* 0x001e220000000a00 */
[----:B------:R-:W1:Y:S07]  /*0810*/  LDCU UR4, c[0x0][0x380] ;  /* 0x00007000ff0477ac */ /* 0x000e6e0008000800 */
[----:B------:R-:W2:Y:S02]  /*0820*/  LDC.64 R4, c[0x0][0x388] ;  /* 0x0000e200ff047b82 */ /* 0x000ea40000000a00 */
.L_x_135:
[----:B---3--:R-:W3:Y:S01]  /*0830*/  LDC.64 R20, c[0x0][0x398] ;  /* 0x0000e600ff147b82 */ /* 0x008ee20000000a00 */
[----:B------:R-:W4:Y:S04]  /*0840*/  LDG.E.64 R22, desc[UR76][R14.64] ;  /* 0x0000004c0e167981 */ /* 0x000f28000c1e1b00 */
[----:B------:R-:W4:Y:S04]  /*0850*/  LDG.E.64 R24, desc[UR76][R8.64] ;  /* 0x0000004c08187981 */ /* 0x000f28000c1e1b00 */
[----:B------:R-:W5:Y:S04]  /*0860*/  LDG.E.64 R34, desc[UR76][R10.64] ;  /* 0x0000004c0a227981 */ /* 0x000f68000c1e1b00 */
[----:B------:R-:W5:Y:S04]  /*0870*/  LDG.E.64 R30, desc[UR76][R6.64] ;  /* 0x0000004c061e7981 */ /* 0x000f68000c1e1b00 */
[----:B0-----:R-:W2:Y:S04]  /*0880*/  LDG.E.64 R26, desc[UR76][R18.64] ;  /* 0x0000004c121a7981 */ /* 0x001ea8000c1e1b00 */
[----:B---3--:R-:W3:Y:S01]  /*0890*/  LDG.E.64 R28, desc[UR76][R20.64] ;  /* 0x0000004c141c7981 */ /* 0x008ee2000c1e1b00 */
[----:B----4-:R-:W-:-:S08]  /*08a0*/  DMUL R32, R22, R24 ;  /* 0x0000001816207228 */ /* 0x010fd00000000000 */
[----:B-----5:R-:W-:Y:S02]  /*08b0*/  DFMA R32, R34, R30, -R32 ;  /* 0x0000001e2220722b */ /* 0x020fe40000000820 */
[----:B--2---:R-:W-:-:S05]  /*08c0*/  DMUL R30, R30, R26 ;  /* 0x0000001a1e1e7228 */ /* 0x004fca0000000000 */
[----:B------:R-:W-:Y:S03]  /*08d0*/  STG.E.64 desc[UR76][R4.64], R32 ;  /* 0x0000002004007986 */ /* 0x000fe6000c101b4c */
[-C--:B---3--:R-:W-:Y:S02]  /*08e0*/  DFMA R22, R22, R28.reuse, -R30 ;  /* 0x0000001c1616722b */ /* 0x088fe4000000081e */
[----:B------:R-:W-:-:S05]  /*08f0*/  DMUL R28, R34, R28 ;  /* 0x0000001c221c7228 */ /* 0x000fca0000000000 */
[----:B------:R0:W-:Y:S03]  /*0900*/  STG.E.64 desc[UR76][R12.64], R22 ;  /* 0x000000160c007986 */ /* 0x0001e6000c101b4c */
[----:B------:R-:W-:-:S07]  /*0910*/  DFMA R28, R24, R26, -R28 ;  /* 0x0000001a181c722b */ /* 0x000fce000000081c */
[----:B------:R2:W-:Y:S04]  /*0920*/  STG.E.64 desc[UR76][R16.64], R28 ;  /* 0x0000001c10007986 */ /* 0x0005e8000c101b4c */
[----:B0-----:R-:W3:Y:S04]  /*0930*/  LDG.E.64 R22, desc[UR76][R14.64] ;  /* 0x0000004c0e167981 */ /* 0x001ee8000c1e1b00 */
[----:B------:R-:W3:Y:S04]  /*0940*/  LDG.E.64 R24, desc[UR76][R8.64] ;  /* 0x0000004c08187981 */ /* 0x000ee8000c1e1b00 */
[----:B------:R-:W4:Y:S04]  /*0950*/  LDG.E.64 R34, desc[UR76][R10.64] ;  /* 0x0000004c0a227981 */ /* 0x000f28000c1e1b00 */
[----:B------:R-:W4:Y:S04]  /*0960*/  LDG.E.64 R32, desc[UR76][R6.64] ;  /* 0x0000004c06207981 */ /* 0x000f28000c1e1b00 */
[----:B------:R-:W5:Y:S04]  /*0970*/  LDG.E.64 R26, desc[UR76][R18.64] ;  /* 0x0000004c121a7981 */ /* 0x000f68000c1e1b00 */
[----:B--2---:R-:W2:Y:S01]  /*0980*/  LDG.E.64 R28, desc[UR76][R20.64] ;  /* 0x0000004c141c7981 */ /* 0x004ea2000c1e1b00 */
[----:B---3--:R-:W-:-:S08]  /*0990*/  DMUL R30, R22, R24 ;  /* 0x00000018161e7228 */ /* 0x008fd00000000000 */
[----:B----4-:R-:W-:Y:S02]  /*09a0*/  DFMA R30, R34, R32, -R30 ;  /* 0x00000020221e722b */ /* 0x010fe4000000081e */
[----:B-----5:R-:W-:-:S05]  /*09b0*/  DMUL R32, R32, R26 ;  /* 0x0000001a20207228 */ /* 0x020fca0000000000 */
[----:B------:R-:W-:Y:S03]  /*09c0*/  STG.E.64 desc[UR76][R4.64], R30 ;  /* 0x0000001e04007986 */ /* 0x000fe6000c101b4c */
[-C--:B--2---:R-:W-:Y:S02]  /*09d0*/  DFMA R32, R22, R28.reuse, -R32 ;  /* 0x0000001c1620722b */ /* 0x084fe40000000820 */
        /* <DEDUP_REMOVED lines=8> */
[----:B--2---:R-:W2:Y:S04]  /*0a60*/  LDG.E.64 R28, desc[UR76][R18.64] ;  /* 0x0000004c121c7981 */ /* 0x004ea8000c1e1b00 */
[----:B------:R-:W5:Y:S01]  /*0a70*/  LDG.E.64 R24, desc[UR76][R20.64] ;  /* 0x0000004c14187981 */ /* 0x000f62000c1e1b00 */
[----:B---3--:R-:W-:-:S08]  /*0a80*/  DMUL R22, R32, R26 ;  /* 0x0000001a20167228 */ /* 0x008fd00000000000 */
[----:B----4-:R-:W-:Y:S02]  /*0a90*/  DFMA R22, R30, R34, -R22 ;  /* 0x000000221e16722b */ /* 0x010fe40000000816 */
[----:B--2---:R-:W-:-:S05]  /*0aa0*/  DMUL R34, R34, R28 ;  /* 0x0000001c22227228 */ /* 0x004fca0000000000 */
[----:B------:R-:W-:Y:S03]  /*0ab0*/  STG.E.64 desc[UR76][R4.64], R22 ;  /* 0x0000001604007986 */ /* 0x000fe6000c101b4c */
[-C--:B-----5:R-:W-:Y:S02]  /*0ac0*/  DFMA R34, R32, R24.reuse, -R34 ;  /* 0x000000182022722b */ /* 0x0a0fe40000000822 */
[----:B------:R-:W-:-:S05]  /*0ad0*/  DMUL R24, R30, R24 ;  /* 0x000000181e187228 */ /* 0x000fca0000000000 */
[----:B------:R-:W-:Y:S03]  /*0ae0*/  STG.E.64 desc[UR76][R12.64], R34 ;  /* 0x000000220c007986 */ /* 0x000fe6000c101b4c */
[----:B------:R-:W-:-:S07]  /*0af0*/  DFMA R28, R26, R28, -R24 ;  /* 0x0000001c1a1c722b */ /* 0x000fce0000000818 */
[----:B------:R0:W-:Y:S04]  /*0b00*/  STG.E.64 desc[UR76][R16.64], R28 ;  /* 0x0000001c10007986 */ /* 0x0001e8000c101b4c */
[----:B------:R-:W2:Y:S04]  /*0b10*/  LDG.E.64 R32, desc[UR76][R14.64] ;  /* 0x0000004c0e207981 */ /* 0x000ea8000c1e1b00 */
[----:B------:R-:W3:Y:S04]  /*0b20*/  LDG.E.64 R26, desc[UR76][R10.64] ;  /* 0x0000004c0a1a7981 */ /* 0x000ee8000c1e1b00 */
[----:B------:R-:W3:Y:S04]  /*0b30*/  LDG.E.64 R24, desc[UR76][R6.64] ;  /* 0x0000004c06187981 */ /* 0x000ee8000c1e1b00 */
[----:B0-----:R-:W2:Y:S04]  /*0b40*/  LDG.E.64 R28, desc[UR76][R8.64] ;  /* 0x0000004c081c7981 */ /* 0x001ea8000c1e1b00 */
[----:B------:R-:W4:Y:S04]  /*0b50*/  LDG.E.64 R30, desc[UR76][R18.64] ;  /* 0x0000004c121e7981 */ /* 0x000f28000c1e1b00 */
[----:B------:R-:W5:Y:S01]  /*0b60*/  LDG.E.64 R20, desc[UR76][R20.64] ;  /* 0x0000004c14147981 */ /* 0x000f62000c1e1b00 */
[----:B------:R-:W-:-:S04]  /*0b70*/  LEA R37, P0, R0, R37, 0x2 ;  /* 0x0000002500257211 */ /* 0x000fc800078010ff */
[----:B------:R-:W-:Y:S02]  /*0b80*/  LEA.HI.X R3, R0, R3, RZ, 0x2, P0 ;  /* 0x0000000300037211 */ /* 0x000fe400000f14ff */
[----:B-1----:R-:W-:-:S04]  /*0b90*/  ISETP.GE.U32.AND P0, PT, R37, UR4, PT ;  /* 0x0000000425007c0c */ /* 0x002fc8000bf06070 */
[----:B------:R-:W-:Y:S01]  /*0ba0*/  ISETP.GE.AND.EX P0, PT, R3, UR71, PT, P0 ;  /* 0x0000004703007c0c */ /* 0x000fe2000bf06300 */
[----:B--2---:R-:W-:-:S08]  /*0bb0*/  DMUL R34, R32, R28 ;  /* 0x0000001c20227228 */ /* 0x004fd00000000000 */
[----:B---3--:R-:W-:Y:S02]  /*0bc0*/  DFMA R34, R26, R24, -R34 ;  /* 0x000000181a22722b */ /* 0x008fe40000000822 */
[----:B----4-:R-:W-:Y:S02]  /*0bd0*/  DMUL R24, R24, R30 ;  /* 0x0000001e18187228 */ /* 0x010fe40000000000 */
[----:B-----5:R-:W-:-:S06]  /*0be0*/  DMUL R26, R26, R20 ;  /* 0x000000141a1a7228 */ /* 0x020fcc0000000000 */
[----:B------:R-:W-:Y:S02]  /*0bf0*/  DFMA R24, R32, R20, -R24 ;  /* 0x000000142018722b */ /* 0x000fe40000000818 */
[----:B------:R-:W-:Y:S01]  /*0c00*/  DFMA R26, R28, R30, -R26 ;  /* 0x0000001e1c1a722b */ /* 0x000fe2000000081a */
[----:B------:R3:W-:Y:S04]  /*0c10*/  STG.E.64 desc[UR76][R4.64], R34 ;  /* 0x0000002204007986 */ /* 0x0007e8000c101b4c */
[----:B------:R3:W-:Y:S04]  /*0c20*/  STG.E.64 desc[UR76][R12.64], R24 ;  /* 0x000000180c007986 */ /* 0x0007e8000c101b4c */
[----:B------:R3:W-:Y:S01]  /*0c30*/  STG.E.64 desc[UR76][R16.64], R26 ;  /* 0x0000001a10007986 */ /* 0x0007e2000c101b4c */
[----:B------:R-:W-:Y:S05]  /*0c40*/  @!P0 BRA `(.L_x_135) ;  /* 0xfffffff800f88947 */ /* 0x000fea000383ffff */
[----:B------:R-:W-:Y:S05]  /*0c50*/  EXIT ;  /* 0x000000000000794d */ /* 0x000fea0003800000 */
.L_x_128:
[----:B------:R-:W0:Y:S01]  /*0c60*/  LDCU.128 UR24, c[0x0][0x600] ;  /* 0x0000c000ff1877ac */ /* 0x000e220008000c00 */
[----:B------:R-:W-:Y:S01]  /*0c70*/  VIADD R6, R6, 0xffffffff ;  /* 0xffffffff06067836 */ /* 0x000fe20000000000 */
[----:B------:R-:W-:Y:S01]  /*0c80*/  BSSY.RECONVERGENT B0, `(.L_x_136) ;  /* 0x0000196000007945 */ /* 0x000fe20003800200 */
[----:B------:R-:W-:Y:S01]  /*0c90*/  SHF.L.U64.HI R29, R4, 0x3, R5 ;  /* 0x00000003041d7819 */ /* 0x000fe20000010205 */
[----:B------:R-:W1:Y:S02]  /*0ca0*/  LDCU UR4, c[0x0][0x380] ;  /* 0x00007000ff0477ac */ /* 0x000e640008000800 */
        /* <DEDUP_REMOVED lines=62> */
.L_x_138:
[----:B------:R-:W-:Y:S01]  /*1090*/  IMAD.MOV.U32 R36, RZ, RZ, RZ ;  /* 0x000000ffff247224 */ /* 0x000fe200078e00ff */
[----:B------:R-:W-:-:S03]  /*10a0*/  UIADD3 UR24, UPT, UPT, -UR70, URZ, URZ ;  /* 0x000000ff46187290 */ /* 0x000fc6000fffe1ff */
        /* <DEDUP_REMOVED lines=301> */
.L_x_137:
        /* <DEDUP_REMOVED lines=8> */
[----:B------:R-:W3:Y:S01]  /*2400*/  LDG.E.64 R6, desc[UR76][R26.64] ;  /* 0x0000004c1a067981 */ /* 0x000ee2000c1e1b00 */
[----:B------:R-:W-:Y:S02]  /*2410*/  LEA R10, P0, -R4, R30, 0x3 ;  /* 0x0000001e040a7211 */ /* 0x000fe400078019ff */
[----:B------:R-:W-:Y:S01]  /*2420*/  IADD3.X R17, PT, PT, R27, UR72, RZ, P2, !PT ;  /* 0x000000481b117c10 */ /* 0x000fe200097fe4ff */
[----:B------:R-:W3:Y:S01]  /*2430*/  LDG.E.64 R14, desc[UR76][R30.64] ;  /* 0x0000004c1e0e7981 */ /* 0x000ee2000c1e1b00 */
[----:B------:R-:W-:Y:S02]  /*2440*/  IADD3 R8, P2, PT, R16, UR73, RZ ;  /* 0x0000004910087c10 */ /* 0x000fe4000ff5e0ff */
[----:B------:R-:W-:Y:S01]  /*2450*/  IADD3.X R11, PT, PT, R31, ~R29, RZ, P0, !PT ;  /* 0x8000001d1f0b7210 */ /* 0x000fe200007fe4ff */
[----:B------:R-:W4:Y:S01]  /*2460*/  LDG.E.64 R12, desc[UR76][R12.64] ;  /* 0x0000004c0c0c7981 */ /* 0x000f22000c1e1b00 */
[----:B------:R-:W-:-:S03]  /*2470*/  IADD3.X R9, PT, PT, R17, UR72, RZ, P2, !PT ;  /* 0x0000004811097c10 */ /* 0x000fc600097fe4ff */
[----:B------:R-:W4:Y:S04]  /*2480*/  LDG.E.64 R16, desc[UR76][R16.64] ;  /* 0x0000004c10107981 */ /* 0x000f28000c1e1b00 */
[----:B------:R-:W5:Y:S04]  /*2490*/  LDG.E.64 R8, desc[UR76][R8.64] ;  /* 0x0000004c08087981 */ /* 0x000f68000c1e1b00 */
[----:B------:R-:W5:Y:S01]  /*24a0*/  LDG.E.64 R10, desc[UR76][R10.64] ;  /* 0x0000004c0a0a7981 */ /* 0x000f62000c1e1b00 */
[----:B--2---:R-:W-:-:S03]  /*24b0*/  IMAD.WIDE.U32 R18, R19, 0x8, R20 ;  /* 0x0000000813127825 */ /* 0x004fc600078e0014 */
[----:B------:R-:W-:-:S04]  /*24c0*/  IADD3 R24, P0, PT, R18, UR75, RZ ;  /* 0x0000004b12187c10 */ /* 0x000fc8000ff1e0ff */
[----:B------:R-:W-:Y:S01]  /*24d0*/  IADD3.X R25, PT, PT, R19, UR74, RZ, P0, !PT ;  /* 0x0000004a13197c10 */ /* 0x000fe200087fe4ff */
[----:B---3--:R-:W-:Y:S02]  /*24e0*/  DMUL R22, R14, R6 ;  /* 0x000000060e167228 */ /* 0x008fe40000000000 */
[----:B----4-:R-:W-:Y:S02]  /*24f0*/  DMUL R26, R16, R12 ;  /* 0x0000000c101a7228 */ /* 0x010fe40000000000 */
[----:B-----5:R-:W-:-:S04]  /*2500*/  DMUL R20, R8, R10 ;  /* 0x0000000a08147228 */ /* 0x020fc80000000000 */
[----:B------:R-:W-:Y:S02]  /*2510*/  DFMA R22, R8, R12, -R22 ;  /* 0x0000000c0816722b */ /* 0x000fe40000000816 */
[----:B------:R-:W-:Y:S02]  /*2520*/  DFMA R26, R10, R6, -R26 ;  /* 0x000000060a1a722b */ /* 0x000fe4000000081a */
[----:B------:R-:W-:Y:S01]  /*2530*/  DFMA R20, R16, R14, -R20 ;  /* 0x0000000e1014722b */ /* 0x000fe20000000814 */
[----:B------:R-:W-:-:S04]  /*2540*/  IADD3 R14, P0, PT, R24, UR75, RZ ;  /* 0x0000004b180e7c10 */ /* 0x000fc8000ff1e0ff */
[----:B------:R-:W-:Y:S02]  /*2550*/  IADD3.X R15, PT, PT, R25, UR74, RZ, P0, !PT ;  /* 0x0000004a190f7c10 */ /* 0x000fe400087fe4ff */
        /* <DEDUP_REMOVED lines=9> */
.L_x_136:
[----:B------:R-:W-:Y:S05]  /*25f0*/  EXIT ;  /* 0x000000000000794d */ /* 0x000fea0003800000 */
        .weak           $__internal_11_$__cuda_sm20_div_u64
        .type           $__internal_11_$__cuda_sm20_div_u64,@function
        .size           $__internal_11_$__cuda_sm20_div_u64,(.L_x_271 - $__internal_11_$__cuda_sm20_div_u64)
$__internal_11_$__cuda_sm20_div_u64:
[----:B------:R-:W-:Y:S01]  /*2600*/  IMAD.MOV.U32 R12, RZ, RZ, R0 ;  /* 0x000000ffff0c7224 */ /* 0x000fe200078e0000 */
[----:B------:R-:W-:-:S05]  /*2610*/  MOV R13, RZ ;  /* 0x000000ff000d7202 */ /* 0x000fca0000000f00 */
        /* <DEDUP_REMOVED lines=38> */
[----:B------:R-:W-:-:S04]  /*2880*/  IMAD.WIDE.U32 R8, R11, R0, RZ ;  /* 0x000000000b087225 */ /* 0x000fc800078e00ff */
        /* <DEDUP_REMOVED lines=15> */
[----:B------:R-:W-:Y:S02]  /*2980*/  ISETP.NE.U32.AND P1, PT, R0, RZ, PT ;  /* 0x000000ff0000720c */ /* 0x000fe40003f25070 */
[----:B------:R-:W-:Y:S02]  /*2990*/  ISETP.GE.U32.AND.EX P0, PT, R7, RZ, PT, P0 ;  /* 0x000000ff0700720c */ /* 0x000fe40003f06100 */
[----:B------:R-:W-:Y:S02]  /*29a0*/  IADD3.X R8, PT, PT, RZ, R13, RZ, P2, !PT ;  /* 0x0000000dff087210 */ /* 0x000fe400017fe4ff */
[----:B------:R-:W-:Y:S02]  /*29b0*/  MOV R7, 0x0 ;  /* 0x0000000000077802 */ /* 0x000fe40000000f00 */
[----:B------:R-:W-:Y:S02]  /*29c0*/  ISETP.NE.AND.EX P1, PT, RZ, RZ, PT, P1 ;  /* 0x000000ffff00720c */ /* 0x000fe40003f25310 */
[----:B------:R-:W-:-:S02]  /*29d0*/  SEL R5, R5, R10, P0 ;  /* 0x0000000a05057207 */ /* 0x000fc40000000000 */
[----:B------:R-:W-:Y:S02]  /*29e0*/  SEL R8, R8, R13, P0 ;  /* 0x0000000d08087207 */ /* 0x000fe40000000000 */
[----:B------:R-:W-:Y:S02]  /*29f0*/  SEL R5, R5, 0xffffffff, P1 ;  /* 0xffffffff05057807 */ /* 0x000fe40000800000 */
[----:B------:R-:W-:Y:S01]  /*2a00*/  SEL R8, R8, 0xffffffff, P1 ;  /* 0xffffffff08087807 */ /* 0x000fe20000800000 */
[----:B------:R-:W-:Y:S06]  /*2a10*/  RET.REL.NODEC R6 `(_ZN2at6native12cross_kernelId16OffsetCalculatorILi3EjLb0EElEEviPT_PKS4_S7_T0_T1_S9_S9_) ;  /* 0xffffffd406787950 */ /* 0x000fec0003c3ffff */
.L_x_139:
        /* <DEDUP_REMOVED lines=14> */
.L_x_271:


//--------------------- .text._ZN2at6native12cross_kernelIs16OffsetCalculatorILi3EjLb0EEiEEviPT_PKS4_S7_T0_T1_S9_S9_ --------------------------
	.section	.text._ZN2at6native12cross_kernelIs16OffsetCalculatorILi3EjLb0EEiEEviPT_PKS4_S7_T0_T1_S9_S9_,"ax",@progbits
	.align	128
        .global         _ZN2at6native12cross_kernelIs16OffsetCalculatorILi3EjLb0EEiEEviPT_PKS4_S7_T0_T1_S9_S9_
        .type           _ZN2at6native12cross_kernelIs16OffsetCalculatorILi3EjLb0EEiEEviPT_PKS4_S7_T0_T1_S9_S9_,@function
        .size           _ZN2at6native12cross_kernelIs16OffsetCalculatorILi3EjLb0EEiEEviPT_PKS4_S7_T0_T1_S9_S9_,(.L_x_272 - _ZN2at6native12cross_kernelIs16OffsetCalculatorILi3EjLb0EEiEEviPT_PKS4_S7_T0_T1_S9_S9_)
        .other          _ZN2at6native12cross_kernelIs16OffsetCalculatorILi3EjLb0EEiEEviPT_PKS4_S7_T0_T1_S9_S9_,@"STO_CUDA_ENTRY STV_DEFAULT"
_ZN2at6native12cross_kernelIs16OffsetCalculatorILi3EjLb0EEiEEviPT_PKS4_S7_T0_T1_S9_S9_:
.text._ZN2at6native12cross_kernelIs16OffsetCalculatorILi3EjLb0EEiEEviPT_PKS4_S7_T0_T1_S9_S9_:
        /* <DEDUP_REMOVED lines=55> */
.L_x_142:
[----:B------:R-:W-:-:S07]  /*0370*/  MOV R4, 0x390 ;  /* 0x0000039000047802 */ /* 0x000fce0000000f00 */
[----:B------:R-:W-:Y:S05]  /*0380*/  CALL.REL.NOINC `($__internal_12_$__cuda_sm20_div_u64) ;  /* 0x0000002000b47944 */ /* 0x000fea0003c00000 */
[----:B------:R-:W-:Y:S02]  /*0390*/  MOV R4, R3 ;  /* 0x0000000300047202 */ /* 0x000fe40000000f00 */
[----:B------:R-:W-:-:S07]  /*03a0*/  MOV R5, R6 ;  /* 0x0000000600057202 */ /* 0x000fce0000000f00 */
.L_x_143:
[----:B------:R-:W-:Y:S05]  /*03b0*/  BSYNC.RECONVERGENT B0 ;  /* 0x0000000000007941 */ /* 0x000fea0003800200 */
.L_x_141:
        /* <DEDUP_REMOVED lines=27> */
.L_x_146:
[----:B-1----:R-:W1:Y:S01]  /*0570*/  LDC.64 R10, c[0x0][0x390] ;  /* 0x0000e400ff0a7b82 */ /* 0x002e620000000a00 */
[----:B------:R-:W-:Y:S01]  /*0580*/  MOV R14, UR8 ;  /* 0x00000008000e7c02 */ /* 0x000fe20008000f00 */
[----:B------:R-:W-:Y:S01]  /*0590*/  IMAD.U32 R19, RZ, RZ, UR5 ;  /* 0x00000005ff137e24 */ /* 0x000fe2000f8e00ff */
[----:B------:R-:W-:Y:S01]  /*05a0*/  MOV R23, UR7 ;  /* 0x0000000700177c02 */ /* 0x000fe20008000f00 */
[----:B------:R-:W2:Y:S01]  /*05b0*/  LDG.E.U16 R25, desc[UR76][R4.64] ;  /* 0x0000004c04197981 */ /* 0x000ea2000c1e1500 */
[----:B------:R-:W-:Y:S02]  /*05c0*/  MOV R15, UR9 ;  /* 0x00000009000f7c02 */ /* 0x000fe40008000f00 */
[----:B------:R-:W-:Y:S01]  /*05d0*/  MOV R18, UR4 ;  /* 0x0000000400127c02 */ /* 0x000fe20008000f00 */
[----:B------:R-:W3:Y:S01]  /*05e0*/  LDC.64 R12, c[0x0][0x398] ;  /* 0x0000e600ff0c7b82 */ /* 0x000ee20000000a00 */
[----:B------:R-:W-:Y:S01]  /*05f0*/  MOV R22, UR6 ;  /* 0x0000000600167c02 */ /* 0x000fe20008000f00 */
[----:B------:R-:W2:Y:S04]  /*0600*/  LDG.E.U16 R14, desc[UR76][R14.64] ;  /* 0x0000004c0e0e7981 */ /* 0x000ea8000c1e1500 */
[----:B------:R-:W4:Y:S04]  /*0610*/  LDG.E.U16 R23, desc[UR76][R22.64] ;  /* 0x0000004c16177981 */ /* 0x000f28000c1e1500 */
[----:B------:R-:W4:Y:S04]  /*0620*/  LDG.E.U16 R18, desc[UR76][R18.64] ;  /* 0x0000004c12127981 */ /* 0x000f28000c1e1500 */
[----:B-1----:R-:W5:Y:S04]  /*0630*/  LDG.E.U16 R10, desc[UR76][R10.64] ;  /* 0x0000004c0a0a7981 */ /* 0x002f68000c1e1500 */
[----:B---3--:R-:W3:Y:S01]  /*0640*/  LDG.E.U16 R13, desc[UR76][R12.64] ;  /* 0x0000004c0c0d7981 */ /* 0x008ee2000c1e1500 */
[----:B------:R-:W-:-:S04]  /*0650*/  IADD3 R17, P1, PT, R17, -0x1, RZ ;  /* 0xffffffff11117810 */ /* 0x000fc80007f3e0ff */
[----:B------:R-:W-:Y:S02]  /*0660*/  IADD3.X R16, PT, PT, R16, -0x1, RZ, P1, !PT ;  /* 0xffffffff10107810 */ /* 0x000fe40000ffe4ff */
[----:B------:R-:W-:-:S04]  /*0670*/  ISETP.NE.U32.AND P1, PT, R17, RZ, PT ;  /* 0x000000ff1100720c */ /* 0x000fc80003f25070 */
[----:B------:R-:W-:Y:S02]  /*0680*/  ISETP.NE.AND.EX P1, PT, R16, RZ, PT, P1 ;  /* 0x000000ff1000720c */ /* 0x000fe40003f25310 */
[----:B------:R-:W-:-:S05]  /*0690*/  IADD3 R0, P2, PT, R0, UR72, RZ ;  /* 0x0000004800007c10 */ /* 0x000fca000ff5e0ff */
[----:B------:R-:W-:Y:S02]  /*06a0*/  IMAD.X R21, RZ, RZ, R21, P2 ;  /* 0x000000ffff157224 */ /* 0x000fe400010e0615 */
[----:B--2---:R-:W-:-:S04]  /*06b0*/  IMAD R20, R14, R25, RZ ;  /* 0x000000190e147224 */ /* 0x004fc800078e02ff */
[----:B----4-:R-:W-:Y:S02]  /*06c0*/  IMAD R27, R18, R23, -R20 ;  /* 0x00000017121b7224 */ /* 0x010fe400078e0a14 */
[----:B-----5:R-:W-:-:S03]  /*06d0*/  IMAD R24, R23, R10, RZ ;  /* 0x0000000a17187224 */ /* 0x020fc600078e02ff */
[----:B0-----:R1:W-:Y:S01]  /*06e0*/  STG.E.U16 desc[UR76][R8.64], R27 ;  /* 0x0000001b08007986 */ /* 0x0013e2000c10154c */
[-C--:B---3--:R-:W-:Y:S02]  /*06f0*/  IMAD R26, R18, R13.reuse, RZ ;  /* 0x0000000d121a7224 */ /* 0x088fe400078e02ff */
[----:B------:R-:W-:Y:S02]  /*0700*/  IMAD R29, R14, R13, -R24 ;  /* 0x0000000d0e1d7224 */ /* 0x000fe400078e0a18 */
[----:B------:R-:W-:-:S03]  /*0710*/  IMAD R25, R25, R10, -R26 ;  /* 0x0000000a19197224 */ /* 0x000fc600078e0a1a */
[----:B------:R1:W-:Y:S04]  /*0720*/  STG.E.U16 desc[UR76][R2.64], R29 ;  /* 0x0000001d02007986 */ /* 0x0003e8000c10154c */
[----:B------:R1:W-:Y:S01]  /*0730*/  STG.E.U16 desc[UR76][R6.64], R25 ;  /* 0x0000001906007986 */ /* 0x0003e2000c10154c */
[----:B------:R-:W-:Y:S05]  /*0740*/  @P1 BRA `(.L_x_146) ;  /* 0xfffffffc00881947 */ /* 0x000fea000383ffff */
.L_x_145:
[----:B------:R-:W-:Y:S05]  /*0750*/  BSYNC.RECONVERGENT B0 ;  /* 0x0000000000007941 */ /* 0x000fea0003800200 */
.L_x_144:
[----:B------:R-:W-:Y:S05]  /*0760*/  @!P0 EXIT ;  /* 0x000000000000894d */ /* 0x000fea0003800000 */
[----:B------:R-:W0:Y:S01]  /*0770*/  LDC.64 R10, c[0x0][0x398] ;  /* 0x0000e600ff0a7b82 */ /* 0x000e220000000a00 */
[----:B------:R-:W2:Y:S07]  /*0780*/  LDCU UR10, c[0x0][0x380] ;  /* 0x00007000ff0a77ac */ /* 0x000eae0008000800 */
[----:B------:R-:W3:Y:S08]  /*0790*/  LDC.64 R12, c[0x0][0x390] ;  /* 0x0000e400ff0c7b82 */ /* 0x000ef00000000a00 */
[----:B-1----:R-:W1:Y:S02]  /*07a0*/  LDC.64 R8, c[0x0][0x388] ;  /* 0x0000e200ff087b82 */ /* 0x002e640000000a00 */
.L_x_147:
[----:B------:R-:W-:Y:S01]  /*07b0*/  MOV R18, UR8 ;  /* 0x0000000800127c02 */ /* 0x000fe20008000f00 */
[----:B------:R-:W-:Y:S01]  /*07c0*/  IMAD.U32 R16, RZ, RZ, UR6 ;  /* 0x00000006ff107e24 */ /* 0x000fe2000f8e00ff */
[----:B------:R-:W-:Y:S01]  /*07d0*/  MOV R19, UR9 ;  /* 0x0000000900137c02 */ /* 0x000fe20008000f00 */
[----:B----4-:R-:W4:Y:S01]  /*07e0*/  LDG.E.U16 R23, desc[UR76][R4.64] ;  /* 0x0000004c04177981 */ /* 0x010f22000c1e1500 */
[----:B------:R-:W-:Y:S02]  /*07f0*/  MOV R17, UR7 ;  /* 0x0000000700117c02 */ /* 0x000fe40008000f00 */
[----:B------:R-:W-:Y:S01]  /*0800*/  MOV R14, UR4 ;  /* 0x00000004000e7c02 */ /* 0x000fe20008000f00 */
[----:B------:R-:W4:Y:S01]  /*0810*/  LDG.E.U16 R18, desc[UR76][R18.64] ;  /* 0x0000004c12127981 */ /* 0x000f22000c1e1500 */
[----:B------:R-:W-:-:S03]  /*0820*/  MOV R15, UR5 ;  /* 0x00000005000f7c02 */ /* 0x000fc60008000f00 */
[----:B------:R5:W2:Y:S04]  /*0830*/  LDG.E.U16 R17, desc[UR76][R16.64] ;  /* 0x0000004c10117981 */ /* 0x000aa8000c1e1500 */
[----:B---3--:R-:W2:Y:S04]  /*0840*/  LDG.E.U16 R22, desc[UR76][R12.64] ;  /* 0x0000004c0c167981 */ /* 0x008ea8000c1e1500 */
[----:B------:R3:W2:Y:S04]  /*0850*/  LDG.E.U16 R14, desc[UR76][R14.64] ;  /* 0x0000004c0e0e7981 */ /* 0x0006a8000c1e1500 */
[----:B0-----:R-:W2:Y:S01]  /*0860*/  LDG.E.U16 R27, desc[UR76][R10.64] ;  /* 0x0000004c0a1b7981 */ /* 0x001ea2000c1e1500 */
[----:B-----5:R-:W-:-:S02]  /*0870*/  MOV R16, UR8 ;  /* 0x0000000800107c02 */ /* 0x020fc40008000f00 */
[----:B------:R-:W-:Y:S02]  /*0880*/  MOV R19, UR5 ;  /* 0x0000000500137c02 */ /* 0x000fe40008000f00 */
[----:B---3--:R-:W-:Y:S01]  /*0890*/  MOV R15, UR7 ;  /* 0x00000007000f7c02 */ /* 0x008fe20008000f00 */
[----:B----4-:R-:W-:Y:S02]  /*08a0*/  IMAD R20, R18, R23, RZ ;  /* 0x0000001712147224 */ /* 0x010fe400078e02ff */
[----:B--2---:R-:W-:Y:S02]  /*08b0*/  IMAD R24, R17, R22, RZ ;  /* 0x0000001611187224 */ /* 0x004fe400078e02ff */
[C---:B------:R-:W-:Y:S02]  /*08c0*/  IMAD R25, R14.reuse, R17, -R20 ;  /* 0x000000110e197224 */ /* 0x040fe400078e0a14 */
[-C--:B------:R-:W-:Y:S02]  /*08d0*/  IMAD R26, R14, R27.reuse, RZ ;  /* 0x0000001b0e1a7224 */ /* 0x080fe400078e02ff */
[----:B------:R-:W-:-:S02]  /*08e0*/  IMAD R27, R18, R27, -R24 ;  /* 0x0000001b121b7224 */ /* 0x000fc400078e0a18 */
[----:B------:R-:W-:Y:S01]  /*08f0*/  IMAD R23, R23, R22, -R26 ;  /* 0x0000001617177224 */ /* 0x000fe200078e0a1a */
[----:B------:R-:W-:Y:S01]  /*0900*/  MOV R18, UR4 ;  /* 0x0000000400127c02 */ /* 0x000fe20008000f00 */
[----:B------:R-:W-:Y:S01]  /*0910*/  IMAD.U32 R17, RZ, RZ, UR9 ;  /* 0x00000009ff117e24 */ /* 0x000fe2000f8e00ff */
[----:B------:R-:W-:Y:S01]  /*0920*/  MOV R14, UR6 ;  /* 0x00000006000e7c02 */ /* 0x000fe20008000f00 */
[----:B-1----:R0:W-:Y:S04]  /*0930*/  STG.E.U16 desc[UR76][R8.64], R25 ;  /* 0x0000001908007986 */ /* 0x0021e8000c10154c */
[----:B------:R1:W-:Y:S04]  /*0940*/  STG.E.U16 desc[UR76][R2.64], R27 ;  /* 0x0000001b02007986 */ /* 0x0003e8000c10154c */
[----:B------:R2:W-:Y:S04]  /*0950*/  STG.E.U16 desc[UR76][R6.64], R23 ;  /* 0x0000001706007986 */ /* 0x0005e8000c10154c */
[----:B------:R3:W4:Y:S04]  /*0960*/  LDG.E.U16 R16, desc[UR76][R16.64] ;  /* 0x0000004c10107981 */ /* 0x000728000c1e1500 */
[----:B------:R-:W4:Y:S04]  /*0970*/  LDG.E.U16 R29, desc[UR76][R4.64] ;  /* 0x0000004c041d7981 */ /* 0x000f28000c1e1500 */
[----:B------:R-:W5:Y:S04]  /*0980*/  LDG.E.U16 R15, desc[UR76][R14.64] ;  /* 0x0000004c0e0f7981 */ /* 0x000f68000c1e1500 */
[----:B------:R-:W5:Y:S04]  /*0990*/  LDG.E.U16 R24, desc[UR76][R12.64] ;  /* 0x0000004c0c187981 */ /* 0x000f68000c1e1500 */
[----:B------:R0:W2:Y:S04]  /*09a0*/  LDG.E.U16 R18, desc[UR76][R18.64] ;  /* 0x0000004c12127981 */ /* 0x0000a8000c1e1500 */
[----:B------:R-:W1:Y:S01]  /*09b0*/  LDG.E.U16 R22, desc[UR76][R10.64] ;  /* 0x0000004c0a167981 */ /* 0x000e62000c1e1500 */
[----:B---3--:R-:W-:-:S02]  /*09c0*/  MOV R17, UR5 ;  /* 0x0000000500117c02 */ /* 0x008fc40008000f00 */
[----:B0-----:R-:W-:Y:S01]  /*09d0*/  MOV R19, UR9 ;  /* 0x0000000900137c02 */ /* 0x001fe20008000f00 */
[----:B----4-:R-:W-:Y:S02]  /*09e0*/  IMAD R20, R16, R29, RZ ;  /* 0x0000001d10147224 */ /* 0x010fe400078e02ff */
[----:B-----5:R-:W-:Y:S02]  /*09f0*/  IMAD R26, R15, R24, RZ ;  /* 0x000000180f1a7224 */ /* 0x020fe400078e02ff */
[C---:B--2---:R-:W-:Y:S02]  /*0a00*/  IMAD R25, R18.reuse, R15, -R20 ;  /* 0x0000000f12197224 */ /* 0x044fe400078e0a14 */
[-C--:B-1----:R-:W-:Y:S02]  /*0a10*/  IMAD R27, R18, R22.reuse, RZ ;  /* 0x00000016121b7224 */ /* 0x082fe400078e02ff */
[----:B------:R-:W-:Y:S01]  /*0a20*/  IMAD R23, R16, R22, -R26 ;  /* 0x0000001610177224 */ /* 0x000fe200078e0a1a */
[----:B------:R-:W-:Y:S01]  /*0a30*/  MOV R15, UR7 ;  /* 0x00000007000f7c02 */ /* 0x000fe20008000f00 */
[----:B------:R-:W-:-:S02]  /*0a40*/  IMAD R27, R29, R24, -R27 ;  /* 0x000000181d1b7224 */ /* 0x000fc400078e0a1b */
[----:B------:R-:W-:Y:S01]  /*0a50*/  IMAD.U32 R18, RZ, RZ, UR8 ;  /* 0x00000008ff127e24 */ /* 0x000fe2000f8e00ff */
[----:B------:R-:W-:Y:S01]  /*0a60*/  MOV R16, UR4 ;  /* 0x0000000400107c02 */ /* 0x000fe20008000f00 */
[----:B------:R0:W-:Y:S04]  /*0a70*/  STG.E.U16 desc[UR76][R8.64], R25 ;  /* 0x0000001908007986 */ /* 0x0001e8000c10154c */
[----:B------:R1:W-:Y:S04]  /*0a80*/  STG.E.U16 desc[UR76][R2.64], R23 ;  /* 0x0000001702007986 */ /* 0x0003e8000c10154c */
[----:B------:R2:W-:Y:S04]  /*0a90*/  STG.E.U16 desc[UR76][R6.64], R27 ;  /* 0x0000001b06007986 */ /* 0x0005e8000c10154c */
[----:B------:R-:W3:Y:S04]  /*0aa0*/  LDG.E.U16 R18, desc[UR76][R18.64] ;  /* 0x0000004c12127981 */ /* 0x000ee8000c1e1500 */
[----:B------:R-:W3:Y:S04]  /*0ab0*/  LDG.E.U16 R29, desc[UR76][R4.64] ;  /* 0x0000004c041d7981 */ /* 0x000ee8000c1e1500 */
[----:B------:R-:W4:Y:S04]  /*0ac0*/  LDG.E.U16 R15, desc[UR76][R14.64] ;  /* 0x0000004c0e0f7981 */ /* 0x000f28000c1e1500 */
[----:B------:R-:W4:Y:S04]  /*0ad0*/  LDG.E.U16 R22, desc[UR76][R12.64] ;  /* 0x0000004c0c167981 */ /* 0x000f28000c1e1500 */
[----:B------:R-:W1:Y:S04]  /*0ae0*/  LDG.E.U16 R16, desc[UR76][R16.64] ;  /* 0x0000004c10107981 */ /* 0x000e68000c1e1500 */
[----:B0-----:R-:W5:Y:S01]  /*0af0*/  LDG.E.U16 R25, desc[UR76][R10.64] ;  /* 0x0000004c0a197981 */ /* 0x001f62000c1e1500 */
[----:B---3--:R-:W-:-:S02]  /*0b00*/  IMAD R20, R18, R29, RZ ;  /* 0x0000001d12147224 */ /* 0x008fc400078e02ff */
[-C--:B----4-:R-:W-:Y:S02]  /*0b10*/  IMAD R24, R15, R22.reuse, RZ ;  /* 0x000000160f187224 */ /* 0x090fe400078e02ff */
[C---:B-1----:R-:W-:Y:S02]  /*0b20*/  IMAD R23, R16.reuse, R15, -R20 ;  /* 0x0000000f10177224 */ /* 0x042fe400078e0a14 */
[-C--:B-----5:R-:W-:Y:S02]  /*0b30*/  IMAD R26, R16, R25.reuse, RZ ;  /* 0x00000019101a7224 */ /* 0x0a0fe400078e02ff */
[----:B------:R-:W-:Y:S01]  /*0b40*/  IMAD R25, R18, R25, -R24 ;  /* 0x0000001912197224 */ /* 0x000fe200078e0a18 */
[----:B------:R-:W-:Y:S01]  /*0b50*/  MOV R18, UR8 ;  /* 0x0000000800127c02 */ /* 0x000fe20008000f00 */
[----:B------:R-:W-:Y:S01]  /*0b60*/  IMAD R29, R29, R22, -R26 ;  /* 0x000000161d1d7224 */ /* 0x000fe200078e0a1a */
[----:B------:R-:W-:Y:S01]  /*0b70*/  MOV R16, UR4 ;  /* 0x0000000400107c02 */ /* 0x000fe20008000f00 */
[----:B------:R-:W-:Y:S01]  /*0b80*/  IMAD.U32 R15, RZ, RZ, UR7 ;  /* 0x00000007ff0f7e24 */ /* 0x000fe2000f8e00ff */
[----:B------:R0:W-:Y:S04]  /*0b90*/  STG.E.U16 desc[UR76][R8.64], R23 ;  /* 0x0000001708007986 */ /* 0x0001e8000c10154c */
[----:B------:R1:W-:Y:S04]  /*0ba0*/  STG.E.U16 desc[UR76][R2.64], R25 ;  /* 0x0000001902007986 */ /* 0x0003e8000c10154c */
[----:B------:R4:W-:Y:S04]  /*0bb0*/  STG.E.U16 desc[UR76][R6.64], R29 ;  /* 0x0000001d06007986 */ /* 0x0009e8000c10154c */
[----:B------:R-:W3:Y:S04]  /*0bc0*/  LDG.E.U16 R18, desc[UR76][R18.64] ;  /* 0x0000004c12127981 */ /* 0x000ee8000c1e1500 */
[----:B--2---:R-:W3:Y:S04]  /*0bd0*/  LDG.E.U16 R27, desc[UR76][R4.64] ;  /* 0x0000004c041b7981 */ /* 0x004ee8000c1e1500 */
[----:B------:R2:W5:Y:S04]  /*0be0*/  LDG.E.U16 R15, desc[UR76][R14.64] ;  /* 0x0000004c0e0f7981 */ /* 0x000568000c1e1500 */
[----:B------:R-:W5:Y:S04]  /*0bf0*/  LDG.E.U16 R24, desc[UR76][R12.64] ;  /* 0x0000004c0c187981 */ /* 0x000f68000c1e1500 */
[----:B------:R0:W4:Y:S04]  /*0c00*/  LDG.E.U16 R16, desc[UR76][R16.64] ;  /* 0x0000004c10107981 */ /* 0x000128000c1e1500 */
[----:B------:R-:W4:Y:S01]  /*0c10*/  LDG.E.U16 R22, desc[UR76][R10.64] ;  /* 0x0000004c0a167981 */ /* 0x000f22000c1e1500 */
[----:B--2---:R-:W-:-:S02]  /*0c20*/  MOV R14, UR72 ;  /* 0x00000048000e7c02 */ /* 0x004fc40008000f00 */
[----:B0-----:R-:W-:-:S04]  /*0c30*/  MOV R17, UR72 ;  /* 0x0000004800117c02 */ /* 0x001fc80008000f00 */
[----:B------:R-:W-:-:S04]  /*0c40*/  LEA R0, P0, R17, R0, 0x2 ;  /* 0x0000000011007211 */ /* 0x000fc800078010ff */
[----:B------:R-:W-:Y:S02]  /*0c50*/  LEA.HI.X R21, R14, R21, RZ, 0x2, P0 ;  /* 0x000000150e157211 */ /* 0x000fe400000f14ff */
[----:B------:R-:W-:-:S04]  /*0c60*/  ISETP.GE.U32.AND P0, PT, R0, UR10, PT ;  /* 0x0000000a00007c0c */ /* 0x000fc8000bf06070 */
[----:B------:R-:W-:Y:S01]  /*0c70*/  ISETP.GE.AND.EX P0, PT, R21, UR71, PT, P0 ;  /* 0x0000004715007c0c */ /* 0x000fe2000bf06300 */
[----:B---3--:R-:W-:Y:S02]  /*0c80*/  IMAD R20, R18, R27, RZ ;  /* 0x0000001b12147224 */ /* 0x008fe400078e02ff */
[----:B-----5:R-:W-:Y:S02]  /*0c90*/  IMAD R26, R15, R24, RZ ;  /* 0x000000180f1a7224 */ /* 0x020fe400078e02ff */
[C---:B----4-:R-:W-:Y:S02]  /*0ca0*/  IMAD R23, R16.reuse, R15, -R20 ;  /* 0x0000000f10177224 */ /* 0x050fe400078e0a14 */
[-C--:B------:R-:W-:Y:S02]  /*0cb0*/  IMAD R28, R16, R22.reuse, RZ ;  /* 0x00000016101c7224 */ /* 0x080fe400078e02ff */
[----:B-1----:R-:W-:Y:S02]  /*0cc0*/  IMAD R25, R18, R22, -R26 ;  /* 0x0000001612197224 */ /* 0x002fe400078e0a1a */
[----:B------:R-:W-:Y:S01]  /*0cd0*/  IMAD R27, R27, R24, -R28 ;  /* 0x000000181b1b7224 */ /* 0x000fe200078e0a1c */
[----:B------:R4:W-:Y:S04]  /*0ce0*/  STG.E.U16 desc[UR76][R8.64], R23 ;  /* 0x0000001708007986 */ /* 0x0009e8000c10154c */
[----:B------:R4:W-:Y:S04]  /*0cf0*/  STG.E.U16 desc[UR76][R2.64], R25 ;  /* 0x0000001902007986 */ /* 0x0009e8000c10154c */
[----:B------:R4:W-:Y:S01]  /*0d00*/  STG.E.U16 desc[UR76][R6.64], R27 ;  /* 0x0000001b06007986 */ /* 0x0009e2000c10154c */
[----:B------:R-:W-:Y:S05]  /*0d10*/  @!P0 BRA `(.L_x_147) ;  /* 0xfffffff800a48947 */ /* 0x000fea000383ffff */
[----:B------:R-:W-:Y:S05]  /*0d20*/  EXIT ;  /* 0x000000000000794d */ /* 0x000fea0003800000 */
.L_x_140:
        /* <DEDUP_REMOVED lines=67> */
.L_x_150:
        /* <DEDUP_REMOVED lines=303> */
.L_x_149:
        /* <DEDUP_REMOVED lines=10> */
[----:B------:R-:W3:Y:S04]  /*24f0*/  LDG.E.U16 R12, desc[UR76][R12.64] ;  /* 0x0000004c0c0c7981 */ /* 0x000ee8000c1e1500 */
[----:B------:R-:W4:Y:S04]  /*2500*/  LDG.E.U16 R16, desc[UR76][R16.64] ;  /* 0x0000004c10107981 */ /* 0x000f28000c1e1500 */
[----:B------:R-:W4:Y:S04]  /*2510*/  LDG.E.U16 R19, desc[UR76][R18.64] ;  /* 0x0000004c12137981 */ /* 0x000f28000c1e1500 */
[----:B------:R-:W2:Y:S01]  /*2520*/  LDG.E.U16 R15, desc[UR76][R14.64] ;  /* 0x0000004c0e0f7981 */ /* 0x000ea2000c1e1500 */
[----:B------:R-:W-:-:S04]  /*2530*/  IMAD.WIDE.U32 R28, R23, 0x2, R6 ;  /* 0x00000002171c7825 */ /* 0x000fc800078e0006 */
[----:B------:R-:W-:Y:S01]  /*2540*/  IMAD.WIDE R26, R20, 0x2, R28 ;  /* 0x00000002141a7825 */ /* 0x000fe200078e021c */
[----:B------:R-:W-:-:S04]  /*2550*/  IADD3 R0, P0, PT, R0, UR72, RZ ;  /* 0x0000004800007c10 */ /* 0x000fc8000ff1e0ff */
[----:B------:R-:W-:Y:S02]  /*2560*/  IADD3.X R21, PT, PT, RZ, R21, RZ, P0, !PT ;  /* 0x00000015ff157210 */ /* 0x000fe400007fe4ff */
[----:B------:R-:W-:-:S04]  /*2570*/  ISETP.GE.U32.AND P0, PT, R0, UR4, PT ;  /* 0x0000000400007c0c */ /* 0x000fc8000bf06070 */
[----:B------:R-:W-:Y:S01]  /*2580*/  ISETP.GE.AND.EX P0, PT, R21, UR71, PT, P0 ;  /* 0x0000004715007c0c */ /* 0x000fe2000bf06300 */
[----:B---3--:R-:W-:Y:S02]  /*2590*/  IMAD R24, R12, R10, RZ ;  /* 0x0000000a0c187224 */ /* 0x008fe400078e02ff */
[----:B----4-:R-:W-:Y:S02]  /*25a0*/  IMAD R23, R19, R16, RZ ;  /* 0x0000001013177224 */ /* 0x010fe400078e02ff */
[C---:B--2---:R-:W-:Y:S02]  /*25b0*/  IMAD R9, R15.reuse, R8, RZ ;  /* 0x000000080f097224 */ /* 0x044fe400078e02ff */
[----:B------:R-:W-:Y:S02]  /*25c0*/  IMAD R23, R15, R12, -R23 ;  /* 0x0000000c0f177224 */ /* 0x000fe400078e0a17 */
[----:B------:R-:W-:Y:S02]  /*25d0*/  IMAD R13, R16, R10, -R9 ;  /* 0x0000000a100d7224 */ /* 0x000fe400078e0a09 */
[----:B------:R-:W-:-:S02]  /*25e0*/  IMAD R11, R19, R8, -R24 ;  /* 0x00000008130b7224 */ /* 0x000fc400078e0a18 */
[----:B------:R-:W-:Y:S01]  /*25f0*/  IMAD.WIDE R8, R20, 0x2, R26 ;  /* 0x0000000214087825 */ /* 0x000fe200078e021a */
[----:B------:R1:W-:Y:S04]  /*2600*/  STG.E.U16 desc[UR76][R28.64], R23 ;  /* 0x000000171c007986 */ /* 0x0003e8000c10154c */
[----:B------:R1:W-:Y:S04]  /*2610*/  STG.E.U16 desc[UR76][R26.64], R11 ;  /* 0x0000000b1a007986 */ /* 0x0003e8000c10154c */
[----:B------:R1:W-:Y:S01]  /*2620*/  STG.E.U16 desc[UR76][R8.64], R13 ;  /* 0x0000000d08007986 */ /* 0x0003e2000c10154c */
[----:B------:R-:W-:Y:S05]  /*2630*/  @!P0 BRA `(.L_x_150) ;  /* 0xffffffe800c88947 */ /* 0x000fea000383ffff */
[----:B------:R-:W-:Y:S05]  /*2640*/  BSYNC.RECONVERGENT B0 ;  /* 0x0000000000007941 */ /* 0x000fea0003800200 */
.L_x_148:
[----:B------:R-:W-:Y:S05]  /*2650*/  EXIT ;  /* 0x000000000000794d */ /* 0x000fea0003800000 */
        .weak           $__internal_12_$__cuda_sm20_div_u64
        .type           $__internal_12_$__cuda_sm20_div_u64,@function
        .size           $__internal_12_$__cuda_sm20_div_u64,(.L_x_272 - $__internal_12_$__cuda_sm20_div_u64)
$__internal_12_$__cuda_sm20_div_u64:
        /* <DEDUP_REMOVED lines=65> */
[----:B------:R-:W-:Y:S06]  /*2a70*/  RET.REL.NODEC R4 `(_ZN2at6native12cross_kernelIs16OffsetCalculatorILi3EjLb0EEiEEviPT_PKS4_S7_T0_T1_S9_S9_) ;  /* 0xffffffd404607950 */ /* 0x000fec0003c3ffff */
.L_x_151:
        /* <DEDUP_REMOVED lines=16> */
.L_x_272:


//--------------------- .text._ZN2at6native12cross_kernelIs16OffsetCalculatorILi3EjLb0EElEEviPT_PKS4_S7_T0_T1_S9_S9_ --------------------------
	.section	.text._ZN2at6native12cross_kernelIs16OffsetCalculatorILi3EjLb0EElEEviPT_PKS4_S7_T0_T1_S9_S9_,"ax",@progbits
	.align	128
        .global         _ZN2at6native12cross_kernelIs16OffsetCalculatorILi3EjLb0EElEEviPT_PKS4_S7_T0_T1_S9_S9_
        .type           _ZN2at6native12cross_kernelIs16OffsetCalculatorILi3EjLb0EElEEviPT_PKS4_S7_T0_T1_S9_S9_,@function
        .size           _ZN2at6native12cross_kernelIs16OffsetCalculatorILi3EjLb0EElEEviPT_PKS4_S7_T0_T1_S9_S9_,(.L_x_273 - _ZN2at6native12cross_kernelIs16OffsetCalculatorILi3EjLb0EElEEviPT_PKS4_S7_T0_T1_S9_S9_)
        .other          _ZN2at6native12cross_kernelIs16OffsetCalculatorILi3EjLb0EElEEviPT_PKS4_S7_T0_T1_S9_S9_,@"STO_CUDA_ENTRY STV_DEFAULT"
_ZN2at6native12cross_kernelIs16OffsetCalculatorILi3EjLb0EElEEviPT_PKS4_S7_T0_T1_S9_S9_:
.text._ZN2at6native12cross_kernelIs16OffsetCalculatorILi3EjLb0EElEEviPT_PKS4_S7_T0_T1_S9_S9_:
        /* <DEDUP_REMOVED lines=55> */
.L_x_154:
[----:B------:R-:W-:-:S07]  /*0370*/  MOV R4, 0x390 ;  /* 0x0000039000047802 */ /* 0x000fce0000000f00 */
[----:B------:R-:W-:Y:S05]  /*0380*/  CALL.REL.NOINC `($__internal_13_$__cuda_sm20_div_u64) ;  /* 0x00000020009c7944 */ /* 0x000fea0003c00000 */
[----:B------:R-:W-:Y:S02]  /*0390*/  MOV R6, R8 ;  /* 0x0000000800067202 */ /* 0x000fe40000000f00 */
[----:B------:R-:W-:-:S07]  /*03a0*/  MOV R7, R9 ;  /* 0x0000000900077202 */ /* 0x000fce0000000f00 */
.L_x_155:
[----:B------:R-:W-:Y:S05]  /*03b0*/  BSYNC.RECONVERGENT B0 ;  /* 0x0000000000007941 */ /* 0x000fea0003800200 */
.L_x_153:
        /* <DEDUP_REMOVED lines=42> */
.L_x_158:
[----:B-1----:R-:W1:Y:S01]  /*0660*/  LDC.64 R20, c[0x0][0x390] ;  /* 0x0000e400ff147b82 */ /* 0x002e620000000a00 */
[----:B------:R-:W2:Y:S04]  /*0670*/  LDG.E.U16 R25, desc[UR76][R10.64] ;  /* 0x0000004c0a197981 */ /* 0x000ea8000c1e1500 */
[----:B------:R-:W2:Y:S03]  /*0680*/  LDG.E.U16 R24, desc[UR76][R16.64] ;  /* 0x0000004c10187981 */ /* 0x000ea6000c1e1500 */
[----:B------:R-:W3:Y:S01]  /*0690*/  LDC.64 R22, c[0x0][0x398] ;  /* 0x0000e600ff167b82 */ /* 0x000ee20000000a00 */
        /* <DEDUP_REMOVED lines=8> */
[----:B------:R-:W-:-:S04]  /*0720*/  IADD3 R5, P2, PT, R0, R5, RZ ;  /* 0x0000000500057210 */ /* 0x000fc80007f5e0ff */
[----:B------:R-:W-:Y:S01]  /*0730*/  IADD3.X R3, PT, PT, RZ, R3, RZ, P2, !PT ;  /* 0x00000003ff037210 */ /* 0x000fe200017fe4ff */
        /* <DEDUP_REMOVED lines=10> */
.L_x_157:
[----:B------:R-:W-:Y:S05]  /*07e0*/  BSYNC.RECONVERGENT B0 ;  /* 0x0000000000007941 */ /* 0x000fea0003800200 */
.L_x_156:
[----:B------:R-:W-:Y:S05]  /*07f0*/  @!P0 EXIT ;  /* 0x000000000000894d */ /* 0x000fea0003800000 */
[----:B------:R-:W0:Y:S01]  /*0800*/  LDC.64 R20, c[0x0][0x398] ;  /* 0x0000e600ff147b82 */ /* 0x000e220000000a00 */
[----:B------:R-:W2:Y:S07]  /*0810*/  LDCU UR4, c[0x0][0x380] ;  /* 0x00007000ff0477ac */ /* 0x000eae0008000800 */
[----:B------:R-:W3:Y:S08]  /*0820*/  LDC.64 R22, c[0x0][0x390] ;  /* 0x0000e400ff167b82 */ /* 0x000ef00000000a00 */
[----:B-1----:R-:W1:Y:S02]  /*0830*/  LDC.64 R18, c[0x0][0x388] ;  /* 0x0000e200ff127b82 */ /* 0x002e640000000a00 */
.L_x_159:
[----:B----4-:R-:W4:Y:S04]  /*0840*/  LDG.E.U16 R29, desc[UR76][R10.64] ;  /* 0x0000004c0a1d7981 */ /* 0x010f28000c1e1500 */
[----:B------:R-:W4:Y:S04]  /*0850*/  LDG.E.U16 R4, desc[UR76][R16.64] ;  /* 0x0000004c10047981 */ /* 0x000f28000c1e1500 */
[----:B------:R-:W5:Y:S04]  /*0860*/  LDG.E.U16 R27, desc[UR76][R14.64] ;  /* 0x0000004c0e1b7981 */ /* 0x000f68000c1e1500 */
[----:B------:R-:W5:Y:S04]  /*0870*/  LDG.E.U16 R26, desc[UR76][R6.64] ;  /* 0x0000004c061a7981 */ /* 0x000f68000c1e1500 */
[----:B---3--:R-:W3:Y:S04]  /*0880*/  LDG.E.U16 R25, desc[UR76][R22.64] ;  /* 0x0000004c16197981 */ /* 0x008ee8000c1e1500 */
[----:B0-----:R-:W2:Y:S01]  /*0890*/  LDG.E.U16 R2, desc[UR76][R20.64] ;  /* 0x0000004c14027981 */ /* 0x001ea2000c1e1500 */
[----:B----4-:R-:W-:-:S04]  /*08a0*/  IMAD R24, R29, R4, RZ ;  /* 0x000000041d187224 */ /* 0x010fc800078e02ff */
[----:B-----5:R-:W-:Y:S02]  /*08b0*/  IMAD R24, R27, R26, -R24 ;  /* 0x0000001a1b187224 */ /* 0x020fe400078e0a18 */
[----:B---3--:R-:W-:-:S03]  /*08c0*/  IMAD R26, R26, R25, RZ ;  /* 0x000000191a1a7224 */ /* 0x008fc600078e02ff */
[----:B-1----:R0:W-:Y:S01]  /*08d0*/  STG.E.U16 desc[UR76][R18.64], R24 ;  /* 0x0000001812007986 */ /* 0x0021e2000c10154c */
[-C--:B--2---:R-:W-:Y:S02]  /*08e0*/  IMAD R28, R29, R2.reuse, -R26 ;  /* 0x000000021d1c7224 */ /* 0x084fe400078e0a1a */
[----:B------:R-:W-:-:S03]  /*08f0*/  IMAD R2, R27, R2, RZ ;  /* 0x000000021b027224 */ /* 0x000fc600078e02ff */
[----:B------:R-:W-:Y:S01]  /*0900*/  STG.E.U16 desc[UR76][R12.64], R28 ;  /* 0x0000001c0c007986 */ /* 0x000fe2000c10154c */
[----:B------:R-:W-:-:S05]  /*0910*/  IMAD R25, R4, R25, -R2 ;  /* 0x0000001904197224 */ /* 0x000fca00078e0a02 */
[----:B------:R1:W-:Y:S04]  /*0920*/  STG.E.U16 desc[UR76][R8.64], R25 ;  /* 0x0000001908007986 */ /* 0x0003e8000c10154c */
[----:B------:R-:W2:Y:S04]  /*0930*/  LDG.E.U16 R29, desc[UR76][R10.64] ;  /* 0x0000004c0a1d7981 */ /* 0x000ea8000c1e1500 */
[----:B------:R-:W2:Y:S04]  /*0940*/  LDG.E.U16 R4, desc[UR76][R16.64] ;  /* 0x0000004c10047981 */ /* 0x000ea8000c1e1500 */
[----:B------:R-:W3:Y:S04]  /*0950*/  LDG.E.U16 R27, desc[UR76][R14.64] ;  /* 0x0000004c0e1b7981 */ /* 0x000ee8000c1e1500 */
[----:B0-----:R-:W3:Y:S04]  /*0960*/  LDG.E.U16 R24, desc[UR76][R6.64] ;  /* 0x0000004c06187981 */ /* 0x001ee8000c1e1500 */
[----:B-1----:R-:W4:Y:S04]  /*0970*/  LDG.E.U16 R25, desc[UR76][R22.64] ;  /* 0x0000004c16197981 */ /* 0x002f28000c1e1500 */
[----:B------:R-:W5:Y:S01]  /*0980*/  LDG.E.U16 R2, desc[UR76][R20.64] ;  /* 0x0000004c14027981 */ /* 0x000f62000c1e1500 */
[----:B--2---:R-:W-:-:S04]  /*0990*/  IMAD R26, R29, R4, RZ ;  /* 0x000000041d1a7224 */ /* 0x004fc800078e02ff */
[----:B---3--:R-:W-:Y:S02]  /*09a0*/  IMAD R26, R27, R24, -R26 ;  /* 0x000000181b1a7224 */ /* 0x008fe400078e0a1a */
[----:B----4-:R-:W-:-:S03]  /*09b0*/  IMAD R24, R24, R25, RZ ;  /* 0x0000001918187224 */ /* 0x010fc600078e02ff */
[----:B------:R0:W-:Y:S01]  /*09c0*/  STG.E.U16 desc[UR76][R18.64], R26 ;  /* 0x0000001a12007986 */ /* 0x0001e2000c10154c */
[-C--:B-----5:R-:W-:Y:S02]  /*09d0*/  IMAD R28, R29, R2.reuse, -R24 ;  /* 0x000000021d1c7224 */ /* 0x0a0fe400078e0a18 */
        /* <DEDUP_REMOVED lines=25> */
[----:B------:R-:W-:-:S04]  /*0b70*/  LEA R5, P0, R0, R5, 0x2 ;  /* 0x0000000500057211 */ /* 0x000fc800078010ff */
[----:B------:R-:W-:Y:S02]  /*0b80*/  LEA.HI.X R3, R0, R3, RZ, 0x2, P0 ;  /* 0x0000000300037211 */ /* 0x000fe400000f14ff */
[----:B------:R-:W-:-:S04]  /*0b90*/  ISETP.GE.U32.AND P0, PT, R5, UR4, PT ;  /* 0x0000000405007c0c */ /* 0x000fc8000bf06070 */
[----:B------:R-:W-:Y:S01]  /*0ba0*/  ISETP.GE.AND.EX P0, PT, R3, UR71, PT, P0 ;  /* 0x0000004703007c0c */ /* 0x000fe2000bf06300 */
[----:B--2---:R-:W-:-:S04]  /*0bb0*/  IMAD R26, R29, R4, RZ ;  /* 0x000000041d1a7224 */ /* 0x004fc800078e02ff */
[----:B---3--:R-:W-:Y:S02]  /*0bc0*/  IMAD R26, R27, R24, -R26 ;  /* 0x000000181b1a7224 */ /* 0x008fe400078e0a1a */
[----:B----4-:R-:W-:-:S03]  /*0bd0*/  IMAD R24, R24, R25, RZ ;  /* 0x0000001918187224 */ /* 0x010fc600078e02ff */
[----:B------:R4:W-:Y:S01]  /*0be0*/  STG.E.U16 desc[UR76][R18.64], R26 ;  /* 0x0000001a12007986 */ /* 0x0009e2000c10154c */
[-C--:B-----5:R-:W-:Y:S02]  /*0bf0*/  IMAD R29, R29, R2.reuse, -R24 ;  /* 0x000000021d1d7224 */ /* 0x0a0fe400078e0a18 */
[----:B------:R-:W-:-:S03]  /*0c00*/  IMAD R2, R27, R2, RZ ;  /* 0x000000021b027224 */ /* 0x000fc600078e02ff */
[----:B------:R4:W-:Y:S01]  /*0c10*/  STG.E.U16 desc[UR76][R12.64], R29 ;  /* 0x0000001d0c007986 */ /* 0x0009e2000c10154c */
[----:B------:R-:W-:-:S05]  /*0c20*/  IMAD R25, R4, R25, -R2 ;  /* 0x0000001904197224 */ /* 0x000fca00078e0a02 */
[----:B------:R4:W-:Y:S01]  /*0c30*/  STG.E.U16 desc[UR76][R8.64], R25 ;  /* 0x0000001908007986 */ /* 0x0009e2000c10154c */
[----:B------:R-:W-:Y:S05]  /*0c40*/  @!P0 BRA `(.L_x_159) ;  /* 0xfffffff800fc8947 */ /* 0x000fea000383ffff */
[----:B------:R-:W-:Y:S05]  /*0c50*/  EXIT ;  /* 0x000000000000794d */ /* 0x000fea0003800000 */
.L_x_152:
        /* <DEDUP_REMOVED lines=68> */
.L_x_162:
        /* <DEDUP_REMOVED lines=303> */
.L_x_161:
[----:B------:R-:W0:Y:S08]  /*2390*/  LDC.64 R12, c[0x0][0x398] ;  /* 0x0000e600ff0c7b82 */ /* 0x000e300000000a00 */
[----:B------:R-:W1:Y:S01]  /*23a0*/  LDC.64 R10, c[0x0][0x390] ;  /* 0x0000e400ff0a7b82 */ /* 0x000e620000000a00 */
[----:B0-----:R-:W-:-:S03]  /*23b0*/  IMAD.WIDE.U32 R12, R17, 0x2, R12 ;  /* 0x00000002110c7825 */ /* 0x001fc600078e000c */
[----:B------:R-:W-:-:S03]  /*23c0*/  IADD3 R16, P0, PT, R12, R25, RZ ;  /* 0x000000190c107210 */ /* 0x000fc60007f1e0ff */
[----:B------:R-:W2:Y:S01]  /*23d0*/  LDG.E.U16 R12, desc[UR76][R12.64] ;  /* 0x0000004c0c0c7981 */ /* 0x000ea2000c1e1500 */
[----:B-1----:R-:W-:Y:S01]  /*23e0*/  IMAD.WIDE.U32 R10, R4, 0x2, R10 ;  /* 0x00000002040a7825 */ /* 0x002fe200078e000a */
[----:B------:R-:W-:Y:S02]  /*23f0*/  IADD3.X R17, PT, PT, R13, R23, RZ, P0, !PT ;  /* 0x000000170d117210 */ /* 0x000fe400007fe4ff */
[----:B------:R-:W-:Y:S02]  /*2400*/  LEA R20, P0, -R8, R16, 0x1 ;  /* 0x0000001008147211 */ /* 0x000fe400078009ff */
[----:B------:R-:W-:Y:S01]  /*2410*/  IADD3 R14, P2, PT, R10, UR73, RZ ;  /* 0x000000490a0e7c10 */ /* 0x000fe2000ff5e0ff */
[----:B------:R-:W3:Y:S01]  /*2420*/  LDG.E.U16 R16, desc[UR76][R16.64] ;  /* 0x0000004c10107981 */ /* 0x000ee2000c1e1500 */
[----:B------:R-:W-:Y:S02]  /*2430*/  IADD3.X R21, PT, PT, R17, ~R9, RZ, P0, !PT ;  /* 0x8000000911157210 */ /* 0x000fe400007fe4ff */
[----:B------:R-:W-:Y:S01]  /*2440*/  IADD3.X R15, PT, PT, R11, UR72, RZ, P2, !PT ;  /* 0x000000480b0f7c10 */ /* 0x000fe200097fe4ff */
[----:B------:R-:W4:Y:S01]  /*2450*/  LDG.E.U16 R10, desc[UR76][R10.64] ;  /* 0x0000004c0a0a7981 */ /* 0x000f22000c1e1500 */
[----:B------:R-:W-:-:S03]  /*2460*/  IADD3 R18, P2, PT, R14, UR73, RZ ;  /* 0x000000490e127c10 */ /* 0x000fc6000ff5e0ff */
[----:B------:R-:W5:Y:S01]  /*2470*/  LDG.E.U16 R21, desc[UR76][R20.64] ;  /* 0x0000004c14157981 */ /* 0x000f62000c1e1500 */
[----:B------:R-:W-:-:S03]  /*2480*/  IADD3.X R19, PT, PT, R15, UR72, RZ, P2, !PT ;  /* 0x000000480f137c10 */ /* 0x000fc600097fe4ff */
[----:B------:R0:W2:Y:S04]  /*2490*/  LDG.E.U16 R15, desc[UR76][R14.64] ;  /* 0x0000004c0e0f7981 */ /* 0x0000a8000c1e1500 */
[----:B------:R-:W5:Y:S01]  /*24a0*/  LDG.E.U16 R18, desc[UR76][R18.64] ;  /* 0x0000004c12127981 */ /* 0x000f62000c1e1500 */
[----:B------:R-:W-:-:S03]  /*24b0*/  IMAD.WIDE.U32 R26, R27, 0x2, R6 ;  /* 0x000000021b1a7825 */ /* 0x000fc600078e0006 */
[----:B------:R-:W-:-:S04]  /*24c0*/  IADD3 R28, P0, PT, R26, UR75, RZ ;  /* 0x0000004b1a1c7c10 */ /* 0x000fc8000ff1e0ff */
[----:B------:R-:W-:Y:S02]  /*24d0*/  IADD3.X R29, PT, PT, R27, UR74, RZ, P0, !PT ;  /* 0x0000004a1b1d7c10 */ /* 0x000fe400087fe4ff */
[----:B0-----:R-:W-:Y:S01]  /*24e0*/  IADD3 R14, P0, PT, R28, UR75, RZ ;  /* 0x0000004b1c0e7c10 */ /* 0x001fe2000ff1e0ff */
[----:B-----5:R-:W-:Y:S02]  /*24f0*/  IMAD R4, R18, R21, RZ ;  /* 0x0000001512047224 */ /* 0x020fe400078e02ff */
[C---:B--2---:R-:W-:Y:S02]  /*2500*/  IMAD R20, R15.reuse, R12, RZ ;  /* 0x0000000c0f147224 */ /* 0x044fe400078e02ff */
[----:B---3--:R-:W-:Y:S02]  /*2510*/  IMAD R19, R15, R16, -R4 ;  /* 0x000000100f137224 */ /* 0x008fe400078e0a04 */
[-C--:B----4-:R-:W-:Y:S01]  /*2520*/  IMAD R4, R16, R10.reuse, RZ ;  /* 0x0000000a10047224 */ /* 0x090fe200078e02ff */
[----:B------:R-:W-:Y:S01]  /*2530*/  IADD3.X R15, PT, PT, R29, UR74, RZ, P0, !PT ;  /* 0x0000004a1d0f7c10 */ /* 0x000fe200087fe4ff */
[----:B------:R-:W-:-:S02]  /*2540*/  IMAD R21, R21, R10, -R20 ;  /* 0x0000000a15157224 */ /* 0x000fc400078e0a14 */
[----:B------:R-:W-:Y:S01]  /*2550*/  IMAD R11, R18, R12, -R4 ;  /* 0x0000000c120b7224 */ /* 0x000fe200078e0a04 */
        /* <DEDUP_REMOVED lines=9> */
.L_x_160:
[----:B------:R-:W-:Y:S05]  /*25f0*/  EXIT ;  /* 0x000000000000794d */ /* 0x000fea0003800000 */
        .weak           $__internal_13_$__cuda_sm20_div_u64
        .type           $__internal_13_$__cuda_sm20_div_u64,@function
        .size           $__internal_13_$__cuda_sm20_div_u64,(.L_x_273 - $__internal_13_$__cuda_sm20_div_u64)
$__internal_13_$__cuda_sm20_div_u64:
        /* <DEDUP_REMOVED lines=66> */
[----:B------:R-:W-:Y:S06]  /*2a20*/  RET.REL.NODEC R6 `(_ZN2at6native12cross_kernelIs16OffsetCalculatorILi3EjLb0EElEEviPT_PKS4_S7_T0_T1_S9_S9_) ;  /* 0xffffffd406747950 */ /* 0x000fec0003c3ffff */
.L_x_163:
        /* <DEDUP_REMOVED lines=13> */
.L_x_273:


//--------------------- .text._ZN2at6native12cross_kernelIl16OffsetCalculatorILi3EjLb0EEiEEviPT_PKS4_S7_T0_T1_S9_S9_ --------------------------
	.section	.text._ZN2at6native12cross_kernelIl16OffsetCalculatorILi3EjLb0EEiEEviPT_PKS4_S7_T0_T1_S9_S9_,"ax",@progbits
	.align	128
        .global         _ZN2at6native12cross_kernelIl16OffsetCalculatorILi3EjLb0EEiEEviPT_PKS4_S7_T0_T1_S9_S9_
        .type           _ZN2at6native12cross_kernelIl16OffsetCalculatorILi3EjLb0EEiEEviPT_PKS4_S7_T0_T1_S9_S9_,@function
        .size           _ZN2at6native12cross_kernelIl16OffsetCalculatorILi3EjLb0EEiEEviPT_PKS4_S7_T0_T1_S9_S9_,(.L_x_274 - _ZN2at6native12cross_kernelIl16OffsetCalculatorILi3EjLb0EEiEEviPT_PKS4_S7_T0_T1_S9_S9_)
        .other          _ZN2at6native12cross_kernelIl16OffsetCalculatorILi3EjLb0EEiEEviPT_PKS4_S7_T0_T1_S9_S9_,@"STO_CUDA_ENTRY STV_DEFAULT"
_ZN2at6native12cross_kernelIl16OffsetCalculatorILi3EjLb0EEiEEviPT_PKS4_S7_T0_T1_S9_S9_:
.text._ZN2at6native12cross_kernelIl16OffsetCalculatorILi3EjLb0EEiEEviPT_PKS4_S7_T0_T1_S9_S9_:
        /* <DEDUP_REMOVED lines=40> */
[----:B------:R-:W-:-:S05]  /*0280*/  HFMA2 R5, -RZ, RZ, 0, 0 ;  /* 0x00000000ff057431 */ /* 0x000fca00000001ff */
[----:B------:R0:W1:Y:S02]  /*0290*/  F2I.FTZ.U32.TRUNC.NTZ R7, R6 ;  /* 0x0000000600077305 */ /* 0x000064000021f000 */
[----:B0-----:R-:W-:Y:S01]  /*02a0*/  MOV R6, RZ ;  /* 0x000000ff00067202 */ /* 0x001fe20000000f00 */
[----:B-1----:R-:W-:-:S04]  /*02b0*/  IMAD R9, R9, R7, RZ ;  /* 0x0000000709097224 */ /* 0x002fc800078e02ff */
[----:B------:R-:W-:-:S06]  /*02c0*/  IMAD.HI.U32 R7, R7, R9, R6 ;  /* 0x0000000907077227 */ /* 0x000fcc00078e0006 */
[----:B------:R-:W-:-:S05]  /*02d0*/  IMAD.HI.U32 R7, R7, R4, RZ ;  /* 0x0000000407077227 */ /* 0x000fca00078e00ff */
[----:B------:R-:W-:-:S05]  /*02e0*/  IADD3 R9, PT, PT, -R7, RZ, RZ ;  /* 0x000000ff07097210 */ /* 0x000fca0007ffe1ff */
[----:B------:R-:W-:-:S05]  /*02f0*/  IMAD R4, R9, UR6, R4 ;  /* 0x0000000609047c24 */ /* 0x000fca000f8e0204 */
[----:B------:R-:W-:-:S13]  /*0300*/  ISETP.GE.U32.AND P0, PT, R4, UR6, PT ;  /* 0x0000000604007c0c */ /* 0x000fda000bf06070 */
[----:B------:R-:W-:Y:S01]  /*0310*/  @P0 VIADD R4, R4, -UR6 ;  /* 0x8000000604040c36 */ /* 0x000fe20008000000 */
[----:B------:R-:W-:-:S04]  /*0320*/  @P0 IADD3 R7, PT, PT, R7, 0x1, RZ ;  /* 0x0000000107070810 */ /* 0x000fc80007ffe0ff */
[----:B------:R-:W-:-:S13]  /*0330*/  ISETP.GE.U32.AND P1, PT, R4, UR6, PT ;  /* 0x0000000604007c0c */ /* 0x000fda000bf26070 */
[----:B------:R-:W-:Y:S02]  /*0340*/  @P1 IADD3 R7, PT, PT, R7, 0x1, RZ ;  /* 0x0000000107071810 */ /* 0x000fe40007ffe0ff */
[----:B------:R-:W-:-:S04]  /*0350*/  @!P2 LOP3.LUT R7, RZ, UR6, RZ, 0x33, !PT ;  /* 0x00000006ff07ac12 */ /* 0x000fc8000f8e33ff */
[----:B------:R-:W-:Y:S01]  /*0360*/  MOV R4, R7 ;  /* 0x0000000700047202 */ /* 0x000fe20000000f00 */
[----:B------:R-:W-:Y:S06]  /*0370*/  BRA `(.L_x_167) ;  /* 0x0000000000087947 */ /* 0x000fec0003800000 */
.L_x_166:
[----:B------:R-:W-:-:S07]  /*0380*/  MOV R6, 0x3a0 ;  /* 0x000003a000067802 */ /* 0x000fce0000000f00 */
[----:B------:R-:W-:Y:S05]  /*0390*/  CALL.REL.NOINC `($__internal_14_$__cuda_sm20_div_u64) ;  /* 0x0000002c00747944 */ /* 0x000fea0003c00000 */
.L_x_167:
[----:B------:R-:W-:Y:S05]  /*03a0*/  BSYNC.RECONVERGENT B0 ;  /* 0x0000000000007941 */ /* 0x000fea0003800200 */
.L_x_165:
[----:B------:R-:W0:Y:S01]  /*03b0*/  LDCU.128 UR12, c[0x0][0x390] ;  /* 0x00007200ff0c77ac */ /* 0x000e220008000c00 */
[----:B------:R-:W-:Y:S01]  /*03c0*/  IADD3 R2, P0, PT, R4, R2, RZ ;  /* 0x0000000204027210 */ /* 0x000fe20007f1e0ff */
[----:B------:R-:W-:Y:S01]  /*03d0*/  BSSY.RECONVERGENT B0, `(.L_x_168) ;  /* 0x0000053000007945 */ /* 0x000fe20003800200 */
[----:B------:R-:W1:Y:S02]  /*03e0*/  LDCU.64 UR18, c[0x0][0x600] ;  /* 0x0000c000ff1277ac */ /* 0x000e640008000a00 */
[----:B------:R-:W-:Y:S02]  /*03f0*/  IADD3.X R4, PT, PT, RZ, R5, RZ, P0, !PT ;  /* 0x00000005ff047210 */ /* 0x000fe400007fe4ff */
[C---:B------:R-:W-:Y:S01]  /*0400*/  LOP3.LUT R5, R2.reuse, 0x3, RZ, 0xc0, !PT ;  /* 0x0000000302057812 */ /* 0x040fe200078ec0ff */
[----:B------:R-:W2:Y:S01]  /*0410*/  LDCU UR7, c[0x0][0x5fc] ;  /* 0x0000bf80ff0777ac */ /* 0x000ea20008000800 */
[----:B------:R-:W-:Y:S02]  /*0420*/  ISETP.GE.U32.AND P0, PT, R2, 0x3, PT ;  /* 0x000000030200780c */ /* 0x000fe40003f06070 */
[----:B------:R-:W-:Y:S01]  /*0430*/  ISETP.NE.U32.AND P1, PT, R5, 0x3, PT ;  /* 0x000000030500780c */ /* 0x000fe20003f25070 */
[----:B------:R-:W2:Y:S01]  /*0440*/  LDCU.64 UR16, c[0x0][0x388] ;  /* 0x00007100ff1077ac */ /* 0x000ea20008000a00 */
[----:B------:R-:W-:-:S02]  /*0450*/  ISETP.GE.U32.AND.EX P0, PT, R4, RZ, PT, P0 ;  /* 0x000000ff0400720c */ /* 0x000fc40003f06100 */
[----:B------:R-:W-:Y:S01]  /*0460*/  ISETP.NE.AND.EX P1, PT, RZ, RZ, PT, P1 ;  /* 0x000000ffff00720c */ /* 0x000fe20003f25310 */
[----:B0-----:R-:W-:Y:S02]  /*0470*/  UIMAD.WIDE UR10, UR5, 0x8, UR14 ;  /* 0x00000008050a78a5 */ /* 0x001fe4000f8e020e */
[----:B-1----:R-:W-:-:S04]  /*0480*/  UIMAD.WIDE UR8, UR19, 0x8, URZ ;  /* 0x00000008130878a5 */ /* 0x002fc8000f8e02ff */
[----:B------:R-:W-:-:S04]  /*0490*/  UIADD3 UR14, UP0, UPT, UR10, -UR8, URZ ;  /* 0x800000080a0e7290 */ /* 0x000fc8000ff1e0ff */
[----:B------:R-:W-:Y:S02]  /*04a0*/  UIADD3.X UR5, UPT, UPT, UR11, ~UR9, URZ, UP0, !UPT ;  /* 0x800000090b057290 */ /* 0x000fe400087fe4ff */
[----:B------:R-:W-:Y:S01]  /*04b0*/  UIMAD.WIDE UR8, UR18, 0x8, UR12 ;  /* 0x00000008120878a5 */ /* 0x000fe2000f8e020c */
[----:B------:R-:W-:Y:S01]  /*04c0*/  MOV R6, UR14 ;  /* 0x0000000e00067c02 */ /* 0x000fe20008000f00 */
[----:B--2---:R-:W-:Y:S02]  /*04d0*/  UIMAD.WIDE UR12, UR7, 0x8, UR16 ;  /* 0x00000008070c78a5 */ /* 0x004fe4000f8e0210 */
[----:B------:R-:W-:Y:S01]  /*04e0*/  MOV R7, UR5 ;  /* 0x0000000500077c02 */ /* 0x000fe20008000f00 */
[----:B------:R-:W-:Y:S02]  /*04f0*/  UIMAD.WIDE UR14, UR18, 0x8, UR8 ;  /* 0x00000008120e78a5 */ /* 0x000fe4000f8e0208 */
[----:B------:R-:W-:Y:S01]  /*0500*/  UIMAD.WIDE UR16, UR7, 0x8, UR12 ;  /* 0x00000008071078a5 */ /* 0x000fe2000f8e020c */
[----:B------:R-:W-:Y:S11]  /*0510*/  @!P1 BRA `(.L_x_169) ;  /* 0x0000000000f89947 */ /* 0x000ff60003800000 */
[----:B------:R-:W-:Y:S01]  /*0520*/  VIADD R22, R2, 0x1 ;  /* 0x0000000102167836 */ /* 0x000fe20000000000 */
[----:B------:R-:W-:-:S04]  /*0530*/  MOV R2, RZ ;  /* 0x000000ff00027202 */ /* 0x000fc80000000f00 */
[----:B------:R-:W-:-:S07]  /*0540*/  LOP3.LUT R22, R22, 0x3, RZ, 0xc0, !PT ;  /* 0x0000000316167812 */ /* 0x000fce00078ec0ff */
.L_x_170:
[----:B------:R-:W0:Y:S01]  /*0550*/  LDC.64 R10, c[0x0][0x390] ;  /* 0x0000e400ff0a7b82 */ /* 0x000e220000000a00 */
[----:B------:R-:W-:Y:S01]  /*0560*/  MOV R8, UR10 ;  /* 0x0000000a00087c02 */ /* 0x000fe20008000f00 */
[----:B------:R-:W2:Y:S01]  /*0570*/  LDG.E.64 R4, desc[UR30][R6.64] ;  /* 0x0000001e06047981 */ /* 0x000ea2000c1e1b00 */
[----:B------:R-:W-:-:S05]  /*0580*/  MOV R9, UR11 ;  /* 0x0000000b00097c02 */ /* 0x000fca0008000f00 */
[----:B------:R-:W1:Y:S01]  /*0590*/  LDC.64 R16, c[0x0][0x398] ;  /* 0x0000e600ff107b82 */ /* 0x000e620000000a00 */
[----:B------:R-:W3:Y:S01]  /*05a0*/  LDG.E.64 R8, desc[UR30][R8.64] ;  /* 0x0000001e08087981 */ /* 0x000ee2000c1e1b00 */
[----:B------:R-:W-:Y:S02]  /*05b0*/  MOV R18, UR14 ;  /* 0x0000000e00127c02 */ /* 0x000fe40008000f00 */
[----:B------:R-:W-:Y:S02]  /*05c0*/  MOV R19, UR15 ;  /* 0x0000000f00137c02 */ /* 0x000fe40008000f00 */
[----:B------:R-:W-:Y:S02]  /*05d0*/  MOV R12, UR8 ;  /* 0x00000008000c7c02 */ /* 0x000fe40008000f00 */
[----:B------:R-:W-:Y:S02]  /*05e0*/  MOV R13, UR9 ;  /* 0x00000009000d7c02 */ /* 0x000fe40008000f00 */
[----:B------:R-:W2:Y:S04]  /*05f0*/  LDG.E.64 R18, desc[UR30][R18.64] ;  /* 0x0000001e12127981 */ /* 0x000ea8000c1e1b00 */
[----:B------:R-:W4:Y:S04]  /*0600*/  LDG.E.64 R12, desc[UR30][R12.64] ;  /* 0x0000001e0c0c7981 */ /* 0x000f28000c1e1b00 */
[----:B0-----:R-:W3:Y:S04]  /*0610*/  LDG.E.64 R10, desc[UR30][R10.64] ;  /* 0x0000001e0a0a7981 */ /* 0x001ee8000c1e1b00 */
[----:B-1----:R-:W5:Y:S01]  /*0620*/  LDG.E.64 R16, desc[UR30][R16.64] ;  /* 0x0000001e10107981 */ /* 0x002f62000c1e1b00 */
[----:B---3--:R-:W-:-:S02]  /*0630*/  IMAD R21, R9, R10, RZ ;  /* 0x0000000a09157224 */ /* 0x008fc400078e02ff */
[----:B------:R-:W-:-:S04]  /*0640*/  IMAD.WIDE.U32 R14, R8, R10, RZ ;  /* 0x0000000a080e7225 */ /* 0x000fc800078e00ff */
[----:B------:R-:W-:Y:S01]  /*0650*/  IMAD R21, R8, R11, R21 ;  /* 0x0000000b08157224 */ /* 0x000fe200078e0215 */
[----:B------:R-:W-:-:S03]  /*0660*/  IADD3 R14, P1, PT, RZ, -R14, RZ ;  /* 0x8000000eff0e7210 */ /* 0x000fc60007f3e0ff */
[----:B------:R-:W-:Y:S02]  /*0670*/  IMAD.IADD R15, R15, 0x1, R21 ;  /* 0x000000010f0f7824 */ /* 0x000fe400078e0215 */
[-C--:B--2---:R-:W-:Y:S02]  /*0680*/  IMAD R21, R5, R18.reuse, RZ ;  /* 0x0000001205157224 */ /* 0x084fe400078e02ff */
[----:B-----5:R-:W-:Y:S01]  /*0690*/  IMAD R23, R17, R18, RZ ;  /* 0x0000001211177224 */ /* 0x020fe200078e02ff */
[----:B------:R-:W-:Y:S01]  /*06a0*/  IADD3.X R15, PT, PT, RZ, ~R15, RZ, P1, !PT ;  /* 0x8000000fff0f7210 */ /* 0x000fe20000ffe4ff */
[C---:B------:R-:W-:Y:S02]  /*06b0*/  IMAD R21, R19.reuse, R4, R21 ;  /* 0x0000000413157224 */ /* 0x040fe400078e0215 */
[-C--:B------:R-:W-:Y:S02]  /*06c0*/  IMAD R23, R19, R16.reuse, R23 ;  /* 0x0000001013177224 */ /* 0x080fe400078e0217 */
[----:B------:R-:W-:-:S04]  /*06d0*/  IMAD.WIDE.U32 R14, R18, R16, R14 ;  /* 0x00000010120e7225 */ /* 0x000fc800078e000e */
[----:B------:R-:W-:-:S04]  /*06e0*/  IMAD.WIDE.U32 R18, R4, R18, RZ ;  /* 0x0000001204127225 */ /* 0x000fc800078e00ff */
[----:B----4-:R-:W-:Y:S01]  /*06f0*/  IMAD R25, R17, R12, RZ ;  /* 0x0000000c11197224 */ /* 0x010fe200078e02ff */
[----:B------:R-:W-:Y:S02]  /*0700*/  IADD3 R20, P1, PT, RZ, -R18, RZ ;  /* 0x80000012ff147210 */ /* 0x000fe40007f3e0ff */
[----:B------:R-:W-:Y:S01]  /*0710*/  IADD3 R21, PT, PT, R19, R21, RZ ;  /* 0x0000001513157210 */ /* 0x000fe20007ffe0ff */
[----:B------:R-:W-:Y:S01]  /*0720*/  IMAD R25, R13, R16, R25 ;  /* 0x000000100d197224 */ /* 0x000fe200078e0219 */
[----:B------:R-:W0:Y:S01]  /*0730*/  LDC.64 R18, c[0x0][0x388] ;  /* 0x0000e200ff127b82 */ /* 0x000e220000000a00 */
[----:B------:R-:W-:Y:S01]  /*0740*/  IMAD.WIDE.U32 R16, R16, R12, RZ ;  /* 0x0000000c10107225 */ /* 0x000fe200078e00ff */
[----:B------:R-:W-:-:S04]  /*0750*/  IADD3.X R21, PT, PT, RZ, ~R21, RZ, P1, !PT ;  /* 0x80000015ff157210 */ /* 0x000fc80000ffe4ff */
[----:B------:R-:W-:Y:S02]  /*0760*/  IADD3 R25, PT, PT, R17, R25, RZ ;  /* 0x0000001911197210 */ /* 0x000fe40007ffe0ff */
[----:B------:R-:W-:Y:S01]  /*0770*/  IADD3 R16, P2, PT, RZ, -R16, RZ ;  /* 0x80000010ff107210 */ /* 0x000fe20007f5e0ff */
[----:B------:R-:W-:Y:S02]  /*0780*/  IMAD R27, R9, R12, RZ ;  /* 0x0000000c091b7224 */ /* 0x000fe400078e02ff */
[----:B------:R-:W-:Y:S01]  /*0790*/  IMAD R9, R5, R10, RZ ;  /* 0x0000000a05097224 */ /* 0x000fe200078e02ff */
[----:B------:R-:W-:Y:S01]  /*07a0*/  IADD3.X R17, PT, PT, RZ, ~R25, RZ, P2, !PT ;  /* 0x80000019ff117210 */ /* 0x000fe200017fe4ff */
[-C--:B------:R-:W-:Y:S02]  /*07b0*/  IMAD R5, R13, R8.reuse, R27 ;  /* 0x000000080d057224 */ /* 0x080fe400078e021b */
[----:B------:R-:W-:-:S04]  /*07c0*/  IMAD.WIDE.U32 R20, R12, R8, R20 ;  /* 0x000000080c147225 */ /* 0x000fc800078e0014 */
[C---:B------:R-:W-:Y:S02]  /*07d0*/  IMAD R9, R4.reuse, R11, R9 ;  /* 0x0000000b04097224 */ /* 0x040fe400078e0209 */
[----:B------:R-:W-:Y:S01]  /*07e0*/  IMAD.WIDE.U32 R16, R4, R10, R16 ;  /* 0x0000000a04107225 */ /* 0x000fe200078e0010 */
[----:B------:R-:W-:Y:S02]  /*07f0*/  IADD3 R21, PT, PT, R21, R5, RZ ;  /* 0x0000000515157210 */ /* 0x000fe40007ffe0ff */
[----:B------:R-:W-:Y:S01]  /*0800*/  IADD3 R15, PT, PT, R15, R23, RZ ;  /* 0x000000170f0f7210 */ /* 0x000fe20007ffe0ff */
[----:B------:R-:W-:Y:S01]  /*0810*/  IMAD.IADD R17, R17, 0x1, R9 ;  /* 0x0000000111117824 */ /* 0x000fe200078e0209 */
[----:B------:R-:W-:Y:S02]  /*0820*/  MOV R4, UR12 ;  /* 0x0000000c00047c02 */ /* 0x000fe40008000f00 */
[----:B------:R-:W-:Y:S02]  /*0830*/  MOV R5, UR13 ;  /* 0x0000000d00057c02 */ /* 0x000fe40008000f00 */
[----:B------:R-:W-:-:S02]  /*0840*/  MOV R8, UR16 ;  /* 0x0000001000087c02 */ /* 0x000fc40008000f00 */
[----:B------:R-:W-:Y:S02]  /*0850*/  MOV R9, UR17 ;  /* 0x0000001100097c02 */ /* 0x000fe40008000f00 */
[----:B------:R-:W-:Y:S01]  /*0860*/  IADD3 R22, P1, PT, R22, -0x1, RZ ;  /* 0xffffffff16167810 */ /* 0x000fe20007f3e0ff */
[----:B0-----:R0:W-:Y:S03]  /*0870*/  STG.E.64 desc[UR30][R18.64], R20 ;  /* 0x0000001412007986 */ /* 0x0011e6000c101b1e */
[----:B------:R-:W-:Y:S01]  /*0880*/  IADD3.X R2, PT, PT, R2, -0x1, RZ, P1, !PT ;  /* 0xffffffff02027810 */ /* 0x000fe20000ffe4ff */
[----:B------:R0:W-:Y:S01]  /*0890*/  STG.E.64 desc[UR30][R4.64], R14 ;  /* 0x0000000e04007986 */ /* 0x0001e2000c101b1e */
[----:B------:R-:W-:-:S03]  /*08a0*/  ISETP.NE.U32.AND P1, PT, R22, RZ, PT ;  /* 0x000000ff1600720c */ /* 0x000fc60003f25070 */
[----:B------:R0:W-:Y:S01]  /*08b0*/  STG.E.64 desc[UR30][R8.64], R16 ;  /* 0x0000001008007986 */ /* 0x0001e2000c101b1e */
[----:B------:R-:W-:Y:S02]  /*08c0*/  ISETP.NE.AND.EX P1, PT, R2, RZ, PT, P1 ;  /* 0x000000ff0200720c */ /* 0x000fe40003f25310 */
[----:B------:R-:W-:-:S04]  /*08d0*/  IADD3 R0, P2, PT, R0, UR6, RZ ;  /* 0x0000000600007c10 */ /* 0x000fc8000ff5e0ff */
[----:B------:R-:W-:-:S07]  /*08e0*/  IADD3.X R3, PT, PT, RZ, R3, RZ, P2, !PT ;  /* 0x00000003ff037210 */ /* 0x000fce00017fe4ff */
[----:B0-----:R-:W-:Y:S05]  /*08f0*/  @P1 BRA `(.L_x_170) ;  /* 0xfffffffc00141947 */ /* 0x001fea000383ffff */
.L_x_169:
[----:B------:R-:W-:Y:S05]  /*0900*/  BSYNC.RECONVERGENT B0 ;  /* 0x0000000000007941 */ /* 0x000fea0003800200 */
.L_x_168:
[----:B------:R-:W-:Y:S05]  /*0910*/  @!P0 EXIT ;  /* 0x000000000000894d */ /* 0x000fea0003800000 */
[----:B------:R-:W0:Y:S01]  /*0920*/  LDC.64 R4, c[0x0][0x388] ;  /* 0x0000e200ff047b82 */ /* 0x000e220000000a00 */
[----:B------:R-:W1:Y:S02]  /*0930*/  LDCU UR5, c[0x0][0x380] ;  /* 0x00007000ff0577ac */ /* 0x000e640008000800 */
.L_x_171:
[----:B------:R-:W2:Y:S01]  /*0940*/  LDC.64 R10, c[0x0][0x390] ;  /* 0x0000e400ff0a7b82 */ /* 0x000ea20000000a00 */
[----:B------:R-:W-:Y:S01]  /*0950*/  MOV R22, UR14 ;  /* 0x0000000e00167c02 */ /* 0x000fe20008000f00 */
[----:B------:R-:W3:Y:S01]  /*0960*/  LDG.E.64 R18, desc[UR30][R6.64] ;  /* 0x0000001e06127981 */ /* 0x000ee2000c1e1b00 */
[----:B------:R-:W-:-:S06]  /*0970*/  MOV R23, UR15 ;  /* 0x0000000f00177c02 */ /* 0x000fcc0008000f00 */
[----:B------:R-:W3:Y:S01]  /*0980*/  LDG.E.64 R22, desc[UR30][R22.64] ;  /* 0x0000001e16167981 */ /* 0x000ee2000c1e1b00 */
[----:B------:R-:W4:Y:S01]  /*0990*/  LDC.64 R8, c[0x0][0x398] ;  /* 0x0000e600ff087b82 */ /* 0x000f220000000a00 */
[----:B------:R-:W-:Y:S01]  /*09a0*/  IMAD.U32 R14, RZ, RZ, UR8 ;  /* 0x00000008ff0e7e24 */ /* 0x000fe2000f8e00ff */
[----:B------:R-:W-:Y:S02]  /*09b0*/  MOV R15, UR9 ;  /* 0x00000009000f7c02 */ /* 0x000fe40008000f00 */
[----:B------:R-:W-:Y:S02]  /*09c0*/  MOV R24, UR10 ;  /* 0x0000000a00187c02 */ /* 0x000fe40008000f00 */
[----:B------:R-:W-:Y:S02]  /*09d0*/  MOV R25, UR11 ;  /* 0x0000000b00197c02 */ /* 0x000fe40008000f00 */
[----:B------:R-:W5:Y:S04]  /*09e0*/  LDG.E.64 R14, desc[UR30][R14.64] ;  /* 0x0000001e0e0e7981 */ /* 0x000f68000c1e1b00 */
[----:B------:R-:W5:Y:S04]  /*09f0*/  LDG.E.64 R24, desc[UR30][R24.64] ;  /* 0x0000001e18187981 */ /* 0x000f68000c1e1b00 */
[----:B--2---:R-:W2:Y:S04]  /*0a00*/  LDG.E.64 R20, desc[UR30][R10.64] ;  /* 0x0000001e0a147981 */ /* 0x004ea8000c1e1b00 */
[----:B----4-:R-:W4:Y:S01]  /*0a10*/  LDG.E.64 R12, desc[UR30][R8.64] ;  /* 0x0000001e080c7981 */ /* 0x010f22000c1e1b00 */
[----:B---3--:R-:W-:-:S04]  /*0a20*/  IMAD R17, R19, R22, RZ ;  /* 0x0000001613117224 */ /* 0x008fc800078e02ff */
[----:B------:R-:W-:Y:S02]  /*0a30*/  IMAD R27, R23, R18, R17 ;  /* 0x00000012171b7224 */ /* 0x000fe400078e0211 */
[----:B------:R-:W-:-:S05]  /*0a40*/  IMAD.WIDE.U32 R16, R18, R22, RZ ;  /* 0x0000001612107225 */ /* 0x000fca00078e00ff */
[----:B------:R-:W-:Y:S02]  /*0a50*/  IADD3 R2, PT, PT, R17, R27, RZ ;  /* 0x0000001b11027210 */ /* 0x000fe40007ffe0ff */
[----:B------:R-:W-:Y:S01]  /*0a60*/  IADD3 R16, P0, PT, RZ, -R16, RZ ;  /* 0x80000010ff107210 */ /* 0x000fe20007f1e0ff */
[----:B-----5:R-:W-:-:S03]  /*0a70*/  IMAD R27, R25, R14, RZ ;  /* 0x0000000e191b7224 */ /* 0x020fc600078e02ff */
[----:B------:R-:W-:Y:S01]  /*0a80*/  IADD3.X R17, PT, PT, RZ, ~R2, RZ, P0, !PT ;  /* 0x80000002ff117210 */ /* 0x000fe200007fe4ff */
[----:B--2---:R-:W-:Y:S02]  /*0a90*/  IMAD R29, R25, R20, RZ ;  /* 0x00000014191d7224 */ /* 0x004fe400078e02ff */
[-C--:B------:R-:W-:Y:S02]  /*0aa0*/  IMAD R2, R15, R24.reuse, R27 ;  /* 0x000000180f027224 */ /* 0x080fe400078e021b */
[----:B------:R-:W-:Y:S02]  /*0ab0*/  IMAD R27, R24, R21, R29 ;  /* 0x00000015181b7224 */ /* 0x000fe400078e021d */
[----:B------:R-:W-:-:S04]  /*0ac0*/  IMAD.WIDE.U32 R16, R14, R24, R16 ;  /* 0x000000180e107225 */ /* 0x000fc800078e0010 */
[----:B------:R-:W-:-:S05]  /*0ad0*/  IMAD.WIDE.U32 R24, R24, R20, RZ ;  /* 0x0000001418187225 */ /* 0x000fca00078e00ff */
[----:B------:R-:W-:Y:S02]  /*0ae0*/  IADD3 R27, PT, PT, R25, R27, RZ ;  /* 0x0000001b191b7210 */ /* 0x000fe40007ffe0ff */
[----:B------:R-:W-:-:S04]  /*0af0*/  IADD3 R24, P0, PT, RZ, -R24, RZ ;  /* 0x80000018ff187210 */ /* 0x000fc80007f1e0ff */
[----:B------:R-:W-:Y:S01]  /*0b00*/  IADD3.X R25, PT, PT, RZ, ~R27, RZ, P0, !PT ;  /* 0x8000001bff197210 */ /* 0x000fe200007fe4ff */
[C---:B----4-:R-:W-:Y:S02]  /*0b10*/  IMAD R27, R13.reuse, R22, RZ ;  /* 0x000000160d1b7224 */ /* 0x050fe400078e02ff */
[----:B------:R-:W-:Y:S02]  /*0b20*/  IMAD R13, R13, R14, RZ ;  /* 0x0000000e0d0d7224 */ /* 0x000fe400078e02ff */
[----:B------:R-:W-:-:S04]  /*0b30*/  IMAD.WIDE.U32 R24, R22, R12, R24 ;  /* 0x0000000c16187225 */ /* 0x000fc800078e0018 */
[-C--:B------:R-:W-:Y:S02]  /*0b40*/  IMAD R23, R23, R12.reuse, R27 ;  /* 0x0000000c17177224 */ /* 0x080fe400078e021b */
[----:B------:R-:W-:Y:S02]  /*0b50*/  IMAD R15, R15, R12, R13 ;  /* 0x0000000c0f0f7224 */ /* 0x000fe400078e020d */
[----:B------:R-:W-:-:S04]  /*0b60*/  IMAD.WIDE.U32 R12, R12, R14, RZ ;  /* 0x0000000e0c0c7225 */ /* 0x000fc800078e00ff */
[----:B------:R-:W-:Y:S01]  /*0b70*/  IMAD.IADD R13, R13, 0x1, R15 ;  /* 0x000000010d0d7824 */ /* 0x000fe200078e020f */
[----:B------:R-:W-:Y:S01]  /*0b80*/  IADD3 R12, P0, PT, RZ, -R12, RZ ;  /* 0x8000000cff0c7210 */ /* 0x000fe20007f1e0ff */
[----:B------:R-:W-:-:S03]  /*0b90*/  IMAD R15, R19, R20, RZ ;  /* 0x00000014130f7224 */ /* 0x000fc600078e02ff */
[----:B------:R-:W-:Y:S01]  /*0ba0*/  IADD3.X R13, PT, PT, RZ, ~R13, RZ, P0, !PT ;  /* 0x8000000dff0d7210 */ /* 0x000fe200007fe4ff */
[C---:B------:R-:W-:Y:S01]  /*0bb0*/  IMAD R29, R18.reuse, R21, R15 ;  /* 0x00000015121d7224 */ /* 0x040fe200078e020f */
[----:B------:R-:W-:Y:S01]  /*0bc0*/  IADD3 R15, PT, PT, R17, R2, RZ ;  /* 0x00000002110f7210 */ /* 0x000fe20007ffe0ff */
[----:B------:R-:W-:Y:S01]  /*0bd0*/  IMAD.WIDE.U32 R18, R18, R20, R12 ;  /* 0x0000001412127225 */ /* 0x000fe200078e000c */
[----:B------:R-:W-:Y:S02]  /*0be0*/  MOV R14, R16 ;  /* 0x00000010000e7202 */ /* 0x000fe40000000f00 */
[----:B------:R-:W-:Y:S01]  /*0bf0*/  IADD3 R27, PT, PT, R25, R23, RZ ;  /* 0x00000017191b7210 */ /* 0x000fe20007ffe0ff */
[----:B------:R-:W-:Y:S01]  /*0c00*/  IMAD.U32 R13, RZ, RZ, UR13 ;  /* 0x0000000dff0d7e24 */ /* 0x000fe2000f8e00ff */
[----:B------:R-:W-:Y:S02]  /*0c10*/  MOV R26, R24 ;  /* 0x00000018001a7202 */ /* 0x000fe40000000f00 */
[----:B------:R-:W-:-:S02]  /*0c20*/  MOV R12, UR12 ;  /* 0x0000000c000c7c02 */ /* 0x000fc40008000f00 */
[----:B------:R-:W-:Y:S02]  /*0c30*/  IADD3 R29, PT, PT, R19, R29, RZ ;  /* 0x0000001d131d7210 */ /* 0x000fe40007ffe0ff */
[----:B------:R-:W-:Y:S02]  /*0c40*/  MOV R16, UR16 ;  /* 0x0000001000107c02 */ /* 0x000fe40008000f00 */
[----:B------:R-:W-:Y:S02]  /*0c50*/  MOV R17, UR17 ;  /* 0x0000001100117c02 */ /* 0x000fe40008000f00 */
[----:B------:R-:W-:Y:S02]  /*0c60*/  MOV R22, UR14 ;  /* 0x0000000e00167c02 */ /* 0x000fe40008000f00 */
[----:B------:R-:W-:Y:S02]  /*0c70*/  MOV R23, UR15 ;  /* 0x0000000f00177c02 */ /* 0x000fe40008000f00 */
[----:B------:R-:W-:Y:S01]  /*0c80*/  MOV R28, R18 ;  /* 0x00000012001c7202 */ /* 0x000fe20000000f00 */
[----:B0-----:R-:W-:Y:S04]  /*0c90*/  STG.E.64 desc[UR30][R4.64], R14 ;  /* 0x0000000e04007986 */ /* 0x001fe8000c101b1e */
[----:B------:R-:W-:Y:S04]  /*0ca0*/  STG.E.64 desc[UR30][R12.64], R26 ;  /* 0x0000001a0c007986 */ /* 0x000fe8000c101b1e */
[----:B------:R0:W-:Y:S04]  /*0cb0*/  STG.E.64 desc[UR30][R16.64], R28 ;  /* 0x0000001c10007986 */ /* 0x0001e8000c101b1e */
[----:B------:R-:W2:Y:S01]  /*0cc0*/  LDG.E.64 R22, desc[UR30][R22.64] ;  /* 0x0000001e16167981 */ /* 0x000ea2000c1e1b00 */
[----:B------:R-:W-:Y:S01]  /*0cd0*/  IMAD.U32 R24, RZ, RZ, UR10 ;  /* 0x0000000aff187e24 */ /* 0x000fe2000f8e00ff */
[----:B------:R-:W-:-:S02]  /*0ce0*/  MOV R25, UR11 ;  /* 0x0000000b00197c02 */ /* 0x000fc40008000f00 */
[----:B------:R-:W-:Y:S01]  /*0cf0*/  MOV R18, UR8 ;  /* 0x0000000800127c02 */ /* 0x000fe20008000f00 */
[----:B------:R-:W3:Y:S01]  /*0d00*/  LDG.E.64 R20, desc[UR30][R8.64] ;  /* 0x0000001e08147981 */ /* 0x000ee2000c1e1b00 */
[----:B------:R-:W-:-:S03]  /*0d10*/  MOV R19, UR9 ;  /* 0x0000000900137c02 */ /* 0x000fc60008000f00 */
[----:B------:R-:W4:Y:S04]  /*0d20*/  LDG.E.64 R24, desc[UR30][R24.64] ;  /* 0x0000001e18187981 */ /* 0x000f28000c1e1b00 */
[----:B0-----:R-:W2:Y:S04]  /*0d30*/  LDG.E.64 R16, desc[UR30][R6.64] ;  /* 0x0000001e06107981 */ /* 0x001ea8000c1e1b00 */
[----:B------:R-:W4:Y:S04]  /*0d40*/  LDG.E.64 R12, desc[UR30][R18.64] ;  /* 0x0000001e120c7981 */ /* 0x000f28000c1e1b00 */
[----:B------:R-:W5:Y:S01]  /*0d50*/  LDG.E.64 R18, desc[UR30][R10.64] ;  /* 0x0000001e0a127981 */ /* 0x000f62000c1e1b00 */
[----:B--2---:R-:W-:-:S04]  /*0d60*/  IMAD R15, R17, R22, RZ ;  /* 0x00000016110f7224 */ /* 0x004fc800078e02ff */
[----:B------:R-:W-:Y:S02]  /*0d70*/  IMAD R27, R23, R16, R15 ;  /* 0x00000010171b7224 */ /* 0x000fe400078e020f */
[----:B------:R-:W-:-:S05]  /*0d80*/  IMAD.WIDE.U32 R14, R16, R22, RZ ;  /* 0x00000016100e7225 */ /* 0x000fca00078e00ff */
[----:B------:R-:W-:Y:S02]  /*0d90*/  IADD3 R2, PT, PT, R15, R27, RZ ;  /* 0x0000001b0f027210 */ /* 0x000fe40007ffe0ff */
[----:B------:R-:W-:Y:S01]  /*0da0*/  IADD3 R14, P0, PT, RZ, -R14, RZ ;  /* 0x8000000eff0e7210 */ /* 0x000fe20007f1e0ff */
[C---:B----4-:R-:W-:Y:S02]  /*0db0*/  IMAD R27, R25.reuse, R12, RZ ;  /* 0x0000000c191b7224 */ /* 0x050fe400078e02ff */
[----:B-----5:R-:W-:Y:S01]  /*0dc0*/  IMAD R29, R25, R18, RZ ;  /* 0x00000012191d7224 */ /* 0x020fe200078e02ff */
[----:B------:R-:W-:Y:S01]  /*0dd0*/  IADD3.X R15, PT, PT, RZ, ~R2, RZ, P0, !PT ;  /* 0x80000002ff0f7210 */ /* 0x000fe200007fe4ff */
[-C--:B------:R-:W-:Y:S02]  /*0de0*/  IMAD R2, R13, R24.reuse, R27 ;  /* 0x000000180d027224 */ /* 0x080fe400078e021b */
[----:B------:R-:W-:Y:S02]  /*0df0*/  IMAD R27, R24, R19, R29 ;  /* 0x00000013181b7224 */ /* 0x000fe400078e021d */
[----:B------:R-:W-:-:S04]  /*0e00*/  IMAD.WIDE.U32 R14, R12, R24, R14 ;  /* 0x000000180c0e7225 */ /* 0x000fc800078e000e */
[----:B------:R-:W-:-:S05]  /*0e10*/  IMAD.WIDE.U32 R24, R24, R18, RZ ;  /* 0x0000001218187225 */ /* 0x000fca00078e00ff */
[----:B------:R-:W-:Y:S02]  /*0e20*/  IADD3 R27, PT, PT, R25, R27, RZ ;  /* 0x0000001b191b7210 */ /* 0x000fe40007ffe0ff */
[----:B------:R-:W-:-:S04]  /*0e30*/  IADD3 R24, P0, PT, RZ, -R24, RZ ;  /* 0x80000018ff187210 */ /* 0x000fc80007f1e0ff */
[----:B------:R-:W-:Y:S01]  /*0e40*/  IADD3.X R25, PT, PT, RZ, ~R27, RZ, P0, !PT ;  /* 0x8000001bff197210 */ /* 0x000fe200007fe4ff */
[C---:B---3--:R-:W-:Y:S02]  /*0e50*/  IMAD R27, R21.reuse, R22, RZ ;  /* 0x00000016151b7224 */ /* 0x048fe400078e02ff */
[----:B------:R-:W-:-:S04]  /*0e60*/  IMAD R21, R21, R12, RZ ;  /* 0x0000000c15157224 */ /* 0x000fc800078e02ff */
[----:B------:R-:W-:Y:S02]  /*0e70*/  IMAD R21, R13, R20, R21 ;  /* 0x000000140d157224 */ /* 0x000fe400078e0215 */
[----:B------:R-:W-:-:S03]  /*0e80*/  IMAD.WIDE.U32 R12, R20, R12, RZ ;  /* 0x0000000c140c7225 */ /* 0x000fc600078e00ff */
[----:B------:R-:W-:Y:S02]  /*0e90*/  IADD3 R12, P0, PT, RZ, -R12, RZ ;  /* 0x8000000cff0c7210 */ /* 0x000fe40007f1e0ff */
[----:B------:R-:W-:Y:S01]  /*0ea0*/  IADD3 R13, PT, PT, R13, R21, RZ ;  /* 0x000000150d0d7210 */ /* 0x000fe20007ffe0ff */
[----:B------:R-:W-:-:S04]  /*0eb0*/  IMAD R17, R17, R18, RZ ;  /* 0x0000001211117224 */ /* 0x000fc800078e02ff */
[----:B------:R-:W-:Y:S02]  /*0ec0*/  IMAD.X R13, RZ, RZ, ~R13, P0 ;  /* 0x000000ffff0d7224 */ /* 0x000fe400000e0e0d */
[C---:B------:R-:W-:Y:S02]  /*0ed0*/  IMAD R17, R16.reuse, R19, R17 ;  /* 0x0000001310117224 */ /* 0x040fe400078e0211 */
[----:B------:R-:W-:-:S04]  /*0ee0*/  IMAD.WIDE.U32 R12, R16, R18, R12 ;  /* 0x00000012100c7225 */ /* 0x000fc800078e000c */
[----:B------:R-:W-:-:S04]  /*0ef0*/  IMAD.WIDE.U32 R24, R22, R20, R24 ;  /* 0x0000001416187225 */ /* 0x000fc800078e0018 */
[----:B------:R-:W-:Y:S01]  /*0f00*/  IMAD R23, R23, R20, R27 ;  /* 0x0000001417177224 */ /* 0x000fe200078e021b */
[----:B------:R-:W-:Y:S02]  /*0f10*/  IADD3 R15, PT, PT, R15, R2, RZ ;  /* 0x000000020f0f7210 */ /* 0x000fe40007ffe0ff */
[----:B------:R-:W-:Y:S01]  /*0f20*/  IADD3 R29, PT, PT, R13, R17, RZ ;  /* 0x000000110d1d7210 */ /* 0x000fe20007ffe0ff */
[----:B------:R-:W-:Y:S01]  /*0f30*/  IMAD.U32 R22, RZ, RZ, UR14 ;  /* 0x0000000eff167e24 */ /* 0x000fe2000f8e00ff */
[----:B------:R-:W-:Y:S02]  /*0f40*/  IADD3 R27, PT, PT, R25, R23, RZ ;  /* 0x00000017191b7210 */ /* 0x000fe40007ffe0ff */
[----:B------:R-:W-:Y:S02]  /*0f50*/  MOV R26, R24 ;  /* 0x00000018001a7202 */ /* 0x000fe40000000f00 */
[----:B------:R-:W-:Y:S02]  /*0f60*/  MOV R16, UR12 ;  /* 0x0000000c00107c02 */ /* 0x000fe40008000f00 */
[----:B------:R-:W-:-:S02]  /*0f70*/  MOV R17, UR13 ;  /* 0x0000000d00117c02 */ /* 0x000fc40008000f00 */
[----:B------:R-:W-:Y:S02]  /*0f80*/  MOV R18, UR16 ;  /* 0x0000001000127c02 */ /* 0x000fe40008000f00 */
[----:B------:R-:W-:Y:S02]  /*0f90*/  MOV R19, UR17 ;  /* 0x0000001100137c02 */ /* 0x000fe40008000f00 */
[----:B------:R-:W-:Y:S02]  /*0fa0*/  MOV R23, UR15 ;  /* 0x0000000f00177c02 */ /* 0x000fe40008000f00 */
[----:B------:R-:W-:Y:S01]  /*0fb0*/  MOV R28, R12 ;  /* 0x0000000c001c7202 */ /* 0x000fe20000000f00 */
[----:B------:R-:W-:Y:S04]  /*0fc0*/  STG.E.64 desc[UR30][R4.64], R14 ;  /* 0x0000000e04007986 */ /* 0x000fe8000c101b1e */
[----:B------:R0:W-:Y:S04]  /*0fd0*/  STG.E.64 desc[UR30][R16.64], R26 ;  /* 0x0000001a10007986 */ /* 0x0001e8000c101b1e */
[----:B------:R2:W-:Y:S04]  /*0fe0*/  STG.E.64 desc[UR30][R18.64], R28 ;  /* 0x0000001c12007986 */ /* 0x0005e8000c101b1e */
[----:B------:R-:W3:Y:S01]  /*0ff0*/  LDG.E.64 R22, desc[UR30][R22.64] ;  /* 0x0000001e16167981 */ /* 0x000ee2000c1e1b00 */
[----:B------:R-:W-:-:S02]  /*1000*/  MOV R12, UR8 ;  /* 0x00000008000c7c02 */ /* 0x000fc40008000f00 */
[----:B------:R-:W-:Y:S01]  /*1010*/  MOV R13, UR9 ;  /* 0x00000009000d7c02 */ /* 0x000fe20008000f00 */
[----:B------:R-:W4:Y:S04]  /*1020*/  LDG.E.64 R20, desc[UR30][R8.64] ;  /* 0x0000001e08147981 */ /* 0x000f28000c1e1b00 */
[----:B0-----:R-:W3:Y:S01]  /*1030*/  LDG.E.64 R16, desc[UR30][R6.64] ;  /* 0x0000001e06107981 */ /* 0x001ee2000c1e1b00 */
[----:B------:R-:W-:Y:S02]  /*1040*/  MOV R24, UR10 ;  /* 0x0000000a00187c02 */ /* 0x000fe40008000f00 */
[----:B------:R-:W-:Y:S01]  /*1050*/  MOV R25, UR11 ;  /* 0x0000000b00197c02 */ /* 0x000fe20008000f00 */
[----:B------:R-:W5:Y:S04]  /*1060*/  LDG.E.64 R12, desc[UR30][R12.64] ;  /* 0x0000001e0c0c7981 */ /* 0x000f68000c1e1b00 */
[----:B--2---:R-:W2:Y:S04]  /*1070*/  LDG.E.64 R18, desc[UR30][R10.64] ;  /* 0x0000001e0a127981 */ /* 0x004ea8000c1e1b00 */
[----:B------:R-:W5:Y:S01]  /*1080*/  LDG.E.64 R24, desc[UR30][R24.64] ;  /* 0x0000001e18187981 */ /* 0x000f62000c1e1b00 */
[----:B------:R-:W-:-:S02]  /*1090*/  MOV R26, UR12 ;  /* 0x0000000c001a7c02 */ /* 0x000fc40008000f00 */
[----:B------:R-:W-:Y:S01]  /*10a0*/  MOV R28, UR16 ;  /* 0x00000010001c7c02 */ /* 0x000fe20008000f00 */
[----:B---3--:R-:W-:-:S04]  /*10b0*/  IMAD R15, R17, R22, RZ ;  /* 0x00000016110f7224 */ /* 0x008fc800078e02ff */
[----:B------:R-:W-:Y:S02]  /*10c0*/  IMAD R27, R23, R16, R15 ;  /* 0x00000010171b7224 */ /* 0x000fe400078e020f */
[----:B------:R-:W-:-:S05]  /*10d0*/  IMAD.WIDE.U32 R14, R16, R22, RZ ;  /* 0x00000016100e7225 */ /* 0x000fca00078e00ff */
[----:B------:R-:W-:Y:S02]  /*10e0*/  IADD3 R2, PT, PT, R15, R27, RZ ;  /* 0x0000001b0f027210 */ /* 0x000fe40007ffe0ff */
[----:B------:R-:W-:Y:S01]  /*10f0*/  IADD3 R14, P0, PT, RZ, -R14, RZ ;  /* 0x8000000eff0e7210 */ /* 0x000fe20007f1e0ff */
[C---:B-----5:R-:W-:Y:S02]  /*1100*/  IMAD R27, R25.reuse, R12, RZ ;  /* 0x0000000c191b7224 */ /* 0x060fe400078e02ff */
[----:B--2---:R-:W-:Y:S02]  /*1110*/  IMAD R29, R25, R18, RZ ;  /* 0x00000012191d7224 */ /* 0x004fe400078e02ff */
[----:B------:R-:W-:Y:S02]  /*1120*/  IMAD.X R15, RZ, RZ, ~R2, P0 ;  /* 0x000000ffff0f7224 */ /* 0x000fe400000e0e02 */
[----:B------:R-:W-:Y:S02]  /*1130*/  IMAD R2, R13, R24, R27 ;  /* 0x000000180d027224 */ /* 0x000fe400078e021b */
[----:B------:R-:W-:-:S02]  /*1140*/  IMAD R27, R24, R19, R29 ;  /* 0x00000013181b7224 */ /* 0x000fc400078e021d */
[----:B------:R-:W-:-:S04]  /*1150*/  IMAD.WIDE.U32 R14, R12, R24, R14 ;  /* 0x000000180c0e7225 */ /* 0x000fc800078e000e */
[----:B------:R-:W-:-:S05]  /*1160*/  IMAD.WIDE.U32 R24, R24, R18, RZ ;  /* 0x0000001218187225 */ /* 0x000fca00078e00ff */
[----:B------:R-:W-:Y:S02]  /*1170*/  IADD3 R27, PT, PT, R25, R27, RZ ;  /* 0x0000001b191b7210 */ /* 0x000fe40007ffe0ff */
[----:B------:R-:W-:-:S04]  /*1180*/  IADD3 R24, P0, PT, RZ, -R24, RZ ;  /* 0x80000018ff187210 */ /* 0x000fc80007f1e0ff */
[----:B------:R-:W-:Y:S01]  /*1190*/  IADD3.X R25, PT, PT, RZ, ~R27, RZ, P0, !PT ;  /* 0x8000001bff197210 */ /* 0x000fe200007fe4ff */
[----:B----4-:R-:W-:-:S04]  /*11a0*/  IMAD R27, R21, R22, RZ ;  /* 0x00000016151b7224 */ /* 0x010fc800078e02ff */
[----:B------:R-:W-:Y:S01]  /*11b0*/  IMAD R27, R23, R20, R27 ;  /* 0x00000014171b7224 */ /* 0x000fe200078e021b */
[----:B------:R-:W-:Y:S01]  /*11c0*/  IADD3 R23, PT, PT, R15, R2, RZ ;  /* 0x000000020f177210 */ /* 0x000fe20007ffe0ff */
[----:B------:R-:W-:-:S04]  /*11d0*/  IMAD R15, R21, R12, RZ ;  /* 0x0000000c150f7224 */ /* 0x000fc800078e02ff */
[----:B------:R-:W-:Y:S02]  /*11e0*/  IMAD R15, R13, R20, R15 ;  /* 0x000000140d0f7224 */ /* 0x000fe400078e020f */
[----:B------:R-:W-:-:S03]  /*11f0*/  IMAD.WIDE.U32 R12, R20, R12, RZ ;  /* 0x0000000c140c7225 */ /* 0x000fc600078e00ff */
[----:B------:R-:W-:Y:S02]  /*1200*/  IADD3 R12, P0, PT, RZ, -R12, RZ ;  /* 0x8000000cff0c7210 */ /* 0x000fe40007f1e0ff */
[----:B------:R-:W-:Y:S01]  /*1210*/  IADD3 R13, PT, PT, R13, R15, RZ ;  /* 0x0000000f0d0d7210 */ /* 0x000fe20007ffe0ff */
[----:B------:R-:W-:-:S03]  /*1220*/  IMAD R15, R17, R18, RZ ;  /* 0x00000012110f7224 */ /* 0x000fc600078e02ff */
[----:B------:R-:W-:Y:S01]  /*1230*/  IADD3.X R13, PT, PT, RZ, ~R13, RZ, P0, !PT ;  /* 0x8000000dff0d7210 */ /* 0x000fe200007fe4ff */
[----:B------:R-:W-:Y:S01]  /*1240*/  IMAD.WIDE.U32 R24, R22, R20, R24 ;  /* 0x0000001416187225 */ /* 0x000fe200078e0018 */
[----:B------:R-:W-:-:S03]  /*1250*/  MOV R22, R14 ;  /* 0x0000000e00167202 */ /* 0x000fc60000000f00 */
[----:B------:R-:W-:Y:S01]  /*1260*/  IMAD.WIDE.U32 R12, R16, R18, R12 ;  /* 0x00000012100c7225 */ /* 0x000fe200078e000c */
[----:B------:R-:W-:-:S03]  /*1270*/  IADD3 R25, PT, PT, R25, R27, RZ ;  /* 0x0000001b19197210 */ /* 0x000fc60007ffe0ff */
[----:B------:R-:W-:Y:S01]  /*1280*/  IMAD R15, R16, R19, R15 ;  /* 0x00000013100f7224 */ /* 0x000fe200078e020f */
[----:B------:R-:W-:Y:S02]  /*1290*/  MOV R27, UR13 ;  /* 0x0000000d001b7c02 */ /* 0x000fe40008000f00 */
[----:B------:R-:W-:Y:S01]  /*12a0*/  MOV R29, UR17 ;  /* 0x00000011001d7c02 */ /* 0x000fe20008000f00 */
[----:B------:R-:W-:Y:S01]  /*12b0*/  IMAD.IADD R17, R13, 0x1, R15 ;  /* 0x000000010d117824 */ /* 0x000fe200078e020f */
[----:B------:R-:W-:Y:S02]  /*12c0*/  MOV R16, R12 ;  /* 0x0000000c00107202 */ /* 0x000fe40000000f00 */
[----:B------:R-:W-:Y:S02]  /*12d0*/  MOV R14, UR14 ;  /* 0x0000000e000e7c02 */ /* 0x000fe40008000f00 */
[----:B------:R-:W-:Y:S01]  /*12e0*/  MOV R15, UR15 ;  /* 0x0000000f000f7c02 */ /* 0x000fe20008000f00 */
[----:B------:R0:W-:Y:S04]  /*12f0*/  STG.E.64 desc[UR30][R4.64], R22 ;  /* 0x0000001604007986 */ /* 0x0001e8000c101b1e */
[----:B------:R-:W-:Y:S04]  /*1300*/  STG.E.64 desc[UR30][R26.64], R24 ;  /* 0x000000181a007986 */ /* 0x000fe8000c101b1e */
[----:B------:R2:W-:Y:S04]  /*1310*/  STG.E.64 desc[UR30][R28.64], R16 ;  /* 0x000000101c007986 */ /* 0x0005e8000c101b1e */
[----:B------:R-:W3:Y:S01]  /*1320*/  LDG.E.64 R12, desc[UR30][R14.64] ;  /* 0x0000001e0e0c7981 */ /* 0x000ee2000c1e1b00 */
[----:B------:R-:W-:Y:S01]  /*1330*/  IMAD.U32 R20, RZ, RZ, UR8 ;  /* 0x00000008ff147e24 */ /* 0x000fe2000f8e00ff */
[----:B------:R-:W-:-:S02]  /*1340*/  MOV R21, UR9 ;  /* 0x0000000900157c02 */ /* 0x000fc40008000f00 */
[----:B------:R-:W-:Y:S01]  /*1350*/  MOV R18, UR10 ;  /* 0x0000000a00127c02 */ /* 0x000fe20008000f00 */
[----:B------:R-:W4:Y:S01]  /*1360*/  LDG.E.64 R10, desc[UR30][R10.64] ;  /* 0x0000001e0a0a7981 */ /* 0x000f22000c1e1b00 */
[----:B------:R-:W-:-:S03]  /*1370*/  MOV R19, UR11 ;  /* 0x0000000b00137c02 */ /* 0x000fc60008000f00 */
[----:B------:R-:W5:Y:S04]  /*1380*/  LDG.E.64 R20, desc[UR30][R20.64] ;  /* 0x0000001e14147981 */ /* 0x000f68000c1e1b00 */
[----:B------:R-:W3:Y:S04]  /*1390*/  LDG.E.64 R14, desc[UR30][R6.64] ;  /* 0x0000001e060e7981 */ /* 0x000ee8000c1e1b00 */
[----:B------:R-:W5:Y:S04]  /*13a0*/  LDG.E.64 R18, desc[UR30][R18.64] ;  /* 0x0000001e12127981 */ /* 0x000f68000c1e1b00 */
[----:B------:R-:W4:Y:S01]  /*13b0*/  LDG.E.64 R8, desc[UR30][R8.64] ;  /* 0x0000001e08087981 */ /* 0x000f22000c1e1b00 */
[----:B---3--:R-:W-:-:S02]  /*13c0*/  IMAD R2, R15, R12, RZ ;  /* 0x0000000c0f027224 */ /* 0x008fc400078e02ff */
[----:B0-----:R-:W-:-:S04]  /*13d0*/  IMAD.WIDE.U32 R22, R14, R12, RZ ;  /* 0x0000000c0e167225 */ /* 0x001fc800078e00ff */
[----:B--2---:R-:W-:Y:S01]  /*13e0*/  IMAD R17, R13, R14, R2 ;  /* 0x0000000e0d117224 */ /* 0x004fe200078e0202 */
[----:B------:R-:W-:-:S04]  /*13f0*/  IADD3 R16, P0, PT, RZ, -R22, RZ ;  /* 0x80000016ff107210 */ /* 0x000fc80007f1e0ff */
[----:B------:R-:W-:Y:S01]  /*1400*/  IADD3 R22, PT, PT, R23, R17, RZ ;  /* 0x0000001117167210 */ /* 0x000fe20007ffe0ff */
[C---:B-----5:R-:W-:Y:S02]  /*1410*/  IMAD R23, R19.reuse, R20, RZ ;  /* 0x0000001413177224 */ /* 0x060fe400078e02ff */
[----:B----4-:R-:W-:Y:S01]  /*1420*/  IMAD R27, R19, R10, RZ ;  /* 0x0000000a131b7224 */ /* 0x010fe200078e02ff */
[----:B------:R-:W-:Y:S01]  /*1430*/  IADD3.X R17, PT, PT, RZ, ~R22, RZ, P0, !PT ;  /* 0x80000016ff117210 */ /* 0x000fe200007fe4ff */
[----:B------:R-:W-:Y:S02]  /*1440*/  IMAD R25, R9, R20, RZ ;  /* 0x0000001409197224 */ /* 0x000fe400078e02ff */
[-C--:B------:R-:W-:Y:S02]  /*1450*/  IMAD R23, R21, R18.reuse, R23 ;  /* 0x0000001215177224 */ /* 0x080fe400078e0217 */
[----:B------:R-:W-:-:S04]  /*1460*/  IMAD.WIDE.U32 R16, R20, R18, R16 ;  /* 0x0000001214107225 */ /* 0x000fc800078e0010 */
[C---:B------:R-:W-:Y:S02]  /*1470*/  IMAD R27, R18.reuse, R11, R27 ;  /* 0x0000000b121b7224 */ /* 0x040fe400078e021b */
[----:B------:R-:W-:-:S04]  /*1480*/  IMAD.WIDE.U32 R18, R18, R10, RZ ;  /* 0x0000000a12127225 */ /* 0x000fc800078e00ff */
[----:B------:R-:W-:Y:S02]  /*1490*/  IMAD R25, R21, R8, R25 ;  /* 0x0000000815197224 */ /* 0x000fe400078e0219 */
[----:B------:R-:W-:Y:S01]  /*14a0*/  IMAD.WIDE.U32 R20, R8, R20, RZ ;  /* 0x0000001408147225 */ /* 0x000fe200078e00ff */
[----:B------:R-:W-:Y:S02]  /*14b0*/  IADD3 R18, P0, PT, RZ, -R18, RZ ;  /* 0x80000012ff127210 */ /* 0x000fe40007f1e0ff */
[----:B------:R-:W-:Y:S02]  /*14c0*/  IADD3 R27, PT, PT, R19, R27, RZ ;  /* 0x0000001b131b7210 */ /* 0x000fe40007ffe0ff */
[----:B------:R-:W-:Y:S02]  /*14d0*/  IADD3 R20, P1, PT, RZ, -R20, RZ ;  /* 0x80000014ff147210 */ /* 0x000fe40007f3e0ff */
[----:B------:R-:W-:Y:S01]  /*14e0*/  IADD3 R25, PT, PT, R21, R25, RZ ;  /* 0x0000001915197210 */ /* 0x000fe20007ffe0ff */
[----:B------:R-:W-:Y:S01]  /*14f0*/  IMAD R9, R9, R12, RZ ;  /* 0x0000000c09097224 */ /* 0x000fe200078e02ff */
[----:B------:R-:W-:Y:S01]  /*1500*/  IADD3.X R19, PT, PT, RZ, ~R27, RZ, P0, !PT ;  /* 0x8000001bff137210 */ /* 0x000fe200007fe4ff */
[----:B------:R-:W-:-:S02]  /*1510*/  IMAD R15, R15, R10, RZ ;  /* 0x0000000a0f0f7224 */ /* 0x000fc400078e02ff */
[----:B------:R-:W-:Y:S02]  /*1520*/  IMAD.X R21, RZ, RZ, ~R25, P1 ;  /* 0x000000ffff157224 */ /* 0x000fe400008e0e19 */
[-C--:B------:R-:W-:Y:S02]  /*1530*/  IMAD R9, R13, R8.reuse, R9 ;  /* 0x000000080d097224 */ /* 0x080fe400078e0209 */
[----:B------:R-:W-:Y:S01]  /*1540*/  IMAD.WIDE.U32 R18, R12, R8, R18 ;  /* 0x000000080c127225 */ /* 0x000fe200078e0012 */
[----:B------:R-:W-:-:S03]  /*1550*/  MOV R13, UR6 ;  /* 0x00000006000d7c02 */ /* 0x000fc60008000f00 */
[C---:B------:R-:W-:Y:S02]  /*1560*/  IMAD R15, R14.reuse, R11, R15 ;  /* 0x0000000b0e0f7224 */ /* 0x040fe400078e020f */
[----:B------:R-:W-:Y:S01]  /*1570*/  IMAD.WIDE.U32 R20, R14, R10, R20 ;  /* 0x0000000a0e147225 */ /* 0x000fe200078e0014 */
[----:B------:R-:W-:Y:S02]  /*1580*/  IADD3 R17, PT, PT, R17, R23, RZ ;  /* 0x0000001711117210 */ /* 0x000fe40007ffe0ff */
[----:B------:R-:W-:Y:S01]  /*1590*/  IADD3 R19, PT, PT, R19, R9, RZ ;  /* 0x0000000913137210 */ /* 0x000fe20007ffe0ff */
[----:B------:R-:W-:Y:S01]  /*15a0*/  IMAD.U32 R11, RZ, RZ, UR17 ;  /* 0x00000011ff0b7e24 */ /* 0x000fe2000f8e00ff */
[----:B------:R-:W-:Y:S02]  /*15b0*/  MOV R8, UR12 ;  /* 0x0000000c00087c02 */ /* 0x000fe40008000f00 */
[----:B------:R-:W-:Y:S02]  /*15c0*/  MOV R9, UR13 ;  /* 0x0000000d00097c02 */ /* 0x000fe40008000f00 */
[----:B------:R-:W-:-:S02]  /*15d0*/  IADD3 R21, PT, PT, R21, R15, RZ ;  /* 0x0000000f15157210 */ /* 0x000fc40007ffe0ff */
[----:B------:R-:W-:Y:S02]  /*15e0*/  MOV R10, UR16 ;  /* 0x00000010000a7c02 */ /* 0x000fe40008000f00 */
[----:B------:R-:W-:Y:S02]  /*15f0*/  MOV R2, UR6 ;  /* 0x0000000600027c02 */ /* 0x000fe40008000f00 */
[----:B------:R-:W-:Y:S01]  /*1600*/  LEA R0, P0, R13, R0, 0x2 ;  /* 0x000000000d007211 */ /* 0x000fe200078010ff */
[----:B------:R2:W-:Y:S03]  /*1610*/  STG.E.64 desc[UR30][R4.64], R16 ;  /* 0x0000001004007986 */ /* 0x0005e6000c101b1e */
[----:B------:R-:W-:Y:S01]  /*1620*/  LEA.HI.X R3, R2, R3, RZ, 0x2, P0 ;  /* 0x0000000302037211 */ /* 0x000fe200000f14ff */
[----:B------:R2:W-:Y:S01]  /*1630*/  STG.E.64 desc[UR30][R8.64], R18 ;  /* 0x0000001208007986 */ /* 0x0005e2000c101b1e */
[----:B-1----:R-:W-:-:S03]  /*1640*/  ISETP.GE.U32.AND P0, PT, R0, UR5, PT ;  /* 0x0000000500007c0c */ /* 0x002fc6000bf06070 */
[----:B------:R2:W-:Y:S01]  /*1650*/  STG.E.64 desc[UR30][R10.64], R20 ;  /* 0x000000140a007986 */ /* 0x0005e2000c101b1e */
[----:B------:R-:W-:-:S13]  /*1660*/  ISETP.GE.AND.EX P0, PT, R3, UR4, PT, P0 ;  /* 0x0000000403007c0c */ /* 0x000fda000bf06300 */
[----:B--2---:R-:W-:Y:S05]  /*1670*/  @!P0 BRA `(.L_x_171) ;  /* 0xfffffff000b08947 */ /* 0x004fea000383ffff */
[----:B------:R-:W-:Y:S05]  /*1680*/  EXIT ;  /* 0x000000000000794d */ /* 0x000fea0003800000 */
.L_x_164:
        /* <DEDUP_REMOVED lines=61> */
.L_x_174:
[----:B------:R-:W-:Y:S01]  /*1a60*/  HFMA2 R4, -RZ, RZ, 0, 0 ;  /* 0x00000000ff047431 */ /* 0x000fe200000001ff */
        /* <DEDUP_REMOVED lines=21> */
[----:B------:R-:W-:Y:S02]  /*1bc0*/  HFMA2 R6, -RZ, RZ, 0, 0 ;  /* 0x00000000ff067431 */ /* 0x000fe400000001ff */
[----:B------:R-:W-:Y:S01]  /*1bd0*/  IMAD.MOV.U32 R7, RZ, RZ, R8 ;  /* 0x000000ffff077224 */ /* 0x000fe200078e0008 */
[----:B------:R-:W-:Y:S02]  /*1be0*/  UISETP.NE.AND UP1, UPT, UR29, 0x3, UPT ;  /* 0x000000031d00788c */ /* 0x000fe4000bf25270 */
        /* <DEDUP_REMOVED lines=273> */
[----:B------:R-:W1:Y:S04]  /*2d00*/  @UP1 LDCU.64 UR48, c[0x0][0x5f0] ;  /* 0x0000be00ff3017ac */ /* 0x000e680008000a00 */
[----:B------:R-:W-:-:S04]  /*2d10*/  @P0 IMAD.MOV R6, RZ, RZ, -R6 ;  /* 0x000000ffff060224 */ /* 0x000fc800078e0a06 */
[----:B0-----:R-:W-:Y:S02]  /*2d20*/  @P0 IMAD R7, R6, UR77, R7 ;  /* 0x0000004d06070c24 */ /* 0x001fe4000f8e0207 */
[C---:B--2---:R-:W-:Y:S01]  /*2d30*/  IMAD R2, R5.reuse, UR50, R2 ;  /* 0x0000003205027c24 */ /* 0x044fe2000f8e0202 */
[----:B------:R-:W0:Y:S01]  /*2d40*/  @UP1 LDCU UR50, c[0x0][0x5f8] ;  /* 0x0000bf00ff3217ac */ /* 0x000e220008000800 */
[----:B------:R-:W-:Y:S02]  /*2d50*/  IMAD R4, R5, UR51, R4 ;  /* 0x0000003305047c24 */ /* 0x000fe4000f8e0204 */
[C---:B-1----:R-:W-:Y:S02]  /*2d60*/  @P0 IMAD R19, R7.reuse, UR48, R19 ;  /* 0x0000003007130c24 */ /* 0x042fe4000f8e0213 */
[C---:B------:R-:W-:Y:S02]  /*2d70*/  @P0 IMAD R2, R7.reuse, UR49, R2 ;  /* 0x0000003107020c24 */ /* 0x040fe4000f8e0202 */
[----:B0-----:R-:W-:-:S07]  /*2d80*/  @P0 IMAD R4, R7, UR50, R4 ;  /* 0x0000003207040c24 */ /* 0x001fce000f8e0204 */
.L_x_173:
[----:B------:R-:W0:Y:S01]  /*2d90*/  LDC.64 R22, c[0x0][0x398] ;  /* 0x0000e600ff167b82 */ /* 0x000e220000000a00 */
[----:B------:R-:W-:-:S07]  /*2da0*/  MOV R15, UR5 ;  /* 0x00000005000f7c02 */ /* 0x000fce0008000f00 */
[----:B------:R-:W1:Y:S08]  /*2db0*/  LDC.64 R6, c[0x0][0x390] ;  /* 0x0000e400ff067b82 */ /* 0x000e700000000a00 */
[----:B------:R-:W2:Y:S01]  /*2dc0*/  LDC R17, c[0x0][0x600] ;  /* 0x00018000ff117b82 */ /* 0x000ea20000000800 */
[----:B0-----:R-:W-:-:S04]  /*2dd0*/  IMAD.WIDE.U32 R22, R4, 0x8, R22 ;  /* 0x0000000804167825 */ /* 0x001fc800078e0016 */
[----:B------:R-:W-:Y:S02]  /*2de0*/  IMAD.WIDE R14, R15, 0x8, R22 ;  /* 0x000000080f0e7825 */ /* 0x000fe400078e0216 */
[----:B------:R-:W3:Y:S02]  /*2df0*/  LDG.E.64 R22, desc[UR30][R22.64] ;  /* 0x0000001e16167981 */ /* 0x000ee4000c1e1b00 */
[----:B-1----:R-:W-:Y:S02]  /*2e00*/  IMAD.WIDE.U32 R6, R2, 0x8, R6 ;  /* 0x0000000802067825 */ /* 0x002fe400078e0006 */
[----:B------:R0:W4:Y:S01]  /*2e10*/  LDG.E.64 R10, desc[UR30][R14.64] ;  /* 0x0000001e0e0a7981 */ /* 0x000122000c1e1b00 */
[----:B------:R-:W-:Y:S01]  /*2e20*/  IADD3 R12, P0, PT, R14, -UR46, RZ ;  /* 0x8000002e0e0c7c10 */ /* 0x000fe2000ff1e0ff */
[----:B------:R-:W1:Y:S02]  /*2e30*/  LDC R2, c[0x0][0x5fc] ;  /* 0x00017f00ff027b82 */ /* 0x000e640000000800 */
[----:B------:R-:W4:Y:S01]  /*2e40*/  LDG.E.64 R4, desc[UR30][R6.64] ;  /* 0x0000001e06047981 */ /* 0x000f22000c1e1b00 */
[----:B--2---:R-:W-:Y:S01]  /*2e50*/  IMAD.WIDE R8, R17, 0x8, R6 ;  /* 0x0000000811087825 */ /* 0x004fe200078e0206 */
[----:B------:R-:W-:-:S04]  /*2e60*/  IADD3.X R13, PT, PT, R15, ~UR47, RZ, P0, !PT ;  /* 0x8000002f0f0d7c10 */ /* 0x000fc800087fe4ff */
[----:B0-----:R-:W0:Y:S01]  /*2e70*/  LDC.64 R14, c[0x0][0x388] ;  /* 0x0000e200ff0e7b82 */ /* 0x001e220000000a00 */
[----:B------:R-:W-:Y:S01]  /*2e80*/  IMAD.WIDE R16, R17, 0x8, R8 ;  /* 0x0000000811107825 */ /* 0x000fe200078e0208 */
[----:B------:R-:W2:Y:S04]  /*2e90*/  LDG.E.64 R12, desc[UR30][R12.64] ;  /* 0x0000001e0c0c7981 */ /* 0x000ea8000c1e1b00 */
[----:B------:R-:W3:Y:S04]  /*2ea0*/  LDG.E.64 R8, desc[UR30][R8.64] ;  /* 0x0000001e08087981 */ /* 0x000ee8000c1e1b00 */
[----:B------:R-:W5:Y:S01]  /*2eb0*/  LDG.E.64 R16, desc[UR30][R16.64] ;  /* 0x0000001e10107981 */ /* 0x000f62000c1e1b00 */
[----:B0-----:R-:W-:-:S04]  /*2ec0*/  IMAD.WIDE.U32 R14, R19, 0x8, R14 ;  /* 0x00000008130e7825 */ /* 0x001fc800078e000e */
[-C--:B----4-:R-:W-:Y:S02]  /*2ed0*/  IMAD R21, R11, R4.reuse, RZ ;  /* 0x000000040b157224 */ /* 0x090fe400078e02ff */
[----:B------:R-:W-:-:S04]  /*2ee0*/  IMAD.WIDE.U32 R6, R10, R4, RZ ;  /* 0x000000040a067225 */ /* 0x000fc800078e00ff */
[----:B------:R-:W-:Y:S01]  /*2ef0*/  IMAD R21, R10, R5, R21 ;  /* 0x000000050a157224 */ /* 0x000fe200078e0215 */
[----:B------:R-:W-:-:S04]  /*2f00*/  IADD3 R6, P0, PT, RZ, -R6, RZ ;  /* 0x80000006ff067210 */ /* 0x000fc80007f1e0ff */
[----:B------:R-:W-:Y:S01]  /*2f10*/  IADD3 R7, PT, PT, R7, R21, RZ ;  /* 0x0000001507077210 */ /* 0x000fe20007ffe0ff */
[----:B---3--:R-:W-:-:S03]  /*2f20*/  IMAD R25, R23, R8, RZ ;  /* 0x0000000817197224 */ /* 0x008fc600078e02ff */
[----:B------:R-:W-:Y:S01]  /*2f30*/  IADD3.X R7, PT, PT, RZ, ~R7, RZ, P0, !PT ;  /* 0x80000007ff077210 */ /* 0x000fe200007fe4ff */
[-C--:B-----5:R-:W-:Y:S02]  /*2f40*/  IMAD R21, R23, R16.reuse, RZ ;  /* 0x0000001017157224 */ /* 0x0a0fe400078e02ff */
[----:B--2---:R-:W-:Y:S02]  /*2f50*/  IMAD R27, R13, R16, RZ ;  /* 0x000000100d1b7224 */ /* 0x004fe400078e02ff */
[-C--:B------:R-:W-:Y:S02]  /*2f60*/  IMAD R21, R17, R22.reuse, R21 ;  /* 0x0000001611157224 */ /* 0x080fe400078e0215 */
[----:B------:R-:W-:-:S04]  /*2f70*/  IMAD.WIDE.U32 R6, R16, R22, R6 ;  /* 0x0000001610067225 */ /* 0x000fc800078e0006 */
[----:B------:R-:W-:Y:S02]  /*2f80*/  IMAD R27, R17, R12, R27 ;  /* 0x0000000c111b7224 */ /* 0x000fe400078e021b */
[----:B------:R-:W-:Y:S02]  /*2f90*/  IMAD R25, R9, R22, R25 ;  /* 0x0000001609197224 */ /* 0x000fe400078e0219 */
[----:B------:R-:W-:-:S04]  /*2fa0*/  IMAD.WIDE.U32 R16, R12, R16, RZ ;  /* 0x000000100c107225 */ /* 0x000fc800078e00ff */
[----:B------:R-:W-:Y:S01]  /*2fb0*/  IMAD.WIDE.U32 R22, R22, R8, RZ ;  /* 0x0000000816167225 */ /* 0x000fe200078e00ff */
[----:B------:R-:W-:Y:S02]  /*2fc0*/  IADD3 R16, P0, PT, RZ, -R16, RZ ;  /* 0x80000010ff107210 */ /* 0x000fe40007f1e0ff */
[----:B------:R-:W-:Y:S02]  /*2fd0*/  IADD3 R27, PT, PT, R17, R27, RZ ;  /* 0x0000001b111b7210 */ /* 0x000fe40007ffe0ff */
[----:B------:R-:W-:Y:S02]  /*2fe0*/  IADD3 R22, P1, PT, RZ, -R22, RZ ;  /* 0x80000016ff167210 */ /* 0x000fe40007f3e0ff */
[----:B------:R-:W-:Y:S01]  /*2ff0*/  IADD3 R25, PT, PT, R23, R25, RZ ;  /* 0x0000001917197210 */ /* 0x000fe20007ffe0ff */
[----:B------:R-:W-:Y:S01]  /*3000*/  IMAD R11, R11, R8, RZ ;  /* 0x000000080b0b7224 */ /* 0x000fe200078e02ff */
[----:B------:R-:W-:Y:S01]  /*3010*/  IADD3.X R17, PT, PT, RZ, ~R27, RZ, P0, !PT ;  /* 0x8000001bff117210 */ /* 0x000fe200007fe4ff */
[----:B------:R-:W-:Y:S01]  /*3020*/  IMAD R13, R13, R4, RZ ;  /* 0x000000040d0d7224 */ /* 0x000fe200078e02ff */
[----:B------:R-:W-:Y:S01]  /*3030*/  IADD3.X R23, PT, PT, RZ, ~R25, RZ, P1, !PT ;  /* 0x80000019ff177210 */ /* 0x000fe20000ffe4ff */
[----:B------:R-:W-:-:S02]  /*3040*/  IMAD R11, R9, R10, R11 ;  /* 0x0000000a090b7224 */ /* 0x000fc400078e020b */
[----:B------:R-:W-:-:S04]  /*3050*/  IMAD.WIDE.U32 R16, R8, R10, R16 ;  /* 0x0000000a08107225 */ /* 0x000fc800078e0010 */
[C---:B------:R-:W-:Y:S02]  /*3060*/  IMAD R5, R12.reuse, R5, R13 ;  /* 0x000000050c057224 */ /* 0x040fe400078e020d */
[----:B------:R-:W-:-:S04]  /*3070*/  IMAD.WIDE.U32 R22, R12, R4, R22 ;  /* 0x000000040c167225 */ /* 0x000fc800078e0016 */
[----:B-1----:R-:W-:Y:S01]  /*3080*/  IMAD.WIDE R8, R2, 0x8, R14 ;  /* 0x0000000802087825 */ /* 0x002fe200078e020e */
[----:B------:R-:W-:Y:S02]  /*3090*/  IADD3 R17, PT, PT, R17, R11, RZ ;  /* 0x0000000b11117210 */ /* 0x000fe40007ffe0ff */
[----:B------:R-:W-:Y:S01]  /*30a0*/  IADD3 R23, PT, PT, R23, R5, RZ ;  /* 0x0000000517177210 */ /* 0x000fe20007ffe0ff */
[----:B------:R-:W-:Y:S01]  /*30b0*/  IMAD.IADD R7, R7, 0x1, R21 ;  /* 0x0000000107077824 */ /* 0x000fe200078e0215 */
[----:B------:R-:W-:Y:S01]  /*30c0*/  IADD3 R0, P0, PT, R0, UR6, RZ ;  /* 0x0000000600007c10 */ /* 0x000fe2000ff1e0ff */
[----:B------:R-:W-:Y:S01]  /*30d0*/  IMAD.WIDE R4, R2, 0x8, R8 ;  /* 0x0000000802047825 */ /* 0x000fe200078e0208 */
[----:B------:R1:W-:Y:S02]  /*30e0*/  STG.E.64 desc[UR30][R14.64], R16 ;  /* 0x000000100e007986 */ /* 0x0003e4000c101b1e */
[----:B------:R-:W-:Y:S02]  /*30f0*/  IADD3.X R3, PT, PT, RZ, R3, RZ, P0, !PT ;  /* 0x00000003ff037210 */ /* 0x000fe400007fe4ff */
[----:B------:R1:W-:Y:S01]  /*3100*/  STG.E.64 desc[UR30][R8.64], R6 ;  /* 0x0000000608007986 */ /* 0x0003e2000c101b1e */
[----:B------:R-:W-:-:S03]  /*3110*/  ISETP.GE.U32.AND P0, PT, R0, UR7, PT ;  /* 0x0000000700007c0c */ /* 0x000fc6000bf06070 */
[----:B------:R1:W-:Y:S01]  /*3120*/  STG.E.64 desc[UR30][R4.64], R22 ;  /* 0x0000001604007986 */ /* 0x0003e2000c101b1e */
[----:B------:R-:W-:-:S13]  /*3130*/  ISETP.GE.AND.EX P0, PT, R3, UR4, PT, P0 ;  /* 0x0000000403007c0c */ /* 0x000fda000bf06300 */
[----:B-1----:R-:W-:Y:S05]  /*3140*/  @!P0 BRA `(.L_x_174) ;  /* 0xffffffe800448947 */ /* 0x002fea000383ffff */
[----:B------:R-:W-:Y:S05]  /*3150*/  BSYNC.RECONVERGENT B0 ;  /* 0x0000000000007941 */ /* 0x000fea0003800200 */
.L_x_172:
[----:B------:R-:W-:Y:S05]  /*3160*/  EXIT ;  /* 0x000000000000794d */ /* 0x000fea0003800000 */
        .weak           $__internal_14_$__cuda_sm20_div_u64
        .type           $__internal_14_$__cuda_sm20_div_u64,@function
        .size           $__internal_14_$__cuda_sm20_div_u64,(.L_x_274 - $__internal_14_$__cuda_sm20_div_u64)
$__internal_14_$__cuda_sm20_div_u64:
        /* <DEDUP_REMOVED lines=42> */
[C---:B------:R-:W-:Y:S02]  /*3410*/  IADD3 R4, P1, PT, R11.reuse, -UR6, RZ ;  /* 0x800000060b047c10 */ /* 0x040fe4000ff3e0ff */
[----:B------:R-:W-:Y:S02]  /*3420*/  IADD3 R9, P2, PT, R10, 0x1, RZ ;  /* 0x000000010a097810 */ /* 0x000fe40007f5e0ff */
[----:B------:R-:W-:Y:S02]  /*3430*/  IADD3.X R12, PT, PT, ~R12, R5, RZ, P0, !PT ;  /* 0x000000050c0c7210 */ /* 0x000fe400007fe5ff */
[----:B------:R-:W-:Y:S02]  /*3440*/  ISETP.GE.U32.AND P0, PT, R11, UR6, PT ;  /* 0x000000060b007c0c */ /* 0x000fe4000bf06070 */
[C---:B------:R-:W-:Y:S02]  /*3450*/  IADD3.X R5, PT, PT, R12.reuse, -0x1, RZ, P1, !PT ;  /* 0xffffffff0c057810 */ /* 0x040fe40000ffe4ff */
[----:B------:R-:W-:-:S02]  /*3460*/  ISETP.GE.U32.AND.EX P0, PT, R12, RZ, PT, P0 ;  /* 0x000000ff0c00720c */ /* 0x000fc40003f06100 */
        /* <DEDUP_REMOVED lines=10> */
[----:B------:R-:W-:Y:S02]  /*3510*/  MOV R7, 0x0 ;  /* 0x0000000000077802 */ /* 0x000fe40000000f00 */
[----:B------:R-:W-:-:S02]  /*3520*/  ISETP.NE.AND.EX P1, PT, RZ, RZ, PT, P1 ;  /* 0x000000ffff00720c */ /* 0x000fc40003f25310 */
[----:B------:R-:W-:Y:S02]  /*3530*/  SEL R4, R4, R9, P0 ;  /* 0x0000000904047207 */ /* 0x000fe40000000000 */
[----:B------:R-:W-:Y:S02]  /*3540*/  SEL R5, R5, R8, P0 ;  /* 0x0000000805057207 */ /* 0x000fe40000000000 */
[----:B------:R-:W-:Y:S02]  /*3550*/  SEL R4, R4, 0xffffffff, P1 ;  /* 0xffffffff04047807 */ /* 0x000fe40000800000 */
[----:B------:R-:W-:Y:S01]  /*3560*/  SEL R5, R5, 0xffffffff, P1 ;  /* 0xffffffff05057807 */ /* 0x000fe20000800000 */
[----:B------:R-:W-:Y:S06]  /*3570*/  RET.REL.NODEC R6 `(_ZN2at6native12cross_kernelIl16OffsetCalculatorILi3EjLb0EEiEEviPT_PKS4_S7_T0_T1_S9_S9_) ;  /* 0xffffffc806a07950 */ /* 0x000fec0003c3ffff */
.L_x_175:
        /* <DEDUP_REMOVED lines=16> */
.L_x_274:


//--------------------- .text._ZN2at6native12cross_kernelIl16OffsetCalculatorILi3EjLb0EElEEviPT_PKS4_S7_T0_T1_S9_S9_ --------------------------
	.section	.text._ZN2at6native12cross_kernelIl16OffsetCalculatorILi3EjLb0EElEEviPT_PKS4_S7_T0_T1_S9_S9_,"ax",@progbits
	.align	128
        .global         _ZN2at6native12cross_kernelIl16OffsetCalculatorILi3EjLb0EElEEviPT_PKS4_S7_T0_T1_S9_S9_
        .type           _ZN2at6native12cross_kernelIl16OffsetCalculatorILi3EjLb0EElEEviPT_PKS4_S7_T0_T1_S9_S9_,@function
        .size           _ZN2at6native12cross_kernelIl16OffsetCalculatorILi3EjLb0EElEEviPT_PKS4_S7_T0_T1_S9_S9_,(.L_x_275 - _ZN2at6native12cross_kernelIl16OffsetCalculatorILi3EjLb0EElEEviPT_PKS4_S7_T0_T1_S9_S9_)
        .other          _ZN2at6native12cross_kernelIl16OffsetCalculatorILi3EjLb0EElEEviPT_PKS4_S7_T0_T1_S9_S9_,@"STO_CUDA_ENTRY STV_DEFAULT"
_ZN2at6native12cross_kernelIl16OffsetCalculatorILi3EjLb0EElEEviPT_PKS4_S7_T0_T1_S9_S9_:
.text._ZN2at6native12cross_kernelIl16OffsetCalculatorILi3EjLb0EElEEviPT_PKS4_S7_T0_T1_S9_S9_:
        /* <DEDUP_REMOVED lines=46> */
[----:B------:R-:W-:Y:S02]  /*02e0*/  IMAD R3, R0, R5, R3 ;  /* 0x0000000500037224 */ /* 0x000fe400078e0203 */
[----:B------:R-:W-:-:S03]  /*02f0*/  IMAD.MOV.U32 R5, RZ, RZ, RZ ;  /* 0x000000ffff057224 */ /* 0x000fc600078e00ff */
[----:B------:R-:W-:-:S13]  /*0300*/  ISETP.GE.U32.AND P0, PT, R3, R0, PT ;  /* 0x000000000300720c */ /* 0x000fda0003f06070 */
[----:B------:R-:W-:Y:S02]  /*0310*/  @P0 IADD3 R3, PT, PT, -R0, R3, RZ ;  /* 0x0000000300030210 */ /* 0x000fe40007ffe1ff */
[----:B------:R-:W-:Y:S02]  /*0320*/  @P0 IADD3 R4, PT, PT, R4, 0x1, RZ ;  /* 0x0000000104040810 */ /* 0x000fe40007ffe0ff */
[----:B------:R-:W-:-:S13]  /*0330*/  ISETP.GE.U32.AND P1, PT, R3, R0, PT ;  /* 0x000000000300720c */ /* 0x000fda0003f26070 */
[----:B------:R-:W-:Y:S02]  /*0340*/  @P1 IADD3 R4, PT, PT, R4, 0x1, RZ ;  /* 0x0000000104041810 */ /* 0x000fe40007ffe0ff */
[----:B------:R-:W-:Y:S01]  /*0350*/  @!P2 LOP3.LUT R4, RZ, R0, RZ, 0x33, !PT ;  /* 0x00000000ff04a212 */ /* 0x000fe200078e33ff */
[----:B------:R-:W-:Y:S06]  /*0360*/  BRA `(.L_x_179) ;  /* 0x0000000000107947 */ /* 0x000fec0003800000 */
.L_x_178:
[----:B------:R-:W-:-:S07]  /*0370*/  MOV R4, 0x390 ;  /* 0x0000039000047802 */ /* 0x000fce0000000f00 */
[----:B------:R-:W-:Y:S05]  /*0380*/  CALL.REL.NOINC `($__internal_15_$__cuda_sm20_div_u64) ;  /* 0x0000002800ec7944 */ /* 0x000fea0003c00000 */
[----:B------:R-:W-:Y:S02]  /*0390*/  MOV R4, R3 ;  /* 0x0000000300047202 */ /* 0x000fe40000000f00 */
[----:B------:R-:W-:-:S07]  /*03a0*/  MOV R5, R6 ;  /* 0x0000000600057202 */ /* 0x000fce0000000f00 */
.L_x_179:
[----:B------:R-:W-:Y:S05]  /*03b0*/  BSYNC.RECONVERGENT B0 ;  /* 0x0000000000007941 */ /* 0x000fea0003800200 */
.L_x_177:
        /* <DEDUP_REMOVED lines=23> */
[----:B------:R-:W-:Y:S01]  /*0530*/  ISETP.GE.U32.AND.EX P0, PT, R6, RZ, PT, P0 ;  /* 0x000000ff0600720c */ /* 0x000fe20003f06100 */
[----:B------:R-:W-:-:S02]  /*0540*/  UIADD3 UR6, UP0, UPT, UR6, UR8, URZ ;  /* 0x0000000806067290 */ /* 0x000fc4000ff1e0ff */
[----:B------:R-:W-:Y:S01]  /*0550*/  MOV R6, UR8 ;  /* 0x0000000800067c02 */ /* 0x000fe20008000f00 */
[----:B------:R-:W-:Y:S02]  /*0560*/  UIADD3 UR4, UP1, UPT, UR4, UR10, URZ ;  /* 0x0000000a04047290 */ /* 0x000fe4000ff3e0ff */
[----:B------:R-:W-:Y:S01]  /*0570*/  IMAD.U32 R8, RZ, RZ, UR10 ;  /* 0x0000000aff087e24 */ /* 0x000fe2000f8e00ff */
[----:B------:R-:W-:Y:S02]  /*0580*/  UIADD3.X UR7, UPT, UPT, UR7, UR9, URZ, UP0, !UPT ;  /* 0x0000000907077290 */ /* 0x000fe400087fe4ff */
[----:B------:R-:W-:Y:S01]  /*0590*/  MOV R7, UR9 ;  /* 0x0000000900077c02 */ /* 0x000fe20008000f00 */
[----:B------:R-:W-:Y:S02]  /*05a0*/  UIADD3.X UR5, UPT, UPT, UR5, UR11, URZ, UP1, !UPT ;  /* 0x0000000b05057290 */ /* 0x000fe40008ffe4ff */
[----:B------:R-:W-:Y:S02]  /*05b0*/  MOV R9, UR11 ;  /* 0x0000000b00097c02 */ /* 0x000fe40008000f00 */
[----:B------:R-:W-:-:S02]  /*05c0*/  MOV R10, UR6 ;  /* 0x00000006000a7c02 */ /* 0x000fc40008000f00 */
[----:B------:R-:W-:Y:S01]  /*05d0*/  MOV R12, UR4 ;  /* 0x00000004000c7c02 */ /* 0x000fe20008000f00 */
[----:B------:R-:W-:Y:S01]  /*05e0*/  IMAD.U32 R13, RZ, RZ, UR5 ;  /* 0x00000005ff0d7e24 */ /* 0x000fe2000f8e00ff */
[----:B------:R-:W-:Y:S02]  /*05f0*/  MOV R11, UR7 ;  /* 0x00000007000b7c02 */ /* 0x000fe40008000f00 */
[----:B------:R-:W-:Y:S01]  /*0600*/  IADD3.X R5, PT, PT, ~R5, R3, RZ, P2, !PT ;  /* 0x0000000305057210 */ /* 0x000fe200017fe5ff */
[----:B------:R-:W-:Y:S06]  /*0610*/  @!P1 BRA `(.L_x_181) ;  /* 0x0000000000d09947 */ /* 0x000fec0003800000 */
[----:B------:R-:W-:Y:S01]  /*0620*/  IADD3 R16, PT, PT, R18, 0x1, RZ ;  /* 0x0000000112107810 */ /* 0x000fe20007ffe0ff */
[----:B------:R-:W-:-:S03]  /*0630*/  HFMA2 R14, -RZ, RZ, 0, 0 ;  /* 0x00000000ff0e7431 */ /* 0x000fc600000001ff */
[----:B------:R-:W-:-:S07]  /*0640*/  LOP3.LUT R16, R16, 0x3, RZ, 0xc0, !PT ;  /* 0x0000000310107812 */ /* 0x000fce00078ec0ff */
.L_x_182:
[----:B------:R-:W0:Y:S01]  /*0650*/  LDC.64 R24, c[0x0][0x390] ;  /* 0x0000e400ff187b82 */ /* 0x000e220000000a00 */
[----:B------:R-:W2:Y:S04]  /*0660*/  LDG.E.64 R30, desc[UR76][R10.64] ;  /* 0x0000004c0a1e7981 */ /* 0x000ea8000c1e1b00 */
[----:B------:R-:W2:Y:S03]  /*0670*/  LDG.E.64 R22, desc[UR76][R4.64] ;  /* 0x0000004c04167981 */ /* 0x000ea6000c1e1b00 */
[----:B------:R-:W1:Y:S01]  /*0680*/  LDC.64 R20, c[0x0][0x398] ;  /* 0x0000e600ff147b82 */ /* 0x000e620000000a00 */
[----:B------:R-:W3:Y:S04]  /*0690*/  LDG.E.64 R28, desc[UR76][R2.64] ;  /* 0x0000004c021c7981 */ /* 0x000ee8000c1e1b00 */
[----:B------:R-:W4:Y:S04]  /*06a0*/  LDG.E.64 R26, desc[UR76][R6.64] ;  /* 0x0000004c061a7981 */ /* 0x000f28000c1e1b00 */
[----:B0-----:R-:W3:Y:S04]  /*06b0*/  LDG.E.64 R24, desc[UR76][R24.64] ;  /* 0x0000004c18187981 */ /* 0x001ee8000c1e1b00 */
[----:B-1----:R-:W4:Y:S01]  /*06c0*/  LDG.E.64 R20, desc[UR76][R20.64] ;  /* 0x0000004c14147981 */ /* 0x002f22000c1e1b00 */
[----:B--2---:R-:W-:-:S04]  /*06d0*/  IMAD R33, R23, R30, RZ ;  /* 0x0000001e17217224 */ /* 0x004fc800078e02ff */
[----:B------:R-:W-:Y:S02]  /*06e0*/  IMAD R39, R31, R22, R33 ;  /* 0x000000161f277224 */ /* 0x000fe400078e0221 */
[-C--:B---3--:R-:W-:Y:S02]  /*06f0*/  IMAD R33, R29, R24.reuse, RZ ;  /* 0x000000181d217224 */ /* 0x088fe400078e02ff */
[----:B------:R-:W-:-:S04]  /*0700*/  IMAD.WIDE.U32 R34, R28, R24, RZ ;  /* 0x000000181c227225 */ /* 0x000fc800078e00ff */
[----:B------:R-:W-:Y:S02]  /*0710*/  IMAD R41, R28, R25, R33 ;  /* 0x000000191c297224 */ /* 0x000fe400078e0221 */
[----:B----4-:R-:W-:Y:S01]  /*0720*/  IMAD R37, R21, R26, RZ ;  /* 0x0000001a15257224 */ /* 0x010fe200078e02ff */
[----:B------:R-:W-:Y:S01]  /*0730*/  IADD3 R36, P2, PT, RZ, -R34, RZ ;  /* 0x80000022ff247210 */ /* 0x000fe20007f5e0ff */
[----:B------:R-:W-:Y:S01]  /*0740*/  IMAD.WIDE.U32 R32, R20, R26, RZ ;  /* 0x0000001a14207225 */ /* 0x000fe200078e00ff */
[----:B------:R-:W-:-:S03]  /*0750*/  IADD3 R34, PT, PT, R35, R41, RZ ;  /* 0x0000002923227210 */ /* 0x000fc60007ffe0ff */
[----:B------:R-:W-:Y:S02]  /*0760*/  IMAD R37, R27, R20, R37 ;  /* 0x000000141b257224 */ /* 0x000fe400078e0225 */
[----:B------:R-:W-:-:S03]  /*0770*/  IMAD.WIDE.U32 R18, R22, R30, RZ ;  /* 0x0000001e16127225 */ /* 0x000fc600078e00ff */
[----:B------:R-:W-:Y:S01]  /*0780*/  IADD3 R33, PT, PT, R33, R37, RZ ;  /* 0x0000002521217210 */ /* 0x000fe20007ffe0ff */
[----:B------:R-:W-:Y:S02]  /*0790*/  IMAD.X R37, RZ, RZ, ~R34, P2 ;  /* 0x000000ffff257224 */ /* 0x000fe400010e0e22 */
[----:B------:R-:W0:Y:S01]  /*07a0*/  LDC.64 R34, c[0x0][0x388] ;  /* 0x0000e200ff227b82 */ /* 0x000e220000000a00 */
[----:B------:R-:W-:Y:S02]  /*07b0*/  IADD3 R18, P1, PT, RZ, -R18, RZ ;  /* 0x80000012ff127210 */ /* 0x000fe40007f3e0ff */
[----:B------:R-:W-:Y:S02]  /*07c0*/  IADD3 R19, PT, PT, R19, R39, RZ ;  /* 0x0000002713137210 */ /* 0x000fe40007ffe0ff */
[----:B------:R-:W-:Y:S01]  /*07d0*/  IADD3 R32, P3, PT, RZ, -R32, RZ ;  /* 0x80000020ff207210 */ /* 0x000fe20007f7e0ff */
[----:B------:R-:W-:Y:S01]  /*07e0*/  IMAD R29, R29, R26, RZ ;  /* 0x0000001a1d1d7224 */ /* 0x000fe200078e02ff */
[----:B------:R-:W-:Y:S01]  /*07f0*/  IADD3.X R19, PT, PT, RZ, ~R19, RZ, P1, !PT ;  /* 0x80000013ff137210 */ /* 0x000fe20000ffe4ff */
[----:B------:R-:W-:Y:S01]  /*0800*/  IMAD R21, R21, R30, RZ ;  /* 0x0000001e15157224 */ /* 0x000fe200078e02ff */
[----:B------:R-:W-:Y:S01]  /*0810*/  IADD3.X R33, PT, PT, RZ, ~R33, RZ, P3, !PT ;  /* 0x80000021ff217210 */ /* 0x000fe20001ffe4ff */
[----:B------:R-:W-:-:S02]  /*0820*/  IMAD R23, R23, R24, RZ ;  /* 0x0000001817177224 */ /* 0x000fc400078e02ff */
[-C--:B------:R-:W-:Y:S02]  /*0830*/  IMAD R29, R27, R28.reuse, R29 ;  /* 0x0000001c1b1d7224 */ /* 0x080fe400078e021d */
[----:B------:R-:W-:-:S04]  /*0840*/  IMAD.WIDE.U32 R18, R26, R28, R18 ;  /* 0x0000001c1a127225 */ /* 0x000fc800078e0012 */
[-C--:B------:R-:W-:Y:S02]  /*0850*/  IMAD R21, R31, R20.reuse, R21 ;  /* 0x000000141f157224 */ /* 0x080fe400078e0215 */
[----:B------:R-:W-:Y:S01]  /*0860*/  IMAD.WIDE.U32 R36, R30, R20, R36 ;  /* 0x000000141e247225 */ /* 0x000fe200078e0024 */
[----:B------:R-:W-:-:S03]  /*0870*/  IADD3 R19, PT, PT, R19, R29, RZ ;  /* 0x0000001d13137210 */ /* 0x000fc60007ffe0ff */
[C---:B------:R-:W-:Y:S02]  /*0880*/  IMAD R23, R22.reuse, R25, R23 ;  /* 0x0000001916177224 */ /* 0x040fe400078e0217 */
[----:B------:R-:W-:Y:S01]  /*0890*/  IMAD.WIDE.U32 R32, R22, R24, R32 ;  /* 0x0000001816207225 */ /* 0x000fe200078e0020 */
[----:B------:R-:W-:Y:S02]  /*08a0*/  IADD3 R37, PT, PT, R37, R21, RZ ;  /* 0x0000001525257210 */ /* 0x000fe40007ffe0ff */
[----:B------:R-:W-:Y:S02]  /*08b0*/  IADD3 R16, P1, PT, R16, -0x1, RZ ;  /* 0xffffffff10107810 */ /* 0x000fe40007f3e0ff */
[----:B------:R-:W-:Y:S01]  /*08c0*/  IADD3 R33, PT, PT, R33, R23, RZ ;  /* 0x0000001721217210 */ /* 0x000fe20007ffe0ff */
[----:B0-----:R0:W-:Y:S01]  /*08d0*/  STG.E.64 desc[UR76][R34.64], R18 ;  /* 0x0000001222007986 */ /* 0x0011e2000c101b4c */
[----:B------:R-:W-:-:S03]  /*08e0*/  IADD3.X R14, PT, PT, R14, -0x1, RZ, P1, !PT ;  /* 0xffffffff0e0e7810 */ /* 0x000fc60000ffe4ff */
[----:B------:R0:W-:Y:S01]  /*08f0*/  STG.E.64 desc[UR76][R8.64], R36 ;  /* 0x0000002408007986 */ /* 0x0001e2000c101b4c */
[----:B------:R-:W-:-:S03]  /*0900*/  ISETP.NE.U32.AND P1, PT, R16, RZ, PT ;  /* 0x000000ff1000720c */ /* 0x000fc60003f25070 */
[----:B------:R0:W-:Y:S01]  /*0910*/  STG.E.64 desc[UR76][R12.64], R32 ;  /* 0x000000200c007986 */ /* 0x0001e2000c101b4c */
[----:B------:R-:W-:Y:S02]  /*0920*/  ISETP.NE.AND.EX P1, PT, R14, RZ, PT, P1 ;  /* 0x000000ff0e00720c */ /* 0x000fe40003f25310 */
[----:B------:R-:W-:-:S05]  /*0930*/  IADD3 R17, P2, PT, R0, R17, RZ ;  /* 0x0000001100117210 */ /* 0x000fca0007f5e0ff */
[----:B------:R-:W-:-:S06]  /*0940*/  IMAD.X R15, RZ, RZ, R15, P2 ;  /* 0x000000ffff0f7224 */ /* 0x000fcc00010e060f */
[----:B0-----:R-:W-:Y:S05]  /*0950*/  @P1 BRA `(.L_x_182) ;  /* 0xfffffffc003c1947 */ /* 0x001fea000383ffff */
.L_x_181:
[----:B------:R-:W-:Y:S05]  /*0960*/  BSYNC.RECONVERGENT B0 ;  /* 0x0000000000007941 */ /* 0x000fea0003800200 */
.L_x_180:
[----:B------:R-:W-:Y:S05]  /*0970*/  @!P0 EXIT ;  /* 0x000000000000894d */ /* 0x000fea0003800000 */
[----:B------:R-:W0:Y:S01]  /*0980*/  LDC.64 R18, c[0x0][0x388] ;  /* 0x0000e200ff127b82 */ /* 0x000e220000000a00 */
[----:B------:R-:W1:Y:S02]  /*0990*/  LDCU UR4, c[0x0][0x380] ;  /* 0x00007000ff0477ac */ /* 0x000e640008000800 */
.L_x_183:
[----:B------:R-:W2:Y:S01]  /*09a0*/  LDC.64 R20, c[0x0][0x390] ;  /* 0x0000e400ff147b82 */ /* 0x000ea20000000a00 */
[----:B------:R-:W3:Y:S04]  /*09b0*/  LDG.E.64 R28, desc[UR76][R10.64] ;  /* 0x0000004c0a1c7981 */ /* 0x000ee8000c1e1b00 */
[----:B------:R-:W3:Y:S03]  /*09c0*/  LDG.E.64 R30, desc[UR76][R4.64] ;  /* 0x0000004c041e7981 */ /* 0x000ee6000c1e1b00 */
[----:B------:R-:W4:Y:S01]  /*09d0*/  LDC.64 R22, c[0x0][0x398] ;  /* 0x0000e600ff167b82 */ /* 0x000f220000000a00 */
[----:B------:R-:W5:Y:S04]  /*09e0*/  LDG.E.64 R36, desc[UR76][R6.64] ;  /* 0x0000004c06247981 */ /* 0x000f68000c1e1b00 */
[----:B------:R-:W5:Y:S04]  /*09f0*/  LDG.E.64 R34, desc[UR76][R2.64] ;  /* 0x0000004c02227981 */ /* 0x000f68000c1e1b00 */
[----:B--2---:R-:W2:Y:S04]  /*0a00*/  LDG.E.64 R26, desc[UR76][R20.64] ;  /* 0x0000004c141a7981 */ /* 0x004ea8000c1e1b00 */
[----:B----4-:R-:W4:Y:S01]  /*0a10*/  LDG.E.64 R32, desc[UR76][R22.64] ;  /* 0x0000004c16207981 */ /* 0x010f22000c1e1b00 */
[----:B---3--:R-:W-:-:S02]  /*0a20*/  IMAD R39, R31, R28, RZ ;  /* 0x0000001c1f277224 */ /* 0x008fc400078e02ff */
[----:B------:R-:W-:-:S04]  /*0a30*/  IMAD.WIDE.U32 R24, R30, R28, RZ ;  /* 0x0000001c1e187225 */ /* 0x000fc800078e00ff */
[----:B------:R-:W-:-:S05]  /*0a40*/  IMAD R39, R29, R30, R39 ;  /* 0x0000001e1d277224 */ /* 0x000fca00078e0227 */
[----:B------:R-:W-:Y:S01]  /*0a50*/  IADD3 R25, PT, PT, R25, R39, RZ ;  /* 0x0000002719197210 */ /* 0x000fe20007ffe0ff */
[C---:B-----5:R-:W-:Y:S01]  /*0a60*/  IMAD R39, R35.reuse, R36, RZ ;  /* 0x0000002423277224 */ /* 0x060fe200078e02ff */
[----:B------:R-:W-:Y:S01]  /*0a70*/  IADD3 R24, P0, PT, RZ, -R24, RZ ;  /* 0x80000018ff187210 */ /* 0x000fe20007f1e0ff */
[----:B--2---:R-:W-:Y:S02]  /*0a80*/  IMAD R41, R35, R26, RZ ;  /* 0x0000001a23297224 */ /* 0x004fe400078e02ff */
[----:B------:R-:W-:Y:S01]  /*0a90*/  IMAD R35, R37, R34, R39 ;  /* 0x0000002225237224 */ /* 0x000fe200078e0227 */
[----:B------:R-:W-:Y:S01]  /*0aa0*/  IADD3.X R25, PT, PT, RZ, ~R25, RZ, P0, !PT ;  /* 0x80000019ff197210 */ /* 0x000fe200007fe4ff */
[C---:B------:R-:W-:Y:S02]  /*0ab0*/  IMAD R14, R34.reuse, R27, R41 ;  /* 0x0000001b220e7224 */ /* 0x040fe400078e0229 */
[----:B----4-:R-:W-:Y:S02]  /*0ac0*/  IMAD R39, R33, R36, RZ ;  /* 0x0000002421277224 */ /* 0x010fe400078e02ff */
[----:B------:R-:W-:-:S04]  /*0ad0*/  IMAD.WIDE.U32 R40, R34, R26, RZ ;  /* 0x0000001a22287225 */ /* 0x000fc800078e00ff */
[----:B------:R-:W-:Y:S02]  /*0ae0*/  IMAD R37, R37, R32, R39 ;  /* 0x0000002025257224 */ /* 0x000fe400078e0227 */
[----:B------:R-:W-:Y:S01]  /*0af0*/  IMAD.WIDE.U32 R38, R32, R36, RZ ;  /* 0x0000002420267225 */ /* 0x000fe200078e00ff */
[----:B------:R-:W-:-:S03]  /*0b00*/  IADD3 R14, PT, PT, R41, R14, RZ ;  /* 0x0000000e290e7210 */ /* 0x000fc60007ffe0ff */
[----:B------:R-:W-:Y:S01]  /*0b10*/  IMAD.WIDE.U32 R24, R36, R34, R24 ;  /* 0x0000002224187225 */ /* 0x000fe200078e0018 */
[----:B------:R-:W-:Y:S02]  /*0b20*/  IADD3 R36, P0, PT, RZ, -R40, RZ ;  /* 0x80000028ff247210 */ /* 0x000fe40007f1e0ff */
[----:B------:R-:W-:Y:S02]  /*0b30*/  IADD3 R38, P1, PT, RZ, -R38, RZ ;  /* 0x80000026ff267210 */ /* 0x000fe40007f3e0ff */
[----:B------:R-:W-:Y:S01]  /*0b40*/  IADD3 R39, PT, PT, R39, R37, RZ ;  /* 0x0000002527277210 */ /* 0x000fe20007ffe0ff */
[----:B------:R-:W-:Y:S01]  /*0b50*/  IMAD R33, R33, R28, RZ ;  /* 0x0000001c21217224 */ /* 0x000fe200078e02ff */
[----:B------:R-:W-:Y:S01]  /*0b60*/  IADD3.X R37, PT, PT, RZ, ~R14, RZ, P0, !PT ;  /* 0x8000000eff257210 */ /* 0x000fe200007fe4ff */
[----:B------:R-:W-:Y:S02]  /*0b70*/  IMAD R31, R31, R26, RZ ;  /* 0x0000001a1f1f7224 */ /* 0x000fe400078e02ff */
[----:B------:R-:W-:-:S02]  /*0b80*/  IMAD.X R39, RZ, RZ, ~R39, P1 ;  /* 0x000000ffff277224 */ /* 0x000fc400008e0e27 */
[-C--:B------:R-:W-:Y:S02]  /*0b90*/  IMAD R33, R29, R32.reuse, R33 ;  /* 0x000000201d217224 */ /* 0x080fe400078e0221 */
[----:B------:R-:W-:Y:S01]  /*0ba0*/  IMAD.WIDE.U32 R36, R28, R32, R36 ;  /* 0x000000201c247225 */ /* 0x000fe200078e0024 */
[----:B------:R-:W-:-:S03]  /*0bb0*/  IADD3 R25, PT, PT, R25, R35, RZ ;  /* 0x0000002319197210 */ /* 0x000fc60007ffe0ff */
[C---:B------:R-:W-:Y:S02]  /*0bc0*/  IMAD R31, R30.reuse, R27, R31 ;  /* 0x0000001b1e1f7224 */ /* 0x040fe400078e021f */
[----:B------:R-:W-:Y:S01]  /*0bd0*/  IMAD.WIDE.U32 R38, R30, R26, R38 ;  /* 0x0000001a1e267225 */ /* 0x000fe200078e0026 */
[----:B------:R-:W-:Y:S02]  /*0be0*/  IADD3 R41, PT, PT, R37, R33, RZ ;  /* 0x0000002125297210 */ /* 0x000fe40007ffe0ff */
[----:B------:R-:W-:Y:S02]  /*0bf0*/  MOV R40, R36 ;  /* 0x0000002400287202 */ /* 0x000fe40000000f00 */
[----:B------:R-:W-:Y:S01]  /*0c00*/  IADD3 R39, PT, PT, R39, R31, RZ ;  /* 0x0000001f27277210 */ /* 0x000fe20007ffe0ff */
[----:B0-----:R0:W-:Y:S04]  /*0c10*/  STG.E.64 desc[UR76][R18.64], R24 ;  /* 0x0000001812007986 */ /* 0x0011e8000c101b4c */
[----:B------:R2:W-:Y:S04]  /*0c20*/  STG.E.64 desc[UR76][R8.64], R40 ;  /* 0x0000002808007986 */ /* 0x0005e8000c101b4c */
[----:B------:R3:W-:Y:S04]  /*0c30*/  STG.E.64 desc[UR76][R12.64], R38 ;  /* 0x000000260c007986 */ /* 0x0007e8000c101b4c */
[----:B------:R-:W4:Y:S04]  /*0c40*/  LDG.E.64 R28, desc[UR76][R10.64] ;  /* 0x0000004c0a1c7981 */ /* 0x000f28000c1e1b00 */
[----:B------:R-:W4:Y:S04]  /*0c50*/  LDG.E.64 R30, desc[UR76][R4.64] ;  /* 0x0000004c041e7981 */ /* 0x000f28000c1e1b00 */
[----:B------:R-:W2:Y:S04]  /*0c60*/  LDG.E.64 R36, desc[UR76][R2.64] ;  /* 0x0000004c02247981 */ /* 0x000ea8000c1e1b00 */
[----:B------:R-:W2:Y:S04]  /*0c70*/  LDG.E.64 R26, desc[UR76][R20.64] ;  /* 0x0000004c141a7981 */ /* 0x000ea8000c1e1b00 */
[----:B------:R-:W3:Y:S04]  /*0c80*/  LDG.E.64 R34, desc[UR76][R6.64] ;  /* 0x0000004c06227981 */ /* 0x000ee8000c1e1b00 */
[----:B------:R-:W5:Y:S01]  /*0c90*/  LDG.E.64 R32, desc[UR76][R22.64] ;  /* 0x0000004c16207981 */ /* 0x000f62000c1e1b00 */
[----:B----4-:R-:W-:-:S02]  /*0ca0*/  IMAD R43, R31, R28, RZ ;  /* 0x0000001c1f2b7224 */ /* 0x010fc400078e02ff */
[----:B0-----:R-:W-:-:S04]  /*0cb0*/  IMAD.WIDE.U32 R24, R30, R28, RZ ;  /* 0x0000001c1e187225 */ /* 0x001fc800078e00ff */
[----:B------:R-:W-:Y:S01]  /*0cc0*/  IMAD R43, R29, R30, R43 ;  /* 0x0000001e1d2b7224 */ /* 0x000fe200078e022b */
[----:B------:R-:W-:Y:S01]  /*0cd0*/  IADD3 R24, P0, PT, RZ, -R24, RZ ;  /* 0x80000018ff187210 */ /* 0x000fe20007f1e0ff */
[----:B--2---:R-:W-:-:S03]  /*0ce0*/  IMAD R41, R37, R26, RZ ;  /* 0x0000001a25297224 */ /* 0x004fc600078e02ff */
[----:B------:R-:W-:Y:S01]  /*0cf0*/  IADD3 R25, PT, PT, R25, R43, RZ ;  /* 0x0000002b19197210 */ /* 0x000fe20007ffe0ff */
[-C--:B---3--:R-:W-:Y:S02]  /*0d00*/  IMAD R39, R37, R34.reuse, RZ ;  /* 0x0000002225277224 */ /* 0x088fe400078e02ff */
[C---:B------:R-:W-:Y:S02]  /*0d10*/  IMAD R14, R36.reuse, R27, R41 ;  /* 0x0000001b240e7224 */ /* 0x040fe400078e0229 */
[----:B-----5:R-:W-:Y:S02]  /*0d20*/  IMAD R43, R33, R34, RZ ;  /* 0x00000022212b7224 */ /* 0x020fe400078e02ff */
[----:B------:R-:W-:Y:S02]  /*0d30*/  IMAD.X R25, RZ, RZ, ~R25, P0 ;  /* 0x000000ffff197224 */ /* 0x000fe400000e0e19 */
[----:B------:R-:W-:Y:S02]  /*0d40*/  IMAD R37, R35, R36, R39 ;  /* 0x0000002423257224 */ /* 0x000fe400078e0227 */
[----:B------:R-:W-:-:S04]  /*0d50*/  IMAD.WIDE.U32 R40, R36, R26, RZ ;  /* 0x0000001a24287225 */ /* 0x000fc800078e00ff */
[----:B------:R-:W-:Y:S02]  /*0d60*/  IMAD R43, R35, R32, R43 ;  /* 0x00000020232b7224 */ /* 0x000fe400078e022b */
[----:B------:R-:W-:Y:S01]  /*0d70*/  IMAD.WIDE.U32 R38, R32, R34, RZ ;  /* 0x0000002220267225 */ /* 0x000fe200078e00ff */
[----:B------:R-:W-:-:S03]  /*0d80*/  IADD3 R14, PT, PT, R41, R14, RZ ;  /* 0x0000000e290e7210 */ /* 0x000fc60007ffe0ff */
[----:B------:R-:W-:Y:S01]  /*0d90*/  IMAD.WIDE.U32 R24, R34, R36, R24 ;  /* 0x0000002422187225 */ /* 0x000fe200078e0018 */
[----:B------:R-:W-:Y:S02]  /*0da0*/  IADD3 R34, P0, PT, RZ, -R40, RZ ;  /* 0x80000028ff227210 */ /* 0x000fe40007f1e0ff */
[----:B------:R-:W-:Y:S02]  /*0db0*/  IADD3 R38, P1, PT, RZ, -R38, RZ ;  /* 0x80000026ff267210 */ /* 0x000fe40007f3e0ff */
[----:B------:R-:W-:Y:S02]  /*0dc0*/  IADD3 R39, PT, PT, R39, R43, RZ ;  /* 0x0000002b27277210 */ /* 0x000fe40007ffe0ff */
[----:B------:R-:W-:Y:S01]  /*0dd0*/  IADD3.X R35, PT, PT, RZ, ~R14, RZ, P0, !PT ;  /* 0x8000000eff237210 */ /* 0x000fe200007fe4ff */
[----:B------:R-:W-:Y:S01]  /*0de0*/  IMAD R33, R33, R28, RZ ;  /* 0x0000001c21217224 */ /* 0x000fe200078e02ff */
[----:B------:R-:W-:Y:S01]  /*0df0*/  IADD3.X R39, PT, PT, RZ, ~R39, RZ, P1, !PT ;  /* 0x80000027ff277210 */ /* 0x000fe20000ffe4ff */
[----:B------:R-:W-:-:S02]  /*0e00*/  IMAD R31, R31, R26, RZ ;  /* 0x0000001a1f1f7224 */ /* 0x000fc400078e02ff */
[----:B------:R-:W-:Y:S01]  /*0e10*/  IMAD.WIDE.U32 R34, R28, R32, R34 ;  /* 0x000000201c227225 */ /* 0x000fe200078e0022 */
[----:B------:R-:W-:-:S03]  /*0e20*/  IADD3 R25, PT, PT, R25, R37, RZ ;  /* 0x0000002519197210 */ /* 0x000fc60007ffe0ff */
[----:B------:R-:W-:Y:S02]  /*0e30*/  IMAD R33, R29, R32, R33 ;  /* 0x000000201d217224 */ /* 0x000fe400078e0221 */
[C---:B------:R-:W-:Y:S02]  /*0e40*/  IMAD R31, R30.reuse, R27, R31 ;  /* 0x0000001b1e1f7224 */ /* 0x040fe400078e021f */
[----:B------:R-:W-:Y:S01]  /*0e50*/  IMAD.WIDE.U32 R38, R30, R26, R38 ;  /* 0x0000001a1e267225 */ /* 0x000fe200078e0026 */
[----:B------:R-:W-:-:S03]  /*0e60*/  MOV R40, R34 ;  /* 0x0000002200287202 */ /* 0x000fc60000000f00 */
[----:B------:R-:W-:Y:S01]  /*0e70*/  IMAD.IADD R41, R35, 0x1, R33 ;  /* 0x0000000123297824 */ /* 0x000fe200078e0221 */
[----:B------:R-:W-:Y:S01]  /*0e80*/  IADD3 R39, PT, PT, R39, R31, RZ ;  /* 0x0000001f27277210 */ /* 0x000fe20007ffe0ff */
[----:B------:R0:W-:Y:S04]  /*0e90*/  STG.E.64 desc[UR76][R18.64], R24 ;  /* 0x0000001812007986 */ /* 0x0001e8000c101b4c */
        /* <DEDUP_REMOVED lines=9> */
[----:B------:R-:W-:-:S04]  /*0f30*/  IMAD.WIDE.U32 R42, R30, R28, RZ ;  /* 0x0000001c1e2a7225 */ /* 0x000fc800078e00ff */
[----:B------:R-:W-:Y:S01]  /*0f40*/  IMAD R45, R29, R30, R45 ;  /* 0x0000001e1d2d7224 */ /* 0x000fe200078e022d */
[----:B0-----:R-:W-:Y:S01]  /*0f50*/  IADD3 R24, P0, PT, RZ, -R42, RZ ;  /* 0x8000002aff187210 */ /* 0x001fe20007f1e0ff */
[----:B--2---:R-:W-:-:S03]  /*0f60*/  IMAD R41, R37, R26, RZ ;  /* 0x0000001a25297224 */ /* 0x004fc600078e02ff */
[----:B------:R-:W-:Y:S01]  /*0f70*/  IADD3 R42, PT, PT, R43, R45, RZ ;  /* 0x0000002d2b2a7210 */ /* 0x000fe20007ffe0ff */
[-C--:B---3--:R-:W-:Y:S02]  /*0f80*/  IMAD R39, R37, R34.reuse, RZ ;  /* 0x0000002225277224 */ /* 0x088fe400078e02ff */
[C---:B------:R-:W-:Y:S02]  /*0f90*/  IMAD R14, R36.reuse, R27, R41 ;  /* 0x0000001b240e7224 */ /* 0x040fe400078e0229 */
[----:B-----5:R-:W-:Y:S01]  /*0fa0*/  IMAD R43, R33, R34, RZ ;  /* 0x00000022212b7224 */ /* 0x020fe200078e02ff */
[----:B------:R-:W-:Y:S01]  /*0fb0*/  IADD3.X R25, PT, PT, RZ, ~R42, RZ, P0, !PT ;  /* 0x8000002aff197210 */ /* 0x000fe200007fe4ff */
[----:B------:R-:W-:Y:S02]  /*0fc0*/  IMAD R37, R35, R36, R39 ;  /* 0x0000002423257224 */ /* 0x000fe400078e0227 */
[----:B------:R-:W-:-:S04]  /*0fd0*/  IMAD.WIDE.U32 R40, R36, R26, RZ ;  /* 0x0000001a24287225 */ /* 0x000fc800078e00ff */
[----:B------:R-:W-:Y:S02]  /*0fe0*/  IMAD R43, R35, R32, R43 ;  /* 0x00000020232b7224 */ /* 0x000fe400078e022b */
[----:B------:R-:W-:Y:S01]  /*0ff0*/  IMAD.WIDE.U32 R38, R32, R34, RZ ;  /* 0x0000002220267225 */ /* 0x000fe200078e00ff */
[----:B------:R-:W-:-:S03]  /*1000*/  IADD3 R14, PT, PT, R41, R14, RZ ;  /* 0x0000000e290e7210 */ /* 0x000fc60007ffe0ff */
[----:B------:R-:W-:Y:S01]  /*1010*/  IMAD.WIDE.U32 R24, R34, R36, R24 ;  /* 0x0000002422187225 */ /* 0x000fe200078e0018 */
[----:B------:R-:W-:Y:S02]  /*1020*/  IADD3 R34, P0, PT, RZ, -R40, RZ ;  /* 0x80000028ff227210 */ /* 0x000fe40007f1e0ff */
[----:B------:R-:W-:Y:S01]  /*1030*/  IADD3 R38, P1, PT, RZ, -R38, RZ ;  /* 0x80000026ff267210 */ /* 0x000fe20007f3e0ff */
[----:B------:R-:W-:Y:S01]  /*1040*/  IMAD.IADD R39, R39, 0x1, R43 ;  /* 0x0000000127277824 */ /* 0x000fe200078e022b */
[----:B------:R-:W-:Y:S01]  /*1050*/  IADD3.X R35, PT, PT, RZ, ~R14, RZ, P0, !PT ;  /* 0x8000000eff237210 */ /* 0x000fe200007fe4ff */
[----:B------:R-:W-:Y:S02]  /*1060*/  IMAD R33, R33, R28, RZ ;  /* 0x0000001c21217224 */ /* 0x000fe400078e02ff */
[----:B------:R-:W-:Y:S01]  /*1070*/  IMAD R31, R31, R26, RZ ;  /* 0x0000001a1f1f7224 */ /* 0x000fe200078e02ff */
[----:B------:R-:W-:Y:S01]  /*1080*/  IADD3.X R39, PT, PT, RZ, ~R39, RZ, P1, !PT ;  /* 0x80000027ff277210 */ /* 0x000fe20000ffe4ff */
[----:B------:R-:W-:-:S02]  /*1090*/  IMAD R29, R29, R32, R33 ;  /* 0x000000201d1d7224 */ /* 0x000fc400078e0221 */
[----:B------:R-:W-:Y:S01]  /*10a0*/  IMAD.WIDE.U32 R34, R28, R32, R34 ;  /* 0x000000201c227225 */ /* 0x000fe200078e0022 */
[----:B------:R-:W-:-:S03]  /*10b0*/  IADD3 R33, PT, PT, R25, R37, RZ ;  /* 0x0000002519217210 */ /* 0x000fc60007ffe0ff */
[C---:B------:R-:W-:Y:S02]  /*10c0*/  IMAD R31, R30.reuse, R27, R31 ;  /* 0x0000001b1e1f7224 */ /* 0x040fe400078e021f */
[----:B------:R-:W-:Y:S01]  /*10d0*/  IMAD.WIDE.U32 R38, R30, R26, R38 ;  /* 0x0000001a1e267225 */ /* 0x000fe200078e0026 */
[----:B------:R-:W-:-:S03]  /*10e0*/  IADD3 R35, PT, PT, R35, R29, RZ ;  /* 0x0000001d23237210 */ /* 0x000fc60007ffe0ff */
[----:B------:R-:W-:Y:S01]  /*10f0*/  IMAD.MOV.U32 R32, RZ, RZ, R24 ;  /* 0x000000ffff207224 */ /* 0x000fe200078e0018 */
[----:B------:R-:W-:-:S04]  /*1100*/  IADD3 R39, PT, PT, R39, R31, RZ ;  /* 0x0000001f27277210 */ /* 0x000fc80007ffe0ff */
[----:B------:R-:W-:Y:S04]  /*1110*/  STG.E.64 desc[UR76][R18.64], R32 ;  /* 0x0000002012007986 */ /* 0x000fe8000c101b4c */
[----:B------:R0:W-:Y:S04]  /*1120*/  STG.E.64 desc[UR76][R8.64], R34 ;  /* 0x0000002208007986 */ /* 0x0001e8000c101b4c */
[----:B------:R2:W-:Y:S04]  /*1130*/  STG.E.64 desc[UR76][R12.64], R38 ;  /* 0x000000260c007986 */ /* 0x0005e8000c101b4c */
[----:B------:R-:W3:Y:S04]  /*1140*/  LDG.E.64 R22, desc[UR76][R22.64] ;  /* 0x0000004c16167981 */ /* 0x000ee8000c1e1b00 */
[----:B------:R-:W3:Y:S04]  /*1150*/  LDG.E.64 R26, desc[UR76][R6.64] ;  /* 0x0000004c061a7981 */ /* 0x000ee8000c1e1b00 */
[----:B------:R-:W4:Y:S04]  /*1160*/  LDG.E.64 R24, desc[UR76][R10.64] ;  /* 0x0000004c0a187981 */ /* 0x000f28000c1e1b00 */
[----:B------:R-:W4:Y:S04]  /*1170*/  LDG.E.64 R28, desc[UR76][R4.64] ;  /* 0x0000004c041c7981 */ /* 0x000f28000c1e1b00 */
[----:B------:R-:W5:Y:S04]  /*1180*/  LDG.E.64 R20, desc[UR76][R20.64] ;  /* 0x0000004c14147981 */ /* 0x000f68000c1e1b00 */
[----:B------:R-:W5:Y:S01]  /*1190*/  LDG.E.64 R30, desc[UR76][R2.64] ;  /* 0x0000004c021e7981 */ /* 0x000f62000c1e1b00 */
[----:B---3--:R-:W-:-:S04]  /*11a0*/  IMAD R41, R23, R26, RZ ;  /* 0x0000001a17297224 */ /* 0x008fc800078e02ff */
[----:B------:R-:W-:Y:S02]  /*11b0*/  IMAD R43, R27, R22, R41 ;  /* 0x000000161b2b7224 */ /* 0x000fe400078e0229 */
[-C--:B----4-:R-:W-:Y:S02]  /*11c0*/  IMAD R37, R29, R24.reuse, RZ ;  /* 0x000000181d257224 */ /* 0x090fe400078e02ff */
[----:B0-----:R-:W-:-:S04]  /*11d0*/  IMAD.WIDE.U32 R34, R28, R24, RZ ;  /* 0x000000181c227225 */ /* 0x001fc800078e00ff */
[----:B-----5:R-:W-:Y:S02]  /*11e0*/  IMAD R41, R31, R20, RZ ;  /* 0x000000141f297224 */ /* 0x020fe400078e02ff */
[----:B--2---:R-:W-:Y:S02]  /*11f0*/  IMAD R39, R25, R28, R37 ;  /* 0x0000001c19277224 */ /* 0x004fe400078e0225 */
[----:B------:R-:W-:-:S04]  /*1200*/  IMAD.WIDE.U32 R36, R30, R20, RZ ;  /* 0x000000141e247225 */ /* 0x000fc800078e00ff */
[----:B------:R-:W-:Y:S02]  /*1210*/  IMAD R41, R30, R21, R41 ;  /* 0x000000151e297224 */ /* 0x000fe400078e0229 */
[----:B------:R-:W-:Y:S01]  /*1220*/  IMAD.WIDE.U32 R32, R22, R26, RZ ;  /* 0x0000001a16207225 */ /* 0x000fe200078e00ff */
[----:B------:R-:W-:Y:S02]  /*1230*/  IADD3 R34, P0, PT, RZ, -R34, RZ ;  /* 0x80000022ff227210 */ /* 0x000fe40007f1e0ff */
[----:B------:R-:W-:Y:S01]  /*1240*/  IADD3 R35, PT, PT, R35, R39, RZ ;  /* 0x0000002723237210 */ /* 0x000fe20007ffe0ff */
[----:B------:R-:W-:Y:S01]  /*1250*/  IMAD R39, R29, R20, RZ ;  /* 0x000000141d277224 */ /* 0x000fe200078e02ff */
[----:B------:R-:W-:Y:S02]  /*1260*/  IADD3 R36, P1, PT, RZ, -R36, RZ ;  /* 0x80000024ff247210 */ /* 0x000fe40007f3e0ff */
[----:B------:R-:W-:Y:S02]  /*1270*/  IADD3 R37, PT, PT, R37, R41, RZ ;  /* 0x0000002925257210 */ /* 0x000fe40007ffe0ff */
[----:B------:R-:W-:-:S02]  /*1280*/  IADD3 R32, P2, PT, RZ, -R32, RZ ;  /* 0x80000020ff207210 */ /* 0x000fc40007f5e0ff */
[----:B------:R-:W-:Y:S01]  /*1290*/  IADD3 R33, PT, PT, R33, R43, RZ ;  /* 0x0000002b21217210 */ /* 0x000fe20007ffe0ff */
[----:B------:R-:W-:Y:S01]  /*12a0*/  IMAD R29, R31, R26, RZ ;  /* 0x0000001a1f1d7224 */ /* 0x000fe200078e02ff */
[----:B------:R-:W-:Y:S01]  /*12b0*/  IADD3.X R35, PT, PT, RZ, ~R35, RZ, P0, !PT ;  /* 0x80000023ff237210 */ /* 0x000fe200007fe4ff */
[----:B------:R-:W-:Y:S01]  /*12c0*/  IMAD R14, R28, R21, R39 ;  /* 0x000000151c0e7224 */ /* 0x000fe200078e0227 */
[----:B------:R-:W-:Y:S01]  /*12d0*/  IADD3.X R33, PT, PT, RZ, ~R33, RZ, P2, !PT ;  /* 0x80000021ff217210 */ /* 0x000fe200017fe4ff */
[----:B------:R-:W-:Y:S02]  /*12e0*/  IMAD R21, R23, R24, RZ ;  /* 0x0000001817157224 */ /* 0x000fe400078e02ff */
[----:B------:R-:W-:Y:S02]  /*12f0*/  IMAD.X R37, RZ, RZ, ~R37, P1 ;  /* 0x000000ffff257224 */ /* 0x000fe400008e0e25 */
[-C--:B------:R-:W-:Y:S02]  /*1300*/  IMAD R29, R27, R30.reuse, R29 ;  /* 0x0000001e1b1d7224 */ /* 0x080fe400078e021d */
[----:B------:R-:W-:-:S04]  /*1310*/  IMAD.WIDE.U32 R34, R26, R30, R34 ;  /* 0x0000001e1a227225 */ /* 0x000fc800078e0022 */
[-C--:B------:R-:W-:Y:S02]  /*1320*/  IMAD R21, R25, R22.reuse, R21 ;  /* 0x0000001619157224 */ /* 0x080fe400078e0215 */
[----:B------:R-:W-:Y:S01]  /*1330*/  IMAD.WIDE.U32 R36, R24, R22, R36 ;  /* 0x0000001618247225 */ /* 0x000fe200078e0024 */
[----:B------:R-:W-:-:S03]  /*1340*/  IADD3 R35, PT, PT, R35, R29, RZ ;  /* 0x0000001d23237210 */ /* 0x000fc60007ffe0ff */
[----:B------:R-:W-:Y:S01]  /*1350*/  IMAD.WIDE.U32 R32, R28, R20, R32 ;  /* 0x000000141c207225 */ /* 0x000fe200078e0020 */
[----:B------:R-:W-:Y:S02]  /*1360*/  IADD3 R37, PT, PT, R37, R21, RZ ;  /* 0x0000001525257210 */ /* 0x000fe40007ffe0ff */
[C---:B------:R-:W-:Y:S02]  /*1370*/  LEA R17, P0, R0.reuse, R17, 0x2 ;  /* 0x0000001100117211 */ /* 0x040fe400078010ff */
[----:B------:R-:W-:Y:S01]  /*1380*/  IADD3 R33, PT, PT, R33, R14, RZ ;  /* 0x0000000e21217210 */ /* 0x000fe20007ffe0ff */
[----:B------:R2:W-:Y:S01]  /*1390*/  STG.E.64 desc[UR76][R18.64], R34 ;  /* 0x0000002212007986 */ /* 0x0005e2000c101b4c */
[----:B------:R-:W-:-:S03]  /*13a0*/  LEA.HI.X R15, R0, R15, RZ, 0x2, P0 ;  /* 0x0000000f000f7211 */ /* 0x000fc600000f14ff */
[----:B------:R2:W-:Y:S01]  /*13b0*/  STG.E.64 desc[UR76][R8.64], R36 ;  /* 0x0000002408007986 */ /* 0x0005e2000c101b4c */
[----:B-1----:R-:W-:-:S03]  /*13c0*/  ISETP.GE.U32.AND P0, PT, R17, UR4, PT ;  /* 0x0000000411007c0c */ /* 0x002fc6000bf06070 */
[----:B------:R2:W-:Y:S01]  /*13d0*/  STG.E.64 desc[UR76][R12.64], R32 ;  /* 0x000000200c007986 */ /* 0x0005e2000c101b4c */
[----:B------:R-:W-:-:S13]  /*13e0*/  ISETP.GE.AND.EX P0, PT, R15, UR71, PT, P0 ;  /* 0x000000470f007c0c */ /* 0x000fda000bf06300 */
[----:B--2---:R-:W-:Y:S05]  /*13f0*/  @!P0 BRA `(.L_x_183) ;  /* 0xfffffff400688947 */ /* 0x004fea000383ffff */
[----:B------:R-:W-:Y:S05]  /*1400*/  EXIT ;  /* 0x000000000000794d */ /* 0x000fea0003800000 */
.L_x_176:
        /* <DEDUP_REMOVED lines=67> */
.L_x_186:
[----:B------:R-:W-:Y:S01]  /*1840*/  MOV R5, R17 ;  /* 0x0000001100057202 */ /* 0x000fe20000000f00 */
        /* <DEDUP_REMOVED lines=282> */
[----:B------:R-:W-:Y:S01]  /*29f0*/  MOV R7, R19 ;  /* 0x0000001300077202 */ /* 0x000fe20000000f00 */
[----:B------:R-:W1:Y:S09]  /*2a00*/  LDCU.64 UR26, c[0x0][0x5e8] ;  /* 0x0000bd00ff1a77ac */ /* 0x000e720008000a00 */
        /* <DEDUP_REMOVED lines=19> */
.L_x_185:
[----:B------:R-:W0:Y:S08]  /*2b40*/  LDC.64 R22, c[0x0][0x398] ;  /* 0x0000e600ff167b82 */ /* 0x000e300000000a00 */
[----:B------:R-:W1:Y:S08]  /*2b50*/  LDC.64 R6, c[0x0][0x390] ;  /* 0x0000e400ff067b82 */ /* 0x000e700000000a00 */
[----:B------:R-:W2:Y:S01]  /*2b60*/  LDC.64 R18, c[0x0][0x388] ;  /* 0x0000e200ff127b82 */ /* 0x000ea20000000a00 */
[----:B0-----:R-:W-:-:S03]  /*2b70*/  IMAD.WIDE.U32 R22, R5, 0x8, R22 ;  /* 0x0000000805167825 */ /* 0x001fc600078e0016 */
[----:B------:R-:W-:Y:S01]  /*2b80*/  IADD3 R26, P2, PT, R22, R16, RZ ;  /* 0x00000010161a7210 */ /* 0x000fe20007f5e0ff */
[----:B-1----:R-:W-:-:S03]  /*2b90*/  IMAD.WIDE.U32 R4, R4, 0x8, R6 ;  /* 0x0000000804047825 */ /* 0x002fc600078e0006 */
[----:B------:R-:W-:Y:S02]  /*2ba0*/  IADD3.X R27, PT, PT, R23, R14, RZ, P2, !PT ;  /* 0x0000000e171b7210 */ /* 0x000fe400017fe4ff */
[----:B------:R-:W-:Y:S01]  /*2bb0*/  IADD3 R8, P0, PT, R4, UR73, RZ ;  /* 0x0000004904087c10 */ /* 0x000fe2000ff1e0ff */
[----:B------:R-:W3:Y:S03]  /*2bc0*/  LDG.E.64 R12, desc[UR76][R4.64] ;  /* 0x0000004c040c7981 */ /* 0x000ee6000c1e1b00 */
[----:B------:R-:W-:Y:S01]  /*2bd0*/  IADD3.X R9, PT, PT, R5, UR72, RZ, P0, !PT ;  /* 0x0000004805097c10 */ /* 0x000fe200087fe4ff */
[----:B------:R-:W3:Y:S01]  /*2be0*/  LDG.E.64 R6, desc[UR76][R26.64] ;  /* 0x0000004c1a067981 */ /* 0x000ee2000c1e1b00 */
[----:B------:R-:W-:Y:S02]  /*2bf0*/  IADD3 R24, P0, PT, R8, UR73, RZ ;  /* 0x0000004908187c10 */ /* 0x000fe4000ff1e0ff */
[----:B------:R-:W-:Y:S01]  /*2c00*/  LEA R10, P2, -R2, R26, 0x3 ;  /* 0x0000001a020a7211 */ /* 0x000fe200078419ff */
[----:B------:R-:W4:Y:S01]  /*2c10*/  LDG.E.64 R22, desc[UR76][R22.64] ;  /* 0x0000004c16167981 */ /* 0x000f22000c1e1b00 */
[----:B------:R-:W-:-:S02]  /*2c20*/  IADD3.X R25, PT, PT, R9, UR72, RZ, P0, !PT ;  /* 0x0000004809197c10 */ /* 0x000fc400087fe4ff */
[----:B------:R-:W-:Y:S01]  /*2c30*/  IADD3.X R11, PT, PT, R27, ~R20, RZ, P2, !PT ;  /* 0x800000141b0b7210 */ /* 0x000fe200017fe4ff */
[----:B------:R-:W4:Y:S04]  /*2c40*/  LDG.E.64 R8, desc[UR76][R8.64] ;  /* 0x0000004c08087981 */ /* 0x000f28000c1e1b00 */
[----:B------:R-:W5:Y:S04]  /*2c50*/  LDG.E.64 R24, desc[UR76][R24.64] ;  /* 0x0000004c18187981 */ /* 0x000f68000c1e1b00 */
[----:B------:R-:W5:Y:S01]  /*2c60*/  LDG.E.64 R10, desc[UR76][R10.64] ;  /* 0x0000004c0a0a7981 */ /* 0x000f62000c1e1b00 */
[----:B--2---:R-:W-:-:S04]  /*2c70*/  IMAD.WIDE.U32 R18, R21, 0x8, R18 ;  /* 0x0000000815127825 */ /* 0x004fc800078e0012 */
[-C--:B---3--:R-:W-:Y:S02]  /*2c80*/  IMAD R5, R7, R12.reuse, RZ ;  /* 0x0000000c07057224 */ /* 0x088fe400078e02ff */
[----:B------:R-:W-:-:S04]  /*2c90*/  IMAD.WIDE.U32 R26, R6, R12, RZ ;  /* 0x0000000c061a7225 */ /* 0x000fc800078e00ff */
[----:B------:R-:W-:Y:S01]  /*2ca0*/  IMAD R29, R6, R13, R5 ;  /* 0x0000000d061d7224 */ /* 0x000fe200078e0205 */
[----:B------:R-:W-:Y:S01]  /*2cb0*/  IADD3 R26, P0, PT, RZ, -R26, RZ ;  /* 0x8000001aff1a7210 */ /* 0x000fe20007f1e0ff */
[-C--:B----4-:R-:W-:Y:S02]  /*2cc0*/  IMAD R31, R23, R8.reuse, RZ ;  /* 0x00000008171f7224 */ /* 0x090fe400078e02ff */
[----:B------:R-:W-:Y:S01]  /*2cd0*/  IMAD.WIDE.U32 R4, R22, R8, RZ ;  /* 0x0000000816047225 */ /* 0x000fe200078e00ff */
[----:B------:R-:W-:-:S03]  /*2ce0*/  IADD3 R27, PT, PT, R27, R29, RZ ;  /* 0x0000001d1b1b7210 */ /* 0x000fc60007ffe0ff */
[----:B------:R-:W-:Y:S01]  /*2cf0*/  IMAD R29, R9, R22, R31 ;  /* 0x00000016091d7224 */ /* 0x000fe200078e021f */
[----:B------:R-:W-:Y:S01]  /*2d00*/  IADD3.X R27, PT, PT, RZ, ~R27, RZ, P0, !PT ;  /* 0x8000001bff1b7210 */ /* 0x000fe200007fe4ff */
[----:B-----5:R-:W-:Y:S01]  /*2d10*/  IMAD R31, R23, R24, RZ ;  /* 0x00000018171f7224 */ /* 0x020fe200078e02ff */
[----:B------:R-:W-:Y:S01]  /*2d20*/  IADD3 R4, P2, PT, RZ, -R4, RZ ;  /* 0x80000004ff047210 */ /* 0x000fe20007f5e0ff */
[-C--:B------:R-:W-:Y:S01]  /*2d30*/  IMAD R23, R11, R24.reuse, RZ ;  /* 0x000000180b177224 */ /* 0x080fe200078e02ff */
[----:B------:R-:W-:Y:S01]  /*2d40*/  IADD3 R5, PT, PT, R5, R29, RZ ;  /* 0x0000001d05057210 */ /* 0x000fe20007ffe0ff */
[----:B------:R-:W-:-:S04]  /*2d50*/  IMAD.WIDE.U32 R28, R10, R24, RZ ;  /* 0x000000180a1c7225 */ /* 0x000fc800078e00ff */
[C---:B------:R-:W-:Y:S02]  /*2d60*/  IMAD R33, R25.reuse, R10, R23 ;  /* 0x0000000a19217224 */ /* 0x040fe400078e0217 */
[-C--:B------:R-:W-:Y:S02]  /*2d70*/  IMAD R31, R25, R22.reuse, R31 ;  /* 0x00000016191f7224 */ /* 0x080fe400078e021f */
[----:B------:R-:W-:Y:S01]  /*2d80*/  IMAD.WIDE.U32 R22, R24, R22, R26 ;  /* 0x0000001618167225 */ /* 0x000fe200078e001a */
[----:B------:R-:W-:Y:S02]  /*2d90*/  IADD3 R24, P0, PT, RZ, -R28, RZ ;  /* 0x8000001cff187210 */ /* 0x000fe40007f1e0ff */
[----:B------:R-:W-:Y:S01]  /*2da0*/  IADD3 R28, PT, PT, R29, R33, RZ ;  /* 0x000000211d1c7210 */ /* 0x000fe20007ffe0ff */
[----:B------:R-:W-:Y:S01]  /*2db0*/  IMAD R11, R11, R12, RZ ;  /* 0x0000000c0b0b7224 */ /* 0x000fe200078e02ff */
[----:B------:R-:W-:Y:S01]  /*2dc0*/  IADD3 R23, PT, PT, R23, R31, RZ ;  /* 0x0000001f17177210 */ /* 0x000fe20007ffe0ff */
[----:B------:R-:W-:Y:S01]  /*2dd0*/  IMAD.X R5, RZ, RZ, ~R5, P2 ;  /* 0x000000ffff057224 */ /* 0x000fe200010e0e05 */
[----:B------:R-:W-:Y:S01]  /*2de0*/  IADD3.X R25, PT, PT, RZ, ~R28, RZ, P0, !PT ;  /* 0x8000001cff197210 */ /* 0x000fe200007fe4ff */
[----:B------:R-:W-:-:S02]  /*2df0*/  IMAD R7, R7, R8, RZ ;  /* 0x0000000807077224 */ /* 0x000fc400078e02ff */
[C---:B------:R-:W-:Y:S02]  /*2e00*/  IMAD R13, R10.reuse, R13, R11 ;  /* 0x0000000d0a0d7224 */ /* 0x040fe400078e020b */
[----:B------:R-:W-:Y:S01]  /*2e10*/  IMAD.WIDE.U32 R10, R10, R12, R4 ;  /* 0x0000000c0a0a7225 */ /* 0x000fe200078e0004 */
[----:B------:R-:W-:-:S03]  /*2e20*/  IADD3 R4, P0, PT, R18, UR75, RZ ;  /* 0x0000004b12047c10 */ /* 0x000fc6000ff1e0ff */
[-C--:B------:R-:W-:Y:S01]  /*2e30*/  IMAD R7, R9, R6.reuse, R7 ;  /* 0x0000000609077224 */ /* 0x080fe200078e0207 */
[----:B------:R-:W-:Y:S01]  /*2e40*/  IADD3.X R5, PT, PT, R19, UR74, RZ, P0, !PT ;  /* 0x0000004a13057c10 */ /* 0x000fe200087fe4ff */
[----:B------:R-:W-:Y:S01]  /*2e50*/  IMAD.WIDE.U32 R24, R8, R6, R24 ;  /* 0x0000000608187225 */ /* 0x000fe200078e0018 */
[----:B------:R-:W-:Y:S02]  /*2e60*/  IADD3 R6, P0, PT, R4, UR75, RZ ;  /* 0x0000004b04067c10 */ /* 0x000fe4000ff1e0ff */
[----:B------:R-:W-:Y:S02]  /*2e70*/  IADD3 R11, PT, PT, R11, R13, RZ ;  /* 0x0000000d0b0b7210 */ /* 0x000fe40007ffe0ff */
[----:B------:R-:W-:Y:S02]  /*2e80*/  IADD3 R25, PT, PT, R25, R7, RZ ;  /* 0x0000000719197210 */ /* 0x000fe40007ffe0ff */
        /* <DEDUP_REMOVED lines=10> */
.L_x_184:
[----:B------:R-:W-:Y:S05]  /*2f30*/  EXIT ;  /* 0x000000000000794d */ /* 0x000fea0003800000 */
        .weak           $__internal_15_$__cuda_sm20_div_u64
        .type           $__internal_15_$__cuda_sm20_div_u64,@function
        .size           $__internal_15_$__cuda_sm20_div_u64,(.L_x_275 - $__internal_15_$__cuda_sm20_div_u64)
$__internal_15_$__cuda_sm20_div_u64:
        /* <DEDUP_REMOVED lines=22> */
[----:B------:R-:W-:-:S03]  /*30a0*/  IMAD.HI.U32 R8, R9, R13, RZ ;  /* 0x0000000d09087227 */ /* 0x000fc600078e00ff */
[----:B------:R-:W-:-:S05]  /*30b0*/  IADD3.X R6, PT, PT, RZ, ~R6, RZ, P0, !PT ;  /* 0x80000006ff067210 */ /* 0x000fca00007fe4ff */
[----:B------:R-:W-:-:S04]  /*30c0*/  IMAD.WIDE.U32 R8, P0, R9, R6, R8 ;  /* 0x0000000609087225 */ /* 0x000fc80007800008 */
[C---:B------:R-:W-:Y:S02]  /*30d0*/  IMAD R7, R11.reuse, R6, RZ ;  /* 0x000000060b077224 */ /* 0x040fe400078e02ff */
[----:B------:R-:W-:-:S04]  /*30e0*/  IMAD.HI.U32 R8, P1, R11, R13, R8 ;  /* 0x0000000d0b087227 */ /* 0x000fc80007820008 */
[----:B------:R-:W-:Y:S01]  /*30f0*/  IMAD.HI.U32 R6, R11, R6, RZ ;  /* 0x000000060b067227 */ /* 0x000fe200078e00ff */
[----:B------:R-:W-:-:S03]  /*3100*/  IADD3 R8, P2, PT, R7, R8, RZ ;  /* 0x0000000807087210 */ /* 0x000fc60007f5e0ff */
[----:B------:R-:W-:Y:S01]  /*3110*/  IMAD.MOV.U32 R7, RZ, RZ, RZ ;  /* 0x000000ffff077224 */ /* 0x000fe200078e00ff */
        /* <DEDUP_REMOVED lines=24> */
[----:B------:R-:W-:-:S02]  /*32a0*/  ISETP.GE.U32.AND P0, PT, R3, R0, PT ;  /* 0x000000000300720c */ /* 0x000fc40003f06070 */
[----:B------:R-:W-:Y:S02]  /*32b0*/  IADD3 R3, P2, PT, R8, 0x1, RZ ;  /* 0x0000000108037810 */ /* 0x000fe40007f5e0ff */
[----:B------:R-:W-:Y:S01]  /*32c0*/  ISETP.GE.U32.AND.EX P0, PT, R5, RZ, PT, P0 ;  /* 0x000000ff0500720c */ /* 0x000fe20003f06100 */
[----:B------:R-:W-:Y:S01]  /*32d0*/  HFMA2 R5, -RZ, RZ, 0, 0 ;  /* 0x00000000ff057431 */ /* 0x000fe200000001ff */
[----:B------:R-:W-:Y:S02]  /*32e0*/  ISETP.NE.U32.AND P1, PT, R0, RZ, PT ;  /* 0x000000ff0000720c */ /* 0x000fe40003f25070 */
[----:B------:R-:W-:Y:S02]  /*32f0*/  IADD3.X R6, PT, PT, RZ, R11, RZ, P2, !PT ;  /* 0x0000000bff067210 */ /* 0x000fe400017fe4ff */
[----:B------:R-:W-:Y:S02]  /*3300*/  ISETP.NE.AND.EX P1, PT, RZ, RZ, PT, P1 ;  /* 0x000000ffff00720c */ /* 0x000fe40003f25310 */
[----:B------:R-:W-:-:S02]  /*3310*/  SEL R3, R3, R8, P0 ;  /* 0x0000000803037207 */ /* 0x000fc40000000000 */
[----:B------:R-:W-:Y:S02]  /*3320*/  SEL R6, R6, R11, P0 ;  /* 0x0000000b06067207 */ /* 0x000fe40000000000 */
[----:B------:R-:W-:Y:S02]  /*3330*/  SEL R3, R3, 0xffffffff, P1 ;  /* 0xffffffff03037807 */ /* 0x000fe40000800000 */
[----:B------:R-:W-:Y:S01]  /*3340*/  SEL R6, R6, 0xffffffff, P1 ;  /* 0xffffffff06067807 */ /* 0x000fe20000800000 */
[----:B------:R-:W-:Y:S06]  /*3350*/  RET.REL.NODEC R4 `(_ZN2at6native12cross_kernelIl16OffsetCalculatorILi3EjLb0EElEEviPT_PKS4_S7_T0_T1_S9_S9_) ;  /* 0xffffffcc04287950 */ /* 0x000fec0003c3ffff */
.L_x_187:
        /* <DEDUP_REMOVED lines=10> */
.L_x_275:


//--------------------- .text._ZN2at6native12cross_kernelIi16OffsetCalculatorILi3EjLb0EEiEEviPT_PKS4_S7_T0_T1_S9_S9_ --------------------------
	.section	.text._ZN2at6native12cross_kernelIi16OffsetCalculatorILi3EjLb0EEiEEviPT_PKS4_S7_T0_T1_S9_S9_,"ax",@progbits
	.align	128
        .global         _ZN2at6native12cross_kernelIi16OffsetCalculatorILi3EjLb0EEiEEviPT_PKS4_S7_T0_T1_S9_S9_
        .type           _ZN2at6native12cross_kernelIi16OffsetCalculatorILi3EjLb0EEiEEviPT_PKS4_S7_T0_T1_S9_S9_,@function
        .size           _ZN2at6native12cross_kernelIi16OffsetCalculatorILi3EjLb0EEiEEviPT_PKS4_S7_T0_T1_S9_S9_,(.L_x_276 - _ZN2at6native12cross_kernelIi16OffsetCalculatorILi3EjLb0EEiEEviPT_PKS4_S7_T0_T1_S9_S9_)
        .other          _ZN2at6native12cross_kernelIi16OffsetCalculatorILi3EjLb0EEiEEviPT_PKS4_S7_T0_T1_S9_S9_,@"STO_CUDA_ENTRY STV_DEFAULT"
_ZN2at6native12cross_kernelIi16OffsetCalculatorILi3EjLb0EEiEEviPT_PKS4_S7_T0_T1_S9_S9_:
.text._ZN2at6native12cross_kernelIi16OffsetCalculatorILi3EjLb0EEiEEviPT_PKS4_S7_T0_T1_S9_S9_:
        /* <DEDUP_REMOVED lines=55> */
.L_x_190:
[----:B------:R-:W-:-:S07]  /*0370*/  MOV R4, 0x390 ;  /* 0x0000039000047802 */ /* 0x000fce0000000f00 */
[----:B------:R-:W-:Y:S05]  /*0380*/  CALL.REL.NOINC `($__internal_16_$__cuda_sm20_div_u64) ;  /* 0x0000002000b47944 */ /* 0x000fea0003c00000 */
[----:B------:R-:W-:Y:S02]  /*0390*/  MOV R4, R3 ;  /* 0x0000000300047202 */ /* 0x000fe40000000f00 */
[----:B------:R-:W-:-:S07]  /*03a0*/  MOV R5, R6 ;  /* 0x0000000600057202 */ /* 0x000fce0000000f00 */
.L_x_191:
[----:B------:R-:W-:Y:S05]  /*03b0*/  BSYNC.RECONVERGENT B0 ;  /* 0x0000000000007941 */ /* 0x000fea0003800200 */
.L_x_189:
        /* <DEDUP_REMOVED lines=27> */
.L_x_194:
        /* <DEDUP_REMOVED lines=23> */
[----:B0-----:R1:W-:Y:S01]  /*06e0*/  STG.E desc[UR76][R8.64], R27 ;  /* 0x0000001b08007986 */ /* 0x0013e2000c10194c */
[-C--:B---3--:R-:W-:Y:S02]  /*06f0*/  IMAD R26, R18, R13.reuse, RZ ;  /* 0x0000000d121a7224 */ /* 0x088fe400078e02ff */
[----:B------:R-:W-:Y:S02]  /*0700*/  IMAD R29, R14, R13, -R24 ;  /* 0x0000000d0e1d7224 */ /* 0x000fe400078e0a18 */
[----:B------:R-:W-:-:S03]  /*0710*/  IMAD R25, R25, R10, -R26 ;  /* 0x0000000a19197224 */ /* 0x000fc600078e0a1a */
[----:B------:R1:W-:Y:S04]  /*0720*/  STG.E desc[UR76][R2.64], R29 ;  /* 0x0000001d02007986 */ /* 0x0003e8000c10194c */
[----:B------:R1:W-:Y:S01]  /*0730*/  STG.E desc[UR76][R6.64], R25 ;  /* 0x0000001906007986 */ /* 0x0003e2000c10194c */
[----:B------:R-:W-:Y:S05]  /*0740*/  @P1 BRA `(.L_x_194) ;  /* 0xfffffffc00881947 */ /* 0x000fea000383ffff */
.L_x_193:
[----:B------:R-:W-:Y:S05]  /*0750*/  BSYNC.RECONVERGENT B0 ;  /* 0x0000000000007941 */ /* 0x000fea0003800200 */
.L_x_192:
[----:B------:R-:W-:Y:S05]  /*0760*/  @!P0 EXIT ;  /* 0x000000000000894d */ /* 0x000fea0003800000 */
[----:B------:R-:W0:Y:S01]  /*0770*/  LDC.64 R10, c[0x0][0x398] ;  /* 0x0000e600ff0a7b82 */ /* 0x000e220000000a00 */
[----:B------:R-:W2:Y:S07]  /*0780*/  LDCU UR10, c[0x0][0x380] ;  /* 0x00007000ff0a77ac */ /* 0x000eae0008000800 */
[----:B------:R-:W3:Y:S08]  /*0790*/  LDC.64 R12, c[0x0][0x390] ;  /* 0x0000e400ff0c7b82 */ /* 0x000ef00000000a00 */
[----:B-1----:R-:W1:Y:S02]  /*07a0*/  LDC.64 R8, c[0x0][0x388] ;  /* 0x0000e200ff087b82 */ /* 0x002e640000000a00 */
.L_x_195:
        /* <DEDUP_REMOVED lines=24> */
[----:B-1----:R0:W-:Y:S04]  /*0930*/  STG.E desc[UR76][R8.64], R25 ;  /* 0x0000001908007986 */ /* 0x0021e8000c10194c */
[----:B------:R1:W-:Y:S04]  /*0940*/  STG.E desc[UR76][R2.64], R27 ;  /* 0x0000001b02007986 */ /* 0x0003e8000c10194c */
[----:B------:R2:W-:Y:S04]  /*0950*/  STG.E desc[UR76][R6.64], R23 ;  /* 0x0000001706007986 */ /* 0x0005e8000c10194c */
[----:B------:R3:W4:Y:S04]  /*0960*/  LDG.E R16, desc[UR76][R16.64] ;  /* 0x0000004c10107981 */ /* 0x000728000c1e1900 */
[----:B------:R-:W4:Y:S04]  /*0970*/  LDG.E R29, desc[UR76][R4.64] ;  /* 0x0000004c041d7981 */ /* 0x000f28000c1e1900 */
[----:B------:R-:W5:Y:S04]  /*0980*/  LDG.E R15, desc[UR76][R14.64] ;  /* 0x0000004c0e0f7981 */ /* 0x000f68000c1e1900 */
[----:B------:R-:W5:Y:S04]  /*0990*/  LDG.E R24, desc[UR76][R12.64] ;  /* 0x0000004c0c187981 */ /* 0x000f68000c1e1900 */
[----:B------:R0:W2:Y:S04]  /*09a0*/  LDG.E R18, desc[UR76][R18.64] ;  /* 0x0000004c12127981 */ /* 0x0000a8000c1e1900 */
[----:B------:R-:W1:Y:S01]  /*09b0*/  LDG.E R22, desc[UR76][R10.64] ;  /* 0x0000004c0a167981 */ /* 0x000e62000c1e1900 */
        /* <DEDUP_REMOVED lines=11> */
[----:B------:R0:W-:Y:S04]  /*0a70*/  STG.E desc[UR76][R8.64], R25 ;  /* 0x0000001908007986 */ /* 0x0001e8000c10194c */
[----:B------:R1:W-:Y:S04]  /*0a80*/  STG.E desc[UR76][R2.64], R23 ;  /* 0x0000001702007986 */ /* 0x0003e8000c10194c */
[----:B------:R2:W-:Y:S04]  /*0a90*/  STG.E desc[UR76][R6.64], R27 ;  /* 0x0000001b06007986 */ /* 0x0005e8000c10194c */
[----:B------:R-:W3:Y:S04]  /*0aa0*/  LDG.E R18, desc[UR76][R18.64] ;  /* 0x0000004c12127981 */ /* 0x000ee8000c1e1900 */
[----:B------:R-:W3:Y:S04]  /*0ab0*/  LDG.E R29, desc[UR76][R4.64] ;  /* 0x0000004c041d7981 */ /* 0x000ee8000c1e1900 */
[----:B------:R-:W4:Y:S04]  /*0ac0*/  LDG.E R15, desc[UR76][R14.64] ;  /* 0x0000004c0e0f7981 */ /* 0x000f28000c1e1900 */
[----:B------:R-:W4:Y:S04]  /*0ad0*/  LDG.E R22, desc[UR76][R12.64] ;  /* 0x0000004c0c167981 */ /* 0x000f28000c1e1900 */
[----:B------:R-:W1:Y:S04]  /*0ae0*/  LDG.E R16, desc[UR76][R16.64] ;  /* 0x0000004c10107981 */ /* 0x000e68000c1e1900 */
[----:B0-----:R-:W5:Y:S01]  /*0af0*/  LDG.E R25, desc[UR76][R10.64] ;  /* 0x0000004c0a197981 */ /* 0x001f62000c1e1900 */
        /* <DEDUP_REMOVED lines=9> */
[----:B------:R0:W-:Y:S04]  /*0b90*/  STG.E desc[UR76][R8.64], R23 ;  /* 0x0000001708007986 */ /* 0x0001e8000c10194c */
[----:B------:R1:W-:Y:S04]  /*0ba0*/  STG.E desc[UR76][R2.64], R25 ;  /* 0x0000001902007986 */ /* 0x0003e8000c10194c */
[----:B------:R4:W-:Y:S04]  /*0bb0*/  STG.E desc[UR76][R6.64], R29 ;  /* 0x0000001d06007986 */ /* 0x0009e8000c10194c */
[----:B------:R-:W3:Y:S04]  /*0bc0*/  LDG.E R18, desc[UR76][R18.64] ;  /* 0x0000004c12127981 */ /* 0x000ee8000c1e1900 */
[----:B--2---:R-:W3:Y:S04]  /*0bd0*/  LDG.E R27, desc[UR76][R4.64] ;  /* 0x0000004c041b7981 */ /* 0x004ee8000c1e1900 */
[----:B------:R2:W5:Y:S04]  /*0be0*/  LDG.E R15, desc[UR76][R14.64] ;  /* 0x0000004c0e0f7981 */ /* 0x000568000c1e1900 */
[----:B------:R-:W5:Y:S04]  /*0bf0*/  LDG.E R24, desc[UR76][R12.64] ;  /* 0x0000004c0c187981 */ /* 0x000f68000c1e1900 */
[----:B------:R0:W4:Y:S04]  /*0c00*/  LDG.E R16, desc[UR76][R16.64] ;  /* 0x0000004c10107981 */ /* 0x000128000c1e1900 */
[----:B------:R-:W4:Y:S01]  /*0c10*/  LDG.E R22, desc[UR76][R10.64] ;  /* 0x0000004c0a167981 */ /* 0x000f22000c1e1900 */
        /* <DEDUP_REMOVED lines=12> */
[----:B------:R4:W-:Y:S04]  /*0ce0*/  STG.E desc[UR76][R8.64], R23 ;  /* 0x0000001708007986 */ /* 0x0009e8000c10194c */
[----:B------:R4:W-:Y:S04]  /*0cf0*/  STG.E desc[UR76][R2.64], R25 ;  /* 0x0000001902007986 */ /* 0x0009e8000c10194c */
[----:B------:R4:W-:Y:S01]  /*0d00*/  STG.E desc[UR76][R6.64], R27 ;  /* 0x0000001b06007986 */ /* 0x0009e2000c10194c */
[----:B------:R-:W-:Y:S05]  /*0d10*/  @!P0 BRA `(.L_x_195) ;  /* 0xfffffff800a48947 */ /* 0x000fea000383ffff */
[----:B------:R-:W-:Y:S05]  /*0d20*/  EXIT ;  /* 0x000000000000794d */ /* 0x000fea0003800000 */
.L_x_188:
        /* <DEDUP_REMOVED lines=67> */
.L_x_198:
        /* <DEDUP_REMOVED lines=303> */
.L_x_197:
        /* <DEDUP_REMOVED lines=27> */
[----:B------:R1:W-:Y:S04]  /*2600*/  STG.E desc[UR76][R28.64], R23 ;  /* 0x000000171c007986 */ /* 0x0003e8000c10194c */
[----:B------:R1:W-:Y:S04]  /*2610*/  STG.E desc[UR76][R26.64], R11 ;  /* 0x0000000b1a007986 */ /* 0x0003e8000c10194c */
[----:B------:R1:W-:Y:S01]  /*2620*/  STG.E desc[UR76][R8.64], R13 ;  /* 0x0000000d08007986 */ /* 0x0003e2000c10194c */
[----:B------:R-:W-:Y:S05]  /*2630*/  @!P0 BRA `(.L_x_198) ;  /* 0xffffffe800c88947 */ /* 0x000fea000383ffff */
[----:B------:R-:W-:Y:S05]  /*2640*/  BSYNC.RECONVERGENT B0 ;  /* 0x0000000000007941 */ /* 0x000fea0003800200 */
.L_x_196:
[----:B------:R-:W-:Y:S05]  /*2650*/  EXIT ;  /* 0x000000000000794d */ /* 0x000fea0003800000 */
        .weak           $__internal_16_$__cuda_sm20_div_u64
        .type           $__internal_16_$__cuda_sm20_div_u64,@function
        .size           $__internal_16_$__cuda_sm20_div_u64,(.L_x_276 - $__internal_16_$__cuda_sm20_div_u64)
$__internal_16_$__cuda_sm20_div_u64:
        /* <DEDUP_REMOVED lines=65> */
[----:B------:R-:W-:Y:S06]  /*2a70*/  RET.REL.NODEC R4 `(_ZN2at6native12cross_kernelIi16OffsetCalculatorILi3EjLb0EEiEEviPT_PKS4_S7_T0_T1_S9_S9_) ;  /* 0xffffffd404607950 */ /* 0x000fec0003c3ffff */
.L_x_199:
        /* <DEDUP_REMOVED lines=16> */
.L_x_276:


//--------------------- .text._ZN2at6native12cross_kernelIi16OffsetCalculatorILi3EjLb0EElEEviPT_PKS4_S7_T0_T1_S9_S9_ --------------------------
	.section	.text._ZN2at6native12cross_kernelIi16OffsetCalculatorILi3EjLb0EElEEviPT_PKS4_S7_T0_T1_S9_S9_,"ax",@progbits
	.align	128
        .global         _ZN2at6native12cross_kernelIi16OffsetCalculatorILi3EjLb0EElEEviPT_PKS4_S7_T0_T1_S9_S9_
        .type           _ZN2at6native12cross_kernelIi16OffsetCalculatorILi3EjLb0EElEEviPT_PKS4_S7_T0_T1_S9_S9_,@function
        .size           _ZN2at6native12cross_kernelIi16OffsetCalculatorILi3EjLb0EElEEviPT_PKS4_S7_T0_T1_S9_S9_,(.L_x_277 - _ZN2at6native12cross_kernelIi16OffsetCalculatorILi3EjLb0EElEEviPT_PKS4_S7_T0_T1_S9_S9_)
        .other          _ZN2at6native12cross_kernelIi16OffsetCalculatorILi3EjLb0EElEEviPT_PKS4_S7_T0_T1_S9_S9_,@"STO_CUDA_ENTRY STV_DEFAULT"
_ZN2at6native12cross_kernelIi16OffsetCalculatorILi3EjLb0EElEEviPT_PKS4_S7_T0_T1_S9_S9_:
.text._ZN2at6native12cross_kernelIi16OffsetCalculatorILi3EjLb0EElEEviPT_PKS4_S7_T0_T1_S9_S9_:
        /* <DEDUP_REMOVED lines=55> */
.L_x_202:
[----:B------:R-:W-:-:S07]  /*0370*/  MOV R4, 0x390 ;  /* 0x0000039000047802 */ /* 0x000fce0000000f00 */
[----:B------:R-:W-:Y:S05]  /*0380*/  CALL.REL.NOINC `($__internal_17_$__cuda_sm20_div_u64) ;  /* 0x00000020009c7944 */ /* 0x000fea0003c00000 */
[----:B------:R-:W-:Y:S02]  /*0390*/  MOV R6, R8 ;  /* 0x0000000800067202 */ /* 0x000fe40000000f00 */
[----:B------:R-:W-:-:S07]  /*03a0*/  MOV R7, R9 ;  /* 0x0000000900077202 */ /* 0x000fce0000000f00 */
.L_x_203:
[----:B------:R-:W-:Y:S05]  /*03b0*/  BSYNC.RECONVERGENT B0 ;  /* 0x0000000000007941 */ /* 0x000fea0003800200 */
.L_x_201:
        /* <DEDUP_REMOVED lines=42> */
.L_x_206:
        /* <DEDUP_REMOVED lines=24> */
.L_x_205:
[----:B------:R-:W-:Y:S05]  /*07e0*/  BSYNC.RECONVERGENT B0 ;  /* 0x0000000000007941 */ /* 0x000fea0003800200 */
.L_x_204:
[----:B------:R-:W-:Y:S05]  /*07f0*/  @!P0 EXIT ;  /* 0x000000000000894d */ /* 0x000fea0003800000 */
[----:B------:R-:W0:Y:S01]  /*0800*/  LDC.64 R20, c[0x0][0x398] ;  /* 0x0000e600ff147b82 */ /* 0x000e220000000a00 */
[----:B------:R-:W2:Y:S07]  /*0810*/  LDCU UR4, c[0x0][0x380] ;  /* 0x00007000ff0477ac */ /* 0x000eae0008000800 */
[----:B------:R-:W3:Y:S08]  /*0820*/  LDC.64 R22, c[0x0][0x390] ;  /* 0x0000e400ff167b82 */ /* 0x000ef00000000a00 */
[----:B-1----:R-:W1:Y:S02]  /*0830*/  LDC.64 R18, c[0x0][0x388] ;  /* 0x0000e200ff127b82 */ /* 0x002e640000000a00 */
.L_x_207:
[----:B----4-:R-:W4:Y:S04]  /*0840*/  LDG.E R29, desc[UR76][R10.64] ;  /* 0x0000004c0a1d7981 */ /* 0x010f28000c1e1900 */
[----:B------:R-:W4:Y:S04]  /*0850*/  LDG.E R4, desc[UR76][R16.64] ;  /* 0x0000004c10047981 */ /* 0x000f28000c1e1900 */
[----:B------:R-:W5:Y:S04]  /*0860*/  LDG.E R27, desc[UR76][R14.64] ;  /* 0x0000004c0e1b7981 */ /* 0x000f68000c1e1900 */
[----:B------:R-:W5:Y:S04]  /*0870*/  LDG.E R26, desc[UR76][R6.64] ;  /* 0x0000004c061a7981 */ /* 0x000f68000c1e1900 */
[----:B---3--:R-:W3:Y:S04]  /*0880*/  LDG.E R25, desc[UR76][R22.64] ;  /* 0x0000004c16197981 */ /* 0x008ee8000c1e1900 */
[----:B0-----:R-:W2:Y:S01]  /*0890*/  LDG.E R2, desc[UR76][R20.64] ;  /* 0x0000004c14027981 */ /* 0x001ea2000c1e1900 */
[----:B----4-:R-:W-:-:S04]  /*08a0*/  IMAD R24, R29, R4, RZ ;  /* 0x000000041d187224 */ /* 0x010fc800078e02ff */
[----:B-----5:R-:W-:Y:S02]  /*08b0*/  IMAD R24, R27, R26, -R24 ;  /* 0x0000001a1b187224 */ /* 0x020fe400078e0a18 */
[----:B---3--:R-:W-:-:S03]  /*08c0*/  IMAD R26, R26, R25, RZ ;  /* 0x000000191a1a7224 */ /* 0x008fc600078e02ff */
[----:B-1----:R0:W-:Y:S01]  /*08d0*/  STG.E desc[UR76][R18.64], R24 ;  /* 0x0000001812007986 */ /* 0x0021e2000c10194c */
[-C--:B--2---:R-:W-:Y:S02]  /*08e0*/  IMAD R28, R29, R2.reuse, -R26 ;  /* 0x000000021d1c7224 */ /* 0x084fe400078e0a1a */
[----:B------:R-:W-:-:S03]  /*08f0*/  IMAD R2, R27, R2, RZ ;  /* 0x000000021b027224 */ /* 0x000fc600078e02ff */
[----:B------:R-:W-:Y:S01]  /*0900*/  STG.E desc[UR76][R12.64], R28 ;  /* 0x0000001c0c007986 */ /* 0x000fe2000c10194c */
[----:B------:R-:W-:-:S05]  /*0910*/  IMAD R25, R4, R25, -R2 ;  /* 0x0000001904197224 */ /* 0x000fca00078e0a02 */
[----:B------:R1:W-:Y:S04]  /*0920*/  STG.E desc[UR76][R8.64], R25 ;  /* 0x0000001908007986 */ /* 0x0003e8000c10194c */
[----:B------:R-:W2:Y:S04]  /*0930*/  LDG.E R29, desc[UR76][R10.64] ;  /* 0x0000004c0a1d7981 */ /* 0x000ea8000c1e1900 */
[----:B------:R-:W2:Y:S04]  /*0940*/  LDG.E R4, desc[UR76][R16.64] ;  /* 0x0000004c10047981 */ /* 0x000ea8000c1e1900 */
[----:B------:R-:W3:Y:S04]  /*0950*/  LDG.E R27, desc[UR76][R14.64] ;  /* 0x0000004c0e1b7981 */ /* 0x000ee8000c1e1900 */
[----:B0-----:R-:W3:Y:S04]  /*0960*/  LDG.E R24, desc[UR76][R6.64] ;  /* 0x0000004c06187981 */ /* 0x001ee8000c1e1900 */
[----:B-1----:R-:W4:Y:S04]  /*0970*/  LDG.E R25, desc[UR76][R22.64] ;  /* 0x0000004c16197981 */ /* 0x002f28000c1e1900 */
[----:B------:R-:W5:Y:S01]  /*0980*/  LDG.E R2, desc[UR76][R20.64] ;  /* 0x0000004c14027981 */ /* 0x000f62000c1e1900 */
[----:B--2---:R-:W-:-:S04]  /*0990*/  IMAD R26, R29, R4, RZ ;  /* 0x000000041d1a7224 */ /* 0x004fc800078e02ff */
[----:B---3--:R-:W-:Y:S02]  /*09a0*/  IMAD R26, R27, R24, -R26 ;  /* 0x000000181b1a7224 */ /* 0x008fe400078e0a1a */
[----:B----4-:R-:W-:-:S03]  /*09b0*/  IMAD R24, R24, R25, RZ ;  /* 0x0000001918187224 */ /* 0x010fc600078e02ff */
[----:B------:R0:W-:Y:S01]  /*09c0*/  STG.E desc[UR76][R18.64], R26 ;  /* 0x0000001a12007986 */ /* 0x0001e2000c10194c */
[-C--:B-----5:R-:W-:Y:S02]  /*09d0*/  IMAD R28, R29, R2.reuse, -R24 ;  /* 0x000000021d1c7224 */ /* 0x0a0fe400078e0a18 */
        /* <DEDUP_REMOVED lines=25> */
[----:B------:R-:W-:-:S04]  /*0b70*/  LEA R5, P0, R0, R5, 0x2 ;  /* 0x0000000500057211 */ /* 0x000fc800078010ff */
[----:B------:R-:W-:Y:S02]  /*0b80*/  LEA.HI.X R3, R0, R3, RZ, 0x2, P0 ;  /* 0x0000000300037211 */ /* 0x000fe400000f14ff */
[----:B------:R-:W-:-:S04]  /*0b90*/  ISETP.GE.U32.AND P0, PT, R5, UR4, PT ;  /* 0x0000000405007c0c */ /* 0x000fc8000bf06070 */
[----:B------:R-:W-:Y:S01]  /*0ba0*/  ISETP.GE.AND.EX P0, PT, R3, UR71, PT, P0 ;  /* 0x0000004703007c0c */ /* 0x000fe2000bf06300 */
[----:B--2---:R-:W-:-:S04]  /*0bb0*/  IMAD R26, R29, R4, RZ ;  /* 0x000000041d1a7224 */ /* 0x004fc800078e02ff */
[----:B---3--:R-:W-:Y:S02]  /*0bc0*/  IMAD R26, R27, R24, -R26 ;  /* 0x000000181b1a7224 */ /* 0x008fe400078e0a1a */
[----:B----4-:R-:W-:-:S03]  /*0bd0*/  IMAD R24, R24, R25, RZ ;  /* 0x0000001918187224 */ /* 0x010fc600078e02ff */
[----:B------:R4:W-:Y:S01]  /*0be0*/  STG.E desc[UR76][R18.64], R26 ;  /* 0x0000001a12007986 */ /* 0x0009e2000c10194c */
[-C--:B-----5:R-:W-:Y:S02]  /*0bf0*/  IMAD R29, R29, R2.reuse, -R24 ;  /* 0x000000021d1d7224 */ /* 0x0a0fe400078e0a18 */
[----:B------:R-:W-:-:S03]  /*0c00*/  IMAD R2, R27, R2, RZ ;  /* 0x000000021b027224 */ /* 0x000fc600078e02ff */
[----:B------:R4:W-:Y:S01]  /*0c10*/  STG.E desc[UR76][R12.64], R29 ;  /* 0x0000001d0c007986 */ /* 0x0009e2000c10194c */
[----:B------:R-:W-:-:S05]  /*0c20*/  IMAD R25, R4, R25, -R2 ;  /* 0x0000001904197224 */ /* 0x000fca00078e0a02 */
[----:B------:R4:W-:Y:S01]  /*0c30*/  STG.E desc[UR76][R8.64], R25 ;  /* 0x0000001908007986 */ /* 0x0009e2000c10194c */
[----:B------:R-:W-:Y:S05]  /*0c40*/  @!P0 BRA `(.L_x_207) ;  /* 0xfffffff800fc8947 */ /* 0x000fea000383ffff */
[----:B------:R-:W-:Y:S05]  /*0c50*/  EXIT ;  /* 0x000000000000794d */ /* 0x000fea0003800000 */
.L_x_200:
        /* <DEDUP_REMOVED lines=68> */
.L_x_210:
        /* <DEDUP_REMOVED lines=303> */
.L_x_209:
        /* <DEDUP_REMOVED lines=38> */
.L_x_208:
[----:B------:R-:W-:Y:S05]  /*25f0*/  EXIT ;  /* 0x000000000000794d */ /* 0x000fea0003800000 */
        .weak           $__internal_17_$__cuda_sm20_div_u64
        .type           $__internal_17_$__cuda_sm20_div_u64,@function
        .size           $__internal_17_$__cuda_sm20_div_u64,(.L_x_277 - $__internal_17_$__cuda_sm20_div_u64)
$__internal_17_$__cuda_sm20_div_u64:
        /* <DEDUP_REMOVED lines=66> */
[----:B------:R-:W-:Y:S06]  /*2a20*/  RET.REL.NODEC R6 `(_ZN2at6native12cross_kernelIi16OffsetCalculatorILi3EjLb0EElEEviPT_PKS4_S7_T0_T1_S9_S9_) ;  /* 0xffffffd406747950 */ /* 0x000fec0003c3ffff */
.L_x_211:
        /* <DEDUP_REMOVED lines=13> */
.L_x_277:


//--------------------- .text._ZN2at6native12cross_kernelIa16OffsetCalculatorILi3EjLb0EEiEEviPT_PKS4_S7_T0_T1_S9_S9_ --------------------------
	.section	.text._ZN2at6native12cross_kernelIa16OffsetCalculatorILi3EjLb0EEiEEviPT_PKS4_S7_T0_T1_S9_S9_,"ax",@progbits
	.align	128
        .global         _ZN2at6native12cross_kernelIa16OffsetCalculatorILi3EjLb0EEiEEviPT_PKS4_S7_T0_T1_S9_S9_
        .type           _ZN2at6native12cross_kernelIa16OffsetCalculatorILi3EjLb0EEiEEviPT_PKS4_S7_T0_T1_S9_S9_,@function
        .size           _ZN2at6native12cross_kernelIa16OffsetCalculatorILi3EjLb0EEiEEviPT_PKS4_S7_T0_T1_S9_S9_,(.L_x_278 - _ZN2at6native12cross_kernelIa16OffsetCalculatorILi3EjLb0EEiEEviPT_PKS4_S7_T0_T1_S9_S9_)
        .other          _ZN2at6native12cross_kernelIa16OffsetCalculatorILi3EjLb0EEiEEviPT_PKS4_S7_T0_T1_S9_S9_,@"STO_CUDA_ENTRY STV_DEFAULT"
_ZN2at6native12cross_kernelIa16OffsetCalculatorILi3EjLb0EEiEEviPT_PKS4_S7_T0_T1_S9_S9_:
.text._ZN2at6native12cross_kernelIa16OffsetCalculatorILi3EjLb0EEiEEviPT_PKS4_S7_T0_T1_S9_S9_:
        /* <DEDUP_REMOVED lines=15> */
[----:B------:R-:W3:Y:S01]  /*00f0*/  LDC R4, c[0x0][0x604] ;  /* 0x00018100ff047b82 */ /* 0x000ee20000000800 */
[----:B-1----:R-:W-:Y:S01]  /*0100*/  IMAD R0, R5, UR4, RZ ;  /* 0x0000000405007c24 */ /* 0x002fe2000f8e02ff */
[----:B0-----:R-:W-:-:S02]  /*0110*/  ISETP.NE.AND P0, PT, R3, RZ, PT ;  /* 0x000000ff0300720c */ /* 0x001fc40003f05270 */
[----:B---3--:R-:W-:-:S11]  /*0120*/  SHF.L.U32 R2, R4, 0x1, RZ ;  /* 0x0000000104027819 */ /* 0x008fd600000006ff */
        /* <DEDUP_REMOVED lines=28> */
[----:B------:R-:W-:Y:S01]  /*02f0*/  @P0 IADD3 R5, PT, PT, -R0, R5, RZ ;  /* 0x0000000500050210 */ /* 0x000fe20007ffe1ff */
[----:B------:R-:W-:-:S03]  /*0300*/  @P0 VIADD R4, R4, 0x1 ;  /* 0x0000000104040836 */ /* 0x000fc60000000000 */
[----:B------:R-:W-:Y:S01]  /*0310*/  ISETP.GE.U32.AND P1, PT, R5, R0, PT ;  /* 0x000000000500720c */ /* 0x000fe20003f26070 */
[----:B------:R-:W-:-:S12]  /*0320*/  IMAD.MOV.U32 R5, RZ, RZ, RZ ;  /* 0x000000ffff057224 */ /* 0x000fd800078e00ff */
[----:B------:R-:W-:Y:S02]  /*0330*/  @P1 IADD3 R4, PT, PT, R4, 0x1, RZ ;  /* 0x0000000104041810 */ /* 0x000fe40007ffe0ff */
[----:B------:R-:W-:Y:S01]  /*0340*/  @!P2 LOP3.LUT R4, RZ, R0, RZ, 0x33, !PT ;  /* 0x00000000ff04a212 */ /* 0x000fe200078e33ff */
[----:B------:R-:W-:Y:S06]  /*0350*/  BRA `(.L_x_215) ;  /* 0x0000000000107947 */ /* 0x000fec0003800000 */
.L_x_214:
[----:B------:R-:W-:-:S07]  /*0360*/  MOV R4, 0x380 ;  /* 0x0000038000047802 */ /* 0x000fce0000000f00 */
[----:B------:R-:W-:Y:S05]  /*0370*/  CALL.REL.NOINC `($__internal_18_$__cuda_sm20_div_u64) ;  /* 0x0000002400247944 */ /* 0x000fea0003c00000 */
[----:B------:R-:W-:Y:S01]  /*0380*/  MOV R4, R6 ;  /* 0x0000000600047202 */ /* 0x000fe20000000f00 */
[----:B------:R-:W-:-:S07]  /*0390*/  IMAD.MOV.U32 R5, RZ, RZ, R7 ;  /* 0x000000ffff057224 */ /* 0x000fce00078e0007 */
.L_x_215:
[----:B------:R-:W-:Y:S05]  /*03a0*/  BSYNC.RECONVERGENT B0 ;  /* 0x0000000000007941 */ /* 0x000fea0003800200 */
.L_x_213:
[----:B------:R-:W0:Y:S01]  /*03b0*/  LDC.64 R10, c[0x0][0x390] ;  /* 0x0000e400ff0a7b82 */ /* 0x000e220000000a00 */
[----:B------:R-:W1:Y:S01]  /*03c0*/  LDCU UR7, c[0x0][0x5fc] ;  /* 0x0000bf80ff0777ac */ /* 0x000e620008000800 */
[----:B------:R-:W-:Y:S01]  /*03d0*/  IADD3 R16, P0, PT, R4, R3, RZ ;  /* 0x0000000304107210 */ /* 0x000fe20007f1e0ff */
[----:B------:R-:W-:Y:S01]  /*03e0*/  BSSY.RECONVERGENT B0, `(.L_x_216) ;  /* 0x0000040000007945 */ /* 0x000fe20003800200 */
[----:B------:R-:W2:Y:S02]  /*03f0*/  LDCU.64 UR8, c[0x0][0x388] ;  /* 0x00007100ff0877ac */ /* 0x000ea40008000a00 */
[----:B------:R-:W-:Y:S02]  /*0400*/  LOP3.LUT R3, R16, 0x3, RZ, 0xc0, !PT ;  /* 0x0000000310037812 */ /* 0x000fe400078ec0ff */
[----:B------:R-:W3:Y:S01]  /*0410*/  LDC.64 R12, c[0x0][0x398] ;  /* 0x0000e600ff0c7b82 */ /* 0x000ee20000000a00 */
[----:B------:R-:W4:Y:S01]  /*0420*/  LDCU.64 UR12, c[0x0][0x600] ;  /* 0x0000c000ff0c77ac */ /* 0x000f220008000a00 */
[----:B------:R-:W-:-:S02]  /*0430*/  ISETP.NE.U32.AND P1, PT, R3, 0x3, PT ;  /* 0x000000030300780c */ /* 0x000fc40003f25070 */
[----:B------:R-:W-:Y:S02]  /*0440*/  IADD3.X R4, PT, PT, RZ, R5, RZ, P0, !PT ;  /* 0x00000005ff047210 */ /* 0x000fe400007fe4ff */
[----:B------:R-:W-:Y:S02]  /*0450*/  ISETP.NE.AND.EX P1, PT, RZ, RZ, PT, P1 ;  /* 0x000000ffff00720c */ /* 0x000fe40003f25310 */
[----:B------:R-:W-:Y:S01]  /*0460*/  ISETP.GE.U32.AND P0, PT, R16, 0x3, PT ;  /* 0x000000031000780c */ /* 0x000fe20003f06070 */
[----:B-1----:R-:W-:-:S03]  /*0470*/  USHF.R.S32.HI UR4, URZ, 0x1f, UR7 ;  /* 0x0000001fff047899 */ /* 0x002fc60008011407 */
[----:B------:R-:W-:Y:S01]  /*0480*/  ISETP.GE.U32.AND.EX P0, PT, R4, RZ, PT, P0 ;  /* 0x000000ff0400720c */ /* 0x000fe20003f06100 */
[----:B--2---:R-:W-:Y:S02]  /*0490*/  UIADD3 UR5, UP0, UPT, UR7, UR8, URZ ;  /* 0x0000000807057290 */ /* 0x004fe4000ff1e0ff */
[----:B----4-:R-:W-:Y:S02]  /*04a0*/  USHF.R.S32.HI UR10, URZ, 0x1f, UR12 ;  /* 0x0000001fff0a7899 */ /* 0x010fe4000801140c */
[----:B0-----:R-:W-:Y:S01]  /*04b0*/  IADD3 R10, P3, PT, R10, UR12, RZ ;  /* 0x0000000c0a0a7c10 */ /* 0x001fe2000ff7e0ff */
[----:B------:R-:W-:Y:S01]  /*04c0*/  UIADD3.X UR6, UPT, UPT, UR4, UR9, URZ, UP0, !UPT ;  /* 0x0000000904067290 */ /* 0x000fe200087fe4ff */
[----:B------:R-:W-:Y:S01]  /*04d0*/  IMAD R3, RZ, RZ, -UR13 ;  /* 0x8000000dff037e24 */ /* 0x000fe2000f8e02ff */
[----:B------:R-:W-:Y:S01]  /*04e0*/  UIADD3 UR7, UP0, UPT, UR5, UR7, URZ ;  /* 0x0000000705077290 */ /* 0x000fe2000ff1e0ff */
[C---:B---3--:R-:W-:Y:S02]  /*04f0*/  IADD3 R12, P2, PT, R2.reuse, R12, RZ ;  /* 0x0000000c020c7210 */ /* 0x048fe40007f5e0ff */
[----:B------:R-:W-:Y:S01]  /*0500*/  IADD3.X R11, PT, PT, R11, UR10, RZ, P3, !PT ;  /* 0x0000000a0b0b7c10 */ /* 0x000fe20009ffe4ff */
[----:B------:R-:W-:Y:S01]  /*0510*/  UIADD3.X UR4, UPT, UPT, UR4, UR6, URZ, UP0, !UPT ;  /* 0x0000000604047290 */ /* 0x000fe200087fe4ff */
[----:B------:R-:W-:Y:S01]  /*0520*/  LEA.HI.X.SX32 R13, R2, R13, 0x1, P2 ;  /* 0x0000000d020d7211 */ /* 0x000fe200010f0eff */
[----:B------:R-:W-:Y:S01]  /*0530*/  IMAD.U32 R7, RZ, RZ, UR6 ;  /* 0x00000006ff077e24 */ /* 0x000fe2000f8e00ff */
[----:B------:R-:W-:-:S02]  /*0540*/  IADD3 R4, P3, PT, R3, R12, RZ ;  /* 0x0000000c03047210 */ /* 0x000fc40007f7e0ff */
[----:B------:R-:W-:Y:S02]  /*0550*/  IADD3 R8, P2, PT, R10, UR12, RZ ;  /* 0x0000000c0a087c10 */ /* 0x000fe4000ff5e0ff */
[----:B------:R-:W-:Y:S01]  /*0560*/  LEA.HI.X.SX32 R5, R3, R13, 0x1, P3 ;  /* 0x0000000d03057211 */ /* 0x000fe200018f0eff */
[----:B------:R-:W-:Y:S01]  /*0570*/  IMAD.U32 R3, RZ, RZ, UR4 ;  /* 0x00000004ff037e24 */ /* 0x000fe2000f8e00ff */
[----:B------:R-:W-:Y:S02]  /*0580*/  MOV R6, UR5 ;  /* 0x0000000500067c02 */ /* 0x000fe40008000f00 */
[----:B------:R-:W-:Y:S02]  /*0590*/  MOV R2, UR7 ;  /* 0x0000000700027c02 */ /* 0x000fe40008000f00 */
[----:B------:R-:W-:Y:S01]  /*05a0*/  IADD3.X R9, PT, PT, R11, UR10, RZ, P2, !PT ;  /* 0x0000000a0b097c10 */ /* 0x000fe200097fe4ff */
[----:B------:R-:W-:Y:S06]  /*05b0*/  @!P1 BRA `(.L_x_217) ;  /* 0x0000000000889947 */ /* 0x000fec0003800000 */
[----:B------:R-:W0:Y:S01]  /*05c0*/  LDC.64 R18, c[0x0][0x388] ;  /* 0x0000e200ff127b82 */ /* 0x000e220000000a00 */
[----:B------:R-:W-:Y:S01]  /*05d0*/  IADD3 R16, PT, PT, R16, 0x1, RZ ;  /* 0x0000000110107810 */ /* 0x000fe20007ffe0ff */
[----:B------:R-:W-:-:S03]  /*05e0*/  IMAD.MOV.U32 R14, RZ, RZ, RZ ;  /* 0x000000ffff0e7224 */ /* 0x000fc600078e00ff */
[----:B------:R-:W-:-:S07]  /*05f0*/  LOP3.LUT R16, R16, 0x3, RZ, 0xc0, !PT ;  /* 0x0000000310107812 */ /* 0x000fce00078ec0ff */
.L_x_218:
[----:B-1----:R-:W1:Y:S01]  /*0600*/  LDC.64 R20, c[0x0][0x390] ;  /* 0x0000e400ff147b82 */ /* 0x002e620000000a00 */
[----:B------:R-:W2:Y:S04]  /*0610*/  LDG.E.U8 R25, desc[UR76][R8.64] ;  /* 0x0000004c08197981 */ /* 0x000ea8000c1e1100 */
[----:B------:R-:W2:Y:S03]  /*0620*/  LDG.E.U8 R24, desc[UR76][R4.64] ;  /* 0x0000004c04187981 */ /* 0x000ea6000c1e1100 */
[----:B------:R-:W3:Y:S01]  /*0630*/  LDC.64 R22, c[0x0][0x398] ;  /* 0x0000e600ff167b82 */ /* 0x000ee20000000a00 */
[----:B------:R-:W4:Y:S04]  /*0640*/  LDG.E.U8 R29, desc[UR76][R10.64] ;  /* 0x0000004c0a1d7981 */ /* 0x000f28000c1e1100 */
[----:B------:R-:W4:Y:S04]  /*0650*/  LDG.E.U8 R26, desc[UR76][R12.64] ;  /* 0x0000004c0c1a7981 */ /* 0x000f28000c1e1100 */
[----:B-1----:R-:W5:Y:S04]  /*0660*/  LDG.E.U8 R21, desc[UR76][R20.64] ;  /* 0x0000004c14157981 */ /* 0x002f68000c1e1100 */
[----:B---3--:R-:W3:Y:S01]  /*0670*/  LDG.E.U8 R22, desc[UR76][R22.64] ;  /* 0x0000004c16167981 */ /* 0x008ee2000c1e1100 */
[----:B------:R-:W-:-:S04]  /*0680*/  IADD3 R16, P1, PT, R16, -0x1, RZ ;  /* 0xffffffff10107810 */ /* 0x000fc80007f3e0ff */
[----:B------:R-:W-:Y:S02]  /*0690*/  IADD3.X R14, PT, PT, R14, -0x1, RZ, P1, !PT ;  /* 0xffffffff0e0e7810 */ /* 0x000fe40000ffe4ff */
[----:B------:R-:W-:-:S04]  /*06a0*/  ISETP.NE.U32.AND P1, PT, R16, RZ, PT ;  /* 0x000000ff1000720c */ /* 0x000fc80003f25070 */
[----:B------:R-:W-:Y:S02]  /*06b0*/  ISETP.NE.AND.EX P1, PT, R14, RZ, PT, P1 ;  /* 0x000000ff0e00720c */ /* 0x000fe40003f25310 */
[----:B------:R-:W-:-:S05]  /*06c0*/  IADD3 R17, P2, PT, R0, R17, RZ ;  /* 0x0000001100117210 */ /* 0x000fca0007f5e0ff */
[----:B------:R-:W-:Y:S02]  /*06d0*/  IMAD.X R15, RZ, RZ, R15, P2 ;  /* 0x000000ffff0f7224 */ /* 0x000fe400010e060f */
[----:B--2---:R-:W-:-:S05]  /*06e0*/  IMAD R27, R25, R24, RZ ;  /* 0x00000018191b7224 */ /* 0x004fca00078e02ff */
[----:B------:R-:W-:-:S04]  /*06f0*/  IADD3 R27, PT, PT, RZ, -R27, RZ ;  /* 0x8000001bff1b7210 */ /* 0x000fc80007ffe0ff */
[----:B------:R-:W-:-:S05]  /*0700*/  PRMT R27, R27, 0x7710, RZ ;  /* 0x000077101b1b7816 */ /* 0x000fca00000000ff */
[----:B----4-:R-:W-:Y:S02]  /*0710*/  IMAD R27, R29, R26, R27 ;  /* 0x0000001a1d1b7224 */ /* 0x010fe400078e021b */
[----:B-----5:R-:W-:-:S04]  /*0720*/  IMAD R26, R26, R21, RZ ;  /* 0x000000151a1a7224 */ /* 0x020fc800078e02ff */
[----:B------:R-:W-:Y:S02]  /*0730*/  IMAD.MOV R26, RZ, RZ, -R26 ;  /* 0x000000ffff1a7224 */ /* 0x000fe400078e0a1a */
[----:B---3--:R-:W-:-:S03]  /*0740*/  IMAD R29, R29, R22, RZ ;  /* 0x000000161d1d7224 */ /* 0x008fc600078e02ff */
[----:B------:R-:W-:Y:S02]  /*0750*/  PRMT R20, R26, 0x7710, RZ ;  /* 0x000077101a147816 */ /* 0x000fe400000000ff */
[----:B------:R-:W-:-:S04]  /*0760*/  IADD3 R23, PT, PT, RZ, -R29, RZ ;  /* 0x8000001dff177210 */ /* 0x000fc80007ffe0ff */
[----:B------:R-:W-:Y:S01]  /*0770*/  PRMT R23, R23, 0x7710, RZ ;  /* 0x0000771017177816 */ /* 0x000fe200000000ff */
[----:B------:R-:W-:Y:S01]  /*0780*/  IMAD R25, R25, R22, R20 ;  /* 0x0000001619197224 */ /* 0x000fe200078e0214 */
[----:B0-----:R1:W-:Y:S03]  /*0790*/  STG.E.U8 desc[UR76][R18.64], R27 ;  /* 0x0000001b12007986 */ /* 0x0013e6000c10114c */
[----:B------:R-:W-:Y:S01]  /*07a0*/  IMAD R21, R24, R21, R23 ;  /* 0x0000001518157224 */ /* 0x000fe200078e0217 */
[----:B------:R1:W-:Y:S04]  /*07b0*/  STG.E.U8 desc[UR76][R6.64], R25 ;  /* 0x0000001906007986 */ /* 0x0003e8000c10114c */
[----:B------:R1:W-:Y:S01]  /*07c0*/  STG.E.U8 desc[UR76][R2.64], R21 ;  /* 0x0000001502007986 */ /* 0x0003e2000c10114c */
[----:B------:R-:W-:Y:S05]  /*07d0*/  @P1 BRA `(.L_x_218) ;  /* 0xfffffffc00881947 */ /* 0x000fea000383ffff */
.L_x_217:
[----:B------:R-:W-:Y:S05]  /*07e0*/  BSYNC.RECONVERGENT B0 ;  /* 0x0000000000007941 */ /* 0x000fea0003800200 */
.L_x_216:
[----:B------:R-:W-:Y:S05]  /*07f0*/  @!P0 EXIT ;  /* 0x000000000000894d */ /* 0x000fea0003800000 */
[----:B-1----:R-:W0:Y:S01]  /*0800*/  LDC.64 R20, c[0x0][0x398] ;  /* 0x0000e600ff147b82 */ /* 0x002e220000000a00 */
[----:B------:R-:W1:Y:S07]  /*0810*/  LDCU UR4, c[0x0][0x380] ;  /* 0x00007000ff0477ac */ /* 0x000e6e0008000800 */
[----:B------:R-:W2:Y:S08]  /*0820*/  LDC.64 R22, c[0x0][0x390] ;  /* 0x0000e400ff167b82 */ /* 0x000eb00000000a00 */
[----:B------:R-:W3:Y:S02]  /*0830*/  LDC.64 R18, c[0x0][0x388] ;  /* 0x0000e200ff127b82 */ /* 0x000ee40000000a00 */
.L_x_219:
[----:B----4-:R-:W4:Y:S04]  /*0840*/  LDG.E.U8 R24, desc[UR76][R8.64] ;  /* 0x0000004c08187981 */ /* 0x010f28000c1e1100 */
[----:B------:R-:W4:Y:S04]  /*0850*/  LDG.E.U8 R16, desc[UR76][R4.64] ;  /* 0x0000004c04107981 */ /* 0x000f28000c1e1100 */
[----:B------:R-:W5:Y:S04]  /*0860*/  LDG.E.U8 R27, desc[UR76][R10.64] ;  /* 0x0000004c0a1b7981 */ /* 0x000f68000c1e1100 */
[----:B------:R-:W5:Y:S04]  /*0870*/  LDG.E.U8 R26, desc[UR76][R12.64] ;  /* 0x0000004c0c1a7981 */ /* 0x000f68000c1e1100 */
[----:B--2---:R-:W2:Y:S04]  /*0880*/  LDG.E.U8 R25, desc[UR76][R22.64] ;  /* 0x0000004c16197981 */ /* 0x004ea8000c1e1100 */
[----:B0-----:R-:W3:Y:S01]  /*0890*/  LDG.E.U8 R14, desc[UR76][R20.64] ;  /* 0x0000004c140e7981 */ /* 0x001ee2000c1e1100 */
[----:B----4-:R-:W-:-:S05]  /*08a0*/  IMAD R28, R24, R16, RZ ;  /* 0x00000010181c7224 */ /* 0x010fca00078e02ff */
[----:B------:R-:W-:-:S04]  /*08b0*/  IADD3 R28, PT, PT, RZ, -R28, RZ ;  /* 0x8000001cff1c7210 */ /* 0x000fc80007ffe0ff */
[----:B------:R-:W-:-:S05]  /*08c0*/  PRMT R29, R28, 0x7710, RZ ;  /* 0x000077101c1d7816 */ /* 0x000fca00000000ff */
[----:B-----5:R-:W-:Y:S02]  /*08d0*/  IMAD R29, R27, R26, R29 ;  /* 0x0000001a1b1d7224 */ /* 0x020fe400078e021d */
[----:B--2---:R-:W-:-:S03]  /*08e0*/  IMAD R26, R26, R25, RZ ;  /* 0x000000191a1a7224 */ /* 0x004fc600078e02ff */
[----:B---3--:R-:W-:Y:S02]  /*08f0*/  STG.E.U8 desc[UR76][R18.64], R29 ;  /* 0x0000001d12007986 */ /* 0x008fe4000c10114c */
[----:B------:R-:W-:-:S04]  /*0900*/  IADD3 R26, PT, PT, RZ, -R26, RZ ;  /* 0x8000001aff1a7210 */ /* 0x000fc80007ffe0ff */
[----:B------:R-:W-:-:S05]  /*0910*/  PRMT R26, R26, 0x7710, RZ ;  /* 0x000077101a1a7816 */ /* 0x000fca00000000ff */
[-C--:B------:R-:W-:Y:S02]  /*0920*/  IMAD R26, R24, R14.reuse, R26 ;  /* 0x0000000e181a7224 */ /* 0x080fe400078e021a */
[----:B------:R-:W-:-:S03]  /*0930*/  IMAD R14, R27, R14, RZ ;  /* 0x0000000e1b0e7224 */ /* 0x000fc600078e02ff */
[----:B------:R-:W-:Y:S01]  /*0940*/  STG.E.U8 desc[UR76][R6.64], R26 ;  /* 0x0000001a06007986 */ /* 0x000fe2000c10114c */
[----:B------:R-:W-:-:S05]  /*0950*/  IMAD.MOV R14, RZ, RZ, -R14 ;  /* 0x000000ffff0e7224 */ /* 0x000fca00078e0a0e */
[----:B------:R-:W-:-:S05]  /*0960*/  PRMT R14, R14, 0x7710, RZ ;  /* 0x000077100e0e7816 */ /* 0x000fca00000000ff */
[----:B------:R-:W-:-:S05]  /*0970*/  IMAD R25, R16, R25, R14 ;  /* 0x0000001910197224 */ /* 0x000fca00078e020e */
[----:B------:R0:W-:Y:S04]  /*0980*/  STG.E.U8 desc[UR76][R2.64], R25 ;  /* 0x0000001902007986 */ /* 0x0001e8000c10114c */
[----:B------:R-:W2:Y:S04]  /*0990*/  LDG.E.U8 R24, desc[UR76][R8.64] ;  /* 0x0000004c08187981 */ /* 0x000ea8000c1e1100 */
[----:B------:R-:W2:Y:S04]  /*09a0*/  LDG.E.U8 R16, desc[UR76][R4.64] ;  /* 0x0000004c04107981 */ /* 0x000ea8000c1e1100 */
[----:B------:R-:W3:Y:S04]  /*09b0*/  LDG.E.U8 R27, desc[UR76][R10.64] ;  /* 0x0000004c0a1b7981 */ /* 0x000ee8000c1e1100 */
[----:B------:R-:W3:Y:S04]  /*09c0*/  LDG.E.U8 R28, desc[UR76][R12.64] ;  /* 0x0000004c0c1c7981 */ /* 0x000ee8000c1e1100 */
[----:B0-----:R-:W4:Y:S04]  /*09d0*/  LDG.E.U8 R25, desc[UR76][R22.64] ;  /* 0x0000004c16197981 */ /* 0x001f28000c1e1100 */
[----:B------:R-:W5:Y:S01]  /*09e0*/  LDG.E.U8 R14, desc[UR76][R20.64] ;  /* 0x0000004c140e7981 */ /* 0x000f62000c1e1100 */
[----:B--2---:R-:W-:-:S05]  /*09f0*/  IMAD R26, R24, R16, RZ ;  /* 0x00000010181a7224 */ /* 0x004fca00078e02ff */
[----:B------:R-:W-:-:S04]  /*0a00*/  IADD3 R26, PT, PT, RZ, -R26, RZ ;  /* 0x8000001aff1a7210 */ /* 0x000fc80007ffe0ff */
[----:B------:R-:W-:-:S05]  /*0a10*/  PRMT R29, R26, 0x7710, RZ ;  /* 0x000077101a1d7816 */ /* 0x000fca00000000ff */
[----:B---3--:R-:W-:Y:S02]  /*0a20*/  IMAD R29, R27, R28, R29 ;  /* 0x0000001c1b1d7224 */ /* 0x008fe400078e021d */
[----:B----4-:R-:W-:-:S03]  /*0a30*/  IMAD R28, R28, R25, RZ ;  /* 0x000000191c1c7224 */ /* 0x010fc600078e02ff */
[----:B------:R-:W-:Y:S02]  /*0a40*/  STG.E.U8 desc[UR76][R18.64], R29 ;  /* 0x0000001d12007986 */ /* 0x000fe4000c10114c */
[----:B------:R-:W-:-:S04]  /*0a50*/  IADD3 R26, PT, PT, RZ, -R28, RZ ;  /* 0x8000001cff1a7210 */ /* 0x000fc80007ffe0ff */
[----:B------:R-:W-:-:S05]  /*0a60*/  PRMT R26, R26, 0x7710, RZ ;  /* 0x000077101a1a7816 */ /* 0x000fca00000000ff */
[-C--:B-----5:R-:W-:Y:S02]  /*0a70*/  IMAD R26, R24, R14.reuse, R26 ;  /* 0x0000000e181a7224 */ /* 0x0a0fe400078e021a */
        /* <DEDUP_REMOVED lines=33> */
[----:B------:R-:W-:-:S04]  /*0c90*/  LEA R17, P0, R0, R17, 0x2 ;  /* 0x0000001100117211 */ /* 0x000fc800078010ff */
[----:B------:R-:W-:Y:S02]  /*0ca0*/  LEA.HI.X R15, R0, R15, RZ, 0x2, P0 ;  /* 0x0000000f000f7211 */ /* 0x000fe400000f14ff */
[----:B-1----:R-:W-:-:S04]  /*0cb0*/  ISETP.GE.U32.AND P0, PT, R17, UR4, PT ;  /* 0x0000000411007c0c */ /* 0x002fc8000bf06070 */
[----:B------:R-:W-:Y:S01]  /*0cc0*/  ISETP.GE.AND.EX P0, PT, R15, UR75, PT, P0 ;  /* 0x0000004b0f007c0c */ /* 0x000fe2000bf06300 */
[----:B--2---:R-:W-:-:S05]  /*0cd0*/  IMAD R26, R24, R16, RZ ;  /* 0x00000010181a7224 */ /* 0x004fca00078e02ff */
[----:B------:R-:W-:-:S04]  /*0ce0*/  IADD3 R26, PT, PT, RZ, -R26, RZ ;  /* 0x8000001aff1a7210 */ /* 0x000fc80007ffe0ff */
[----:B------:R-:W-:-:S05]  /*0cf0*/  PRMT R29, R26, 0x7710, RZ ;  /* 0x000077101a1d7816 */ /* 0x000fca00000000ff */
[----:B---3--:R-:W-:Y:S02]  /*0d00*/  IMAD R29, R27, R28, R29 ;  /* 0x0000001c1b1d7224 */ /* 0x008fe400078e021d */
[----:B----4-:R-:W-:-:S03]  /*0d10*/  IMAD R28, R28, R25, RZ ;  /* 0x000000191c1c7224 */ /* 0x010fc600078e02ff */
[----:B------:R4:W-:Y:S02]  /*0d20*/  STG.E.U8 desc[UR76][R18.64], R29 ;  /* 0x0000001d12007986 */ /* 0x0009e4000c10114c */
[----:B------:R-:W-:-:S04]  /*0d30*/  IADD3 R26, PT, PT, RZ, -R28, RZ ;  /* 0x8000001cff1a7210 */ /* 0x000fc80007ffe0ff */
[----:B------:R-:W-:-:S05]  /*0d40*/  PRMT R26, R26, 0x7710, RZ ;  /* 0x000077101a1a7816 */ /* 0x000fca00000000ff */
[-C--:B-----5:R-:W-:Y:S02]  /*0d50*/  IMAD R24, R24, R14.reuse, R26 ;  /* 0x0000000e18187224 */ /* 0x0a0fe400078e021a */
[----:B------:R-:W-:-:S03]  /*0d60*/  IMAD R14, R27, R14, RZ ;  /* 0x0000000e1b0e7224 */ /* 0x000fc600078e02ff */
[----:B------:R4:W-:Y:S01]  /*0d70*/  STG.E.U8 desc[UR76][R6.64], R24 ;  /* 0x0000001806007986 */ /* 0x0009e2000c10114c */
[----:B------:R-:W-:-:S05]  /*0d80*/  IMAD.MOV R14, RZ, RZ, -R14 ;  /* 0x000000ffff0e7224 */ /* 0x000fca00078e0a0e */
[----:B------:R-:W-:-:S05]  /*0d90*/  PRMT R14, R14, 0x7710, RZ ;  /* 0x000077100e0e7816 */ /* 0x000fca00000000ff */
[----:B------:R-:W-:-:S05]  /*0da0*/  IMAD R25, R16, R25, R14 ;  /* 0x0000001910197224 */ /* 0x000fca00078e020e */
[----:B------:R4:W-:Y:S01]  /*0db0*/  STG.E.U8 desc[UR76][R2.64], R25 ;  /* 0x0000001902007986 */ /* 0x0009e2000c10114c */
[----:B------:R-:W-:Y:S05]  /*0dc0*/  @!P0 BRA `(.L_x_219) ;  /* 0xfffffff8009c8947 */ /* 0x000fea000383ffff */
[----:B------:R-:W-:Y:S05]  /*0dd0*/  EXIT ;  /* 0x000000000000794d */ /* 0x000fea0003800000 */
.L_x_212:
[----:B------:R-:W0:Y:S01]  /*0de0*/  LDCU UR34, c[0x0][0x5fc] ;  /* 0x0000bf80ff2277ac */ /* 0x000e220008000800 */
[----:B------:R-:W-:Y:S01]  /*0df0*/  IADD3 R3, PT, PT, R3, -0x1, RZ ;  /* 0xffffffff03037810 */ /* 0x000fe20007ffe0ff */
[----:B------:R-:W-:Y:S01]  /*0e00*/  BSSY.RECONVERGENT B0, `(.L_x_220) ;  /* 0x000019f000007945 */ /* 0x000fe20003800200 */
[----:B------:R-:W-:Y:S01]  /*0e10*/  IADD3 R4, PT, PT, -R4, RZ, RZ ;  /* 0x000000ff04047210 */ /* 0x000fe20007ffe1ff */
        /* <DEDUP_REMOVED lines=46> */
[----:B------:R-:W2:Y:S01]  /*1100*/  LDCU UR21, c[0x0][0x5b4] ;  /* 0x0000b680ff1577ac */ /* 0x000ea20008000800 */
        /* <DEDUP_REMOVED lines=8> */
[----:B------:R-:W2:Y:S01]  /*1190*/  LDCU.64 UR36, c[0x0][0x388] ;  /* 0x00007100ff2477ac */ /* 0x000ea20008000a00 */
[----:B------:R-:W2:Y:S01]  /*11a0*/  LDCU.64 UR38, c[0x0][0x3a8] ;  /* 0x00007500ff2677ac */ /* 0x000ea20008000a00 */
[----:B------:R-:W2:Y:S01]  /*11b0*/  LDCU.64 UR40, c[0x0][0x4d0] ;  /* 0x00009a00ff2877ac */ /* 0x000ea20008000a00 */
[----:B------:R-:W2:Y:S01]  /*11c0*/  LDCU.64 UR42, c[0x0][0x3b0] ;  /* 0x00007600ff2a77ac */ /* 0x000ea20008000a00 */
[----:B------:R-:W2:Y:S01]  /*11d0*/  LDCU.64 UR44, c[0x0][0x4e0] ;  /* 0x00009c00ff2c77ac */ /* 0x000ea20008000a00 */
[----:B------:R-:W2:Y:S01]  /*11e0*/  LDCU.128 UR24, c[0x0][0x390] ;  /* 0x00007200ff1877ac */ /* 0x000ea20008000c00 */
[----:B0-----:R-:W-:-:S02]  /*11f0*/  USHF.R.S32.HI UR34, URZ, 0x1f, UR34 ;  /* 0x0000001fff227899 */ /* 0x001fc40008011422 */
[----:B-1-34-:R-:W-:-:S12]  /*1200*/  USHF.R.S32.HI UR35, URZ, 0x1f, UR35 ;  /* 0x0000001fff237899 */ /* 0x01afd80008011423 */
.L_x_222:
[----:B------:R-:W-:Y:S01]  /*1210*/  HFMA2 R16, -RZ, RZ, 0, 0 ;  /* 0x00000000ff107431 */ /* 0x000fe200000001ff */
[----:B------:R-:W-:-:S04]  /*1220*/  UIADD3 UR46, UPT, UPT, -UR74, URZ, URZ ;  /* 0x000000ff4a2e7290 */ /* 0x000fc8000fffe1ff */
[----:B--2---:R-:W-:-:S05]  /*1230*/  IMAD.HI.U32 R5, R17, UR38, R16 ;  /* 0x0000002611057c27 */ /* 0x004fca000f8e0010 */
        /* <DEDUP_REMOVED lines=281> */
[----:B------:R-:W-:Y:S01]  /*23d0*/  MOV R13, R20 ;  /* 0x00000014000d7202 */ /* 0x000fe20000000f00 */
[----:B------:R-:W-:Y:S01]  /*23e0*/  IMAD.MOV.U32 R12, RZ, RZ, RZ ;  /* 0x000000ffff0c7224 */ /* 0x000fe200078e00ff */
[----:B------:R-:W1:Y:S09]  /*23f0*/  LDCU.64 UR48, c[0x0][0x5e8] ;  /* 0x0000bd00ff3077ac */ /* 0x000e720008000a00 */
[----:B------:R-:W2:Y:S01]  /*2400*/  @P0 LDC.64 R10, c[0x0][0x4c8] ;  /* 0x00013200ff0a0b82 */ /* 0x000ea20000000a00 */
[----:B0-----:R-:W-:-:S07]  /*2410*/  IMAD.HI.U32 R18, R20, UR47, R12 ;  /* 0x0000002f14127c27 */ /* 0x001fce000f8e000c */
[----:B------:R-:W0:Y:S01]  /*2420*/  @P0 LDC R14, c[0x0][0x4c4] ;  /* 0x00013100ff0e0b82 */ /* 0x000e220000000800 */
[----:B------:R-:W-:Y:S02]  /*2430*/  SHF.R.U32.HI R19, RZ, UR32, R18 ;  /* 0x00000020ff137c19 */ /* 0x000fe40008011612 */
[----:B------:R-:W-:-:S05]  /*2440*/  @P0 MOV R18, RZ ;  /* 0x000000ff00120202 */ /* 0x000fca0000000f00 */
[----:B------:R-:W3:Y:S01]  /*2450*/  @P0 LDC.64 R12, c[0x0][0x5f0] ;  /* 0x00017c00ff0c0b82 */ /* 0x000ee20000000a00 */
[----:B------:R-:W-:-:S04]  /*2460*/  IMAD.MOV R7, RZ, RZ, -R19 ;  /* 0x000000ffff077224 */ /* 0x000fc800078e0a13 */
[----:B------:R-:W-:-:S03]  /*2470*/  IMAD R7, R7, UR46, R20 ;  /* 0x0000002e07077c24 */ /* 0x000fc6000f8e0214 */
        /* <DEDUP_REMOVED lines=11> */
.L_x_221:
[----:B------:R-:W-:Y:S02]  /*2530*/  IADD3 R20, P0, PT, R8, UR24, RZ ;  /* 0x0000001808147c10 */ /* 0x000fe4000ff1e0ff */
[----:B------:R-:W-:Y:S02]  /*2540*/  IADD3 R22, P2, PT, R6, UR26, RZ ;  /* 0x0000001a06167c10 */ /* 0x000fe4000ff5e0ff */
[----:B------:R-:W-:Y:S02]  /*2550*/  IADD3.X R21, PT, PT, RZ, UR25, RZ, P0, !PT ;  /* 0x00000019ff157c10 */ /* 0x000fe400087fe4ff */
[----:B------:R-:W-:Y:S01]  /*2560*/  IADD3 R6, P0, PT, R20, UR6, RZ ;  /* 0x0000000614067c10 */ /* 0x000fe2000ff1e0ff */
[----:B------:R-:W-:Y:S01]  /*2570*/  IMAD.X R23, RZ, RZ, UR27, P2 ;  /* 0x0000001bff177e24 */ /* 0x000fe200090e06ff */
[----:B------:R-:W-:Y:S01]  /*2580*/  IADD3 R8, P2, PT, R2, R22, RZ ;  /* 0x0000001602087210 */ /* 0x000fe20007f5e0ff */
[----:B------:R0:W2:Y:S01]  /*2590*/  LDG.E.U8 R14, desc[UR76][R20.64] ;  /* 0x0000004c140e7981 */ /* 0x0000a2000c1e1100 */
[----:B------:R-:W-:-:S02]  /*25a0*/  IADD3.X R7, PT, PT, R21, UR35, RZ, P0, !PT ;  /* 0x0000002315077c10 */ /* 0x000fc400087fe4ff */
[----:B------:R-:W-:Y:S01]  /*25b0*/  IADD3 R12, P0, PT, R6, UR6, RZ ;  /* 0x00000006060c7c10 */ /* 0x000fe2000ff1e0ff */
[----:B------:R-:W3:Y:S01]  /*25c0*/  LDG.E.U8 R16, desc[UR76][R22.64] ;  /* 0x0000004c16107981 */ /* 0x000ee2000c1e1100 */
[----:B------:R-:W-:Y:S02]  /*25d0*/  LEA.HI.X.SX32 R9, R2, R23, 0x1, P2 ;  /* 0x0000001702097211 */ /* 0x000fe400010f0eff */
[C---:B------:R-:W-:Y:S02]  /*25e0*/  IADD3 R10, P2, PT, R4.reuse, R8, RZ ;  /* 0x00000008040a7210 */ /* 0x040fe40007f5e0ff */
[----:B------:R-:W-:Y:S02]  /*25f0*/  IADD3.X R13, PT, PT, R7, UR35, RZ, P0, !PT ;  /* 0x00000023070d7c10 */ /* 0x000fe400087fe4ff */
[----:B------:R-:W-:Y:S01]  /*2600*/  LEA.HI.X.SX32 R11, R4, R9, 0x1, P2 ;  /* 0x00000009040b7211 */ /* 0x000fe200010f0eff */
[----:B------:R1:W3:Y:S04]  /*2610*/  LDG.E.U8 R7, desc[UR76][R6.64] ;  /* 0x0000004c06077981 */ /* 0x0002e8000c1e1100 */
[----:B------:R-:W4:Y:S04]  /*2620*/  LDG.E.U8 R13, desc[UR76][R12.64] ;  /* 0x0000004c0c0d7981 */ /* 0x000f28000c1e1100 */
[----:B------:R-:W4:Y:S04]  /*2630*/  LDG.E.U8 R10, desc[UR76][R10.64] ;  /* 0x0000004c0a0a7981 */ /* 0x000f28000c1e1100 */
[----:B------:R-:W2:Y:S01]  /*2640*/  LDG.E.U8 R9, desc[UR76][R8.64] ;  /* 0x0000004c08097981 */ /* 0x000ea2000c1e1100 */
[----:B------:R-:W-:-:S04]  /*2650*/  IADD3 R18, P0, PT, R5, UR36, RZ ;  /* 0x0000002405127c10 */ /* 0x000fc8000ff1e0ff */
[----:B------:R-:W-:Y:S02]  /*2660*/  IADD3.X R19, PT, PT, RZ, UR37, RZ, P0, !PT ;  /* 0x00000025ff137c10 */ /* 0x000fe400087fe4ff */
[----:B0-----:R-:W-:-:S04]  /*2670*/  IADD3 R20, P0, PT, R18, UR4, RZ ;  /* 0x0000000412147c10 */ /* 0x001fc8000ff1e0ff */
[----:B------:R-:W-:Y:S02]  /*2680*/  IADD3.X R21, PT, PT, R19, UR34, RZ, P0, !PT ;  /* 0x0000002213157c10 */ /* 0x000fe400087fe4ff */
[----:B-1----:R-:W-:Y:S01]  /*2690*/  IADD3 R6, P0, PT, R20, UR4, RZ ;  /* 0x0000000414067c10 */ /* 0x002fe2000ff1e0ff */
[----:B---3--:R-:W-:Y:S02]  /*26a0*/  IMAD R25, R7, R16, RZ ;  /* 0x0000001007197224 */ /* 0x008fe400078e02ff */
[----:B----4-:R-:W-:Y:S02]  /*26b0*/  IMAD R5, R13, R10, RZ ;  /* 0x0000000a0d057224 */ /* 0x010fe400078e02ff */
[----:B--2---:R-:W-:-:S03]  /*26c0*/  IMAD R24, R9, R14, RZ ;  /* 0x0000000e09187224 */ /* 0x004fc600078e02ff */
[----:B------:R-:W-:Y:S01]  /*26d0*/  IADD3 R5, PT, PT, RZ, -R5, RZ ;  /* 0x80000005ff057210 */ /* 0x000fe20007ffe0ff */
[----:B------:R-:W-:Y:S01]  /*26e0*/  IMAD.MOV R24, RZ, RZ, -R24 ;  /* 0x000000ffff187224 */ /* 0x000fe200078e0a18 */
[----:B------:R-:W-:Y:S02]  /*26f0*/  IADD3 R11, PT, PT, RZ, -R25, RZ ;  /* 0x80000019ff0b7210 */ /* 0x000fe40007ffe0ff */
[----:B------:R-:W-:Y:S02]  /*2700*/  PRMT R8, R5, 0x7710, RZ ;  /* 0x0000771005087816 */ /* 0x000fe400000000ff */
[----:B------:R-:W-:Y:S02]  /*2710*/  PRMT R5, R24, 0x7710, RZ ;  /* 0x0000771018057816 */ /* 0x000fe400000000ff */
[----:B------:R-:W-:Y:S01]  /*2720*/  PRMT R11, R11, 0x7710, RZ ;  /* 0x000077100b0b7816 */ /* 0x000fe200000000ff */
[----:B------:R-:W-:Y:S01]  /*2730*/  IMAD R9, R7, R9, R8 ;  /* 0x0000000907097224 */ /* 0x000fe200078e0208 */
[----:B------:R-:W-:Y:S01]  /*2740*/  IADD3.X R7, PT, PT, R21, UR34, RZ, P0, !PT ;  /* 0x0000002215077c10 */ /* 0x000fe200087fe4ff */
[----:B------:R-:W-:Y:S01]  /*2750*/  IMAD R13, R13, R16, R5 ;  /* 0x000000100d0d7224 */ /* 0x000fe200078e0205 */
[----:B------:R-:W-:Y:S01]  /*2760*/  IADD3 R17, P0, PT, R0, R17, RZ ;  /* 0x0000001100117210 */ /* 0x000fe20007f1e0ff */
[----:B------:R-:W-:Y:S01]  /*2770*/  IMAD R5, R10, R14, R11 ;  /* 0x0000000e0a057224 */ /* 0x000fe200078e020b */
[----:B------:R0:W-:Y:S02]  /*2780*/  STG.E.U8 desc[UR76][R18.64], R9 ;  /* 0x0000000912007986 */ /* 0x0001e4000c10114c */
[----:B------:R-:W-:-:S02]  /*2790*/  IADD3.X R15, PT, PT, RZ, R15, RZ, P0, !PT ;  /* 0x0000000fff0f7210 */ /* 0x000fc400007fe4ff */
[----:B------:R0:W-:Y:S01]  /*27a0*/  STG.E.U8 desc[UR76][R20.64], R13 ;  /* 0x0000000d14007986 */ /* 0x0001e2000c10114c */
[----:B------:R-:W-:-:S03]  /*27b0*/  ISETP.GE.U32.AND P0, PT, R17, UR5, PT ;  /* 0x0000000511007c0c */ /* 0x000fc6000bf06070 */
[----:B------:R0:W-:Y:S01]  /*27c0*/  STG.E.U8 desc[UR76][R6.64], R5 ;  /* 0x0000000506007986 */ /* 0x0001e2000c10114c */
[----:B------:R-:W-:-:S13]  /*27d0*/  ISETP.GE.AND.EX P0, PT, R15, UR75, PT, P0 ;  /* 0x0000004b0f007c0c */ /* 0x000fda000bf06300 */
[----:B0-----:R-:W-:Y:S05]  /*27e0*/  @!P0 BRA `(.L_x_222) ;  /* 0xffffffe800888947 */ /* 0x001fea000383ffff */
[----:B------:R-:W-:Y:S05]  /*27f0*/  BSYNC.RECONVERGENT B0 ;  /* 0x0000000000007941 */ /* 0x000fea0003800200 */
.L_x_220:
[----:B------:R-:W-:Y:S05]  /*2800*/  EXIT ;  /* 0x000000000000794d */ /* 0x000fea0003800000 */
        .weak           $__internal_18_$__cuda_sm20_div_u64
        .type           $__internal_18_$__cuda_sm20_div_u64,@function
        .size           $__internal_18_$__cuda_sm20_div_u64,(.L_x_278 - $__internal_18_$__cuda_sm20_div_u64)
$__internal_18_$__cuda_sm20_div_u64:
[----:B------:R-:W-:Y:S02]  /*2810*/  HFMA2 R13, -RZ, RZ, 0, 0 ;  /* 0x00000000ff0d7431 */ /* 0x000fe400000001ff */
[----:B------:R-:W-:-:S04]  /*2820*/  IMAD.MOV.U32 R12, RZ, RZ, R0 ;  /* 0x000000ffff0c7224 */ /* 0x000fc800078e0000 */
        /* <DEDUP_REMOVED lines=38> */
[----:B------:R-:W-:Y:S02]  /*2a90*/  IADD3.X R7, PT, PT, RZ, R7, RZ, P1, !PT ;  /* 0x00000007ff077210 */ /* 0x000fe40000ffe4ff */
[----:B------:R-:W-:-:S03]  /*2aa0*/  IADD3 R13, P0, PT, -R8, R5, RZ ;  /* 0x00000005080d7210 */ /* 0x000fc60007f1e1ff */
[----:B------:R-:W-:Y:S01]  /*2ab0*/  IMAD R9, R7, R0, R9 ;  /* 0x0000000007097224 */ /* 0x000fe200078e0209 */
[----:B------:R-:W-:-:S04]  /*2ac0*/  IADD3 R5, P1, PT, -R0, R13, RZ ;  /* 0x0000000d00057210 */ /* 0x000fc80007f3e1ff */
[----:B------:R-:W-:Y:S02]  /*2ad0*/  IADD3.X R10, PT, PT, ~R9, R6, RZ, P0, !PT ;  /* 0x00000006090a7210 */ /* 0x000fe400007fe5ff */
[----:B------:R-:W-:Y:S02]  /*2ae0*/  ISETP.GE.U32.AND P0, PT, R13, R0, PT ;  /* 0x000000000d00720c */ /* 0x000fe40003f06070 */
[----:B------:R-:W-:Y:S02]  /*2af0*/  IADD3 R6, P2, PT, R11, 0x1, RZ ;  /* 0x000000010b067810 */ /* 0x000fe40007f5e0ff */
[C---:B------:R-:W-:Y:S02]  /*2b00*/  ISETP.GE.U32.AND.EX P0, PT, R10.reuse, RZ, PT, P0 ;  /* 0x000000ff0a00720c */ /* 0x040fe40003f06100 */
[----:B------:R-:W-:Y:S01]  /*2b10*/  IADD3.X R9, PT, PT, R10, -0x1, RZ, P1, !PT ;  /* 0xffffffff0a097810 */ /* 0x000fe20000ffe4ff */
[----:B------:R-:W-:Y:S01]  /*2b20*/  IMAD.X R8, RZ, RZ, R7, P2 ;  /* 0x000000ffff087224 */ /* 0x000fe200010e0607 */
[----:B------:R-:W-:-:S02]  /*2b30*/  SEL R5, R5, R13, P0 ;  /* 0x0000000d05057207 */ /* 0x000fc40000000000 */
[----:B------:R-:W-:Y:S02]  /*2b40*/  SEL R11, R6, R11, P0 ;  /* 0x0000000b060b7207 */ /* 0x000fe40000000000 */
[----:B------:R-:W-:Y:S02]  /*2b50*/  SEL R9, R9, R10, P0 ;  /* 0x0000000a09097207 */ /* 0x000fe40000000000 */
[----:B------:R-:W-:Y:S02]  /*2b60*/  SEL R8, R8, R7, P0 ;  /* 0x0000000708087207 */ /* 0x000fe40000000000 */
[----:B------:R-:W-:Y:S02]  /*2b70*/  ISETP.GE.U32.AND P0, PT, R5, R0, PT ;  /* 0x000000000500720c */ /* 0x000fe40003f06070 */
[----:B------:R-:W-:Y:S02]  /*2b80*/  IADD3 R6, P2, PT, R11, 0x1, RZ ;  /* 0x000000010b067810 */ /* 0x000fe40007f5e0ff */
[----:B------:R-:W-:-:S02]  /*2b90*/  ISETP.NE.U32.AND P1, PT, R0, RZ, PT ;  /* 0x000000ff0000720c */ /* 0x000fc40003f25070 */
[----:B------:R-:W-:Y:S02]  /*2ba0*/  ISETP.GE.U32.AND.EX P0, PT, R9, RZ, PT, P0 ;  /* 0x000000ff0900720c */ /* 0x000fe40003f06100 */
[-C--:B------:R-:W-:Y:S02]  /*2bb0*/  IADD3.X R7, PT, PT, RZ, R8.reuse, RZ, P2, !PT ;  /* 0x00000008ff077210 */ /* 0x080fe400017fe4ff */
[----:B------:R-:W-:Y:S02]  /*2bc0*/  MOV R5, 0x0 ;  /* 0x0000000000057802 */ /* 0x000fe40000000f00 */
[----:B------:R-:W-:Y:S02]  /*2bd0*/  ISETP.NE.AND.EX P1, PT, RZ, RZ, PT, P1 ;  /* 0x000000ffff00720c */ /* 0x000fe40003f25310 */
[----:B------:R-:W-:Y:S02]  /*2be0*/  SEL R6, R6, R11, P0 ;  /* 0x0000000b06067207 */ /* 0x000fe40000000000 */
[----:B------:R-:W-:-:S02]  /*2bf0*/  SEL R7, R7, R8, P0 ;  /* 0x0000000807077207 */ /* 0x000fc40000000000 */
[----:B------:R-:W-:Y:S02]  /*2c00*/  SEL R6, R6, 0xffffffff, P1 ;  /* 0xffffffff06067807 */ /* 0x000fe40000800000 */
[----:B------:R-:W-:Y:S01]  /*2c10*/  SEL R7, R7, 0xffffffff, P1 ;  /* 0xffffffff07077807 */ /* 0x000fe20000800000 */
[----:B------:R-:W-:Y:S06]  /*2c20*/  RET.REL.NODEC R4 `(_ZN2at6native12cross_kernelIa16OffsetCalculatorILi3EjLb0EEiEEviPT_PKS4_S7_T0_T1_S9_S9_) ;  /* 0xffffffd004f47950 */ /* 0x000fec0003c3ffff */
.L_x_223:
        /* <DEDUP_REMOVED lines=13> */
.L_x_278:


//--------------------- .text._ZN2at6native12cross_kernelIa16OffsetCalculatorILi3EjLb0EElEEviPT_PKS4_S7_T0_T1_S9_S9_ --------------------------
	.section	.text._ZN2at6native12cross_kernelIa16OffsetCalculatorILi3EjLb0EElEEviPT_PKS4_S7_T0_T1_S9_S9_,"ax",@progbits
	.align	128
        .global         _ZN2at6native12cross_kernelIa16OffsetCalculatorILi3EjLb0EElEEviPT_PKS4_S7_T0_T1_S9_S9_
        .type           _ZN2at6native12cross_kernelIa16OffsetCalculatorILi3EjLb0EElEEviPT_PKS4_S7_T0_T1_S9_S9_,@function
        .size           _ZN2at6native12cross_kernelIa16OffsetCalculatorILi3EjLb0EElEEviPT_PKS4_S7_T0_T1_S9_S9_,(.L_x_279 - _ZN2at6native12cross_kernelIa16OffsetCalculatorILi3EjLb0EElEEviPT_PKS4_S7_T0_T1_S9_S9_)
        .other          _ZN2at6native12cross_kernelIa16OffsetCalculatorILi3EjLb0EElEEviPT_PKS4_S7_T0_T1_S9_S9_,@"STO_CUDA_ENTRY STV_DEFAULT"
_ZN2at6native12cross_kernelIa16OffsetCalculatorILi3EjLb0EElEEviPT_PKS4_S7_T0_T1_S9_S9_:
.text._ZN2at6native12cross_kernelIa16OffsetCalculatorILi3EjLb0EElEEviPT_PKS4_S7_T0_T1_S9_S9_:
        /* <DEDUP_REMOVED lines=12> */
[----:B------:R-:W1:Y:S01]  /*00c0*/  LDCU.64 UR72, c[0x0][0x610] ;  /* 0x0000c200ff4877ac */ /* 0x000e620008000a00 */
[----:B------:R-:W-:Y:S01]  /*00d0*/  IMAD.MOV.U32 R17, RZ, RZ, R14 ;  /* 0x000000ffff117224 */ /* 0x000fe200078e000e */
[----:B------:R-:W2:Y:S01]  /*00e0*/  LDCU UR4, c[0x0][0x370] ;  /* 0x00006e00ff0477ac */ /* 0x000ea20008000800 */
[----:B------:R-:W3:Y:S01]  /*00f0*/  LDCU.64 UR76, c[0x0][0x358] ;  /* 0x00006b00ff4c77ac */ /* 0x000ee20008000a00 */
[----:B-1----:R-:W-:Y:S02]  /*0100*/  USHF.L.U64.HI UR73, UR72, 0x1, UR73 ;  /* 0x0000000148497899 */ /* 0x002fe40008010249 */
[----:B------:R-:W-:Y:S01]  /*0110*/  USHF.L.U32 UR74, UR72, 0x1, URZ ;  /* 0x00000001484a7899 */ /* 0x000fe200080006ff */
[----:B--2---:R-:W-:Y:S01]  /*0120*/  IMAD R0, R5, UR4, RZ ;  /* 0x0000000405007c24 */ /* 0x004fe2000f8e02ff */
[----:B0-----:R-:W-:-:S13]  /*0130*/  ISETP.NE.AND P0, PT, R2, RZ, PT ;  /* 0x000000ff0200720c */ /* 0x001fda0003f05270 */
[----:B---3--:R-:W-:Y:S05]  /*0140*/  @P0 BRA `(.L_x_224) ;  /* 0x0000000c00380947 */ /* 0x008fea0003800000 */
        /* <DEDUP_REMOVED lines=34> */
.L_x_226:
[----:B------:R-:W-:-:S07]  /*0370*/  MOV R4, 0x390 ;  /* 0x0000039000047802 */ /* 0x000fce0000000f00 */
[----:B------:R-:W-:Y:S05]  /*0380*/  CALL.REL.NOINC `($__internal_19_$__cuda_sm20_div_u64) ;  /* 0x0000002400207944 */ /* 0x000fea0003c00000 */
[----:B------:R-:W-:Y:S01]  /*0390*/  MOV R4, R3 ;  /* 0x0000000300047202 */ /* 0x000fe20000000f00 */
[----:B------:R-:W-:-:S07]  /*03a0*/  IMAD.MOV.U32 R5, RZ, RZ, R6 ;  /* 0x000000ffff057224 */ /* 0x000fce00078e0006 */
.L_x_227:
[----:B------:R-:W-:Y:S05]  /*03b0*/  BSYNC.RECONVERGENT B0 ;  /* 0x0000000000007941 */ /* 0x000fea0003800200 */
.L_x_225:
        /* <DEDUP_REMOVED lines=12> */
[----:B0-----:R-:W-:Y:S02]  /*0480*/  UIADD3 UR74, UP1, UPT, UR74, UR6, URZ ;  /* 0x000000064a4a7290 */ /* 0x001fe4000ff3e0ff */
[----:B-1----:R-:W-:Y:S02]  /*0490*/  UIADD3 UR4, UP0, UPT, UR4, UR14, URZ ;  /* 0x0000000e04047290 */ /* 0x002fe4000ff1e0ff */
[----:B------:R-:W-:Y:S02]  /*04a0*/  UIADD3.X UR73, UPT, UPT, UR73, UR7, URZ, UP1, !UPT ;  /* 0x0000000749497290 */ /* 0x000fe40008ffe4ff */
[----:B------:R-:W-:Y:S01]  /*04b0*/  IMAD.U32 R10, RZ, RZ, UR74 ;  /* 0x0000004aff0a7e24 */ /* 0x000fe2000f8e00ff */
[----:B--2---:R-:W-:Y:S02]  /*04c0*/  UIADD3 UR6, UP2, UPT, UR8, UR12, URZ ;  /* 0x0000000c08067290 */ /* 0x004fe4000ff5e0ff */
[----:B------:R-:W-:Y:S01]  /*04d0*/  UIADD3.X UR5, UPT, UPT, UR5, UR15, URZ, UP0, !UPT ;  /* 0x0000000f05057290 */ /* 0x000fe200087fe4ff */
[----:B------:R-:W-:Y:S01]  /*04e0*/  MOV R12, UR4 ;  /* 0x00000004000c7c02 */ /* 0x000fe20008000f00 */
[----:B------:R-:W-:Y:S01]  /*04f0*/  UIADD3.X UR7, UPT, UPT, UR9, UR13, URZ, UP2, !UPT ;  /* 0x0000000d09077290 */ /* 0x000fe200097fe4ff */
[----:B------:R-:W-:Y:S01]  /*0500*/  IMAD.U32 R11, RZ, RZ, UR73 ;  /* 0x00000049ff0b7e24 */ /* 0x000fe2000f8e00ff */
[----:B------:R-:W-:Y:S01]  /*0510*/  UIADD3 UR8, UP0, UPT, UR4, UR14, URZ ;  /* 0x0000000e04087290 */ /* 0x000fe2000ff1e0ff */
[----:B------:R-:W-:Y:S01]  /*0520*/  MOV R8, UR6 ;  /* 0x0000000600087c02 */ /* 0x000fe20008000f00 */
[----:B------:R-:W-:Y:S01]  /*0530*/  UIADD3 UR12, UP2, UPT, UR6, UR12, URZ ;  /* 0x0000000c060c7290 */ /* 0x000fe2000ff5e0ff */
[----:B------:R-:W-:Y:S01]  /*0540*/  MOV R13, UR5 ;  /* 0x00000005000d7c02 */ /* 0x000fe20008000f00 */
[----:B---3--:R-:W-:Y:S01]  /*0550*/  UIADD3 UR10, UP1, UPT, UR74, -UR10, URZ ;  /* 0x8000000a4a0a7290 */ /* 0x008fe2000ff3e0ff */
[----:B------:R-:W-:Y:S01]  /*0560*/  MOV R9, UR7 ;  /* 0x0000000700097c02 */ /* 0x000fe20008000f00 */
[----:B------:R-:W-:Y:S01]  /*0570*/  UIADD3.X UR9, UPT, UPT, UR5, UR15, URZ, UP0, !UPT ;  /* 0x0000000f05097290 */ /* 0x000fe200087fe4ff */
[----:B------:R-:W-:Y:S01]  /*0580*/  MOV R6, UR8 ;  /* 0x0000000800067c02 */ /* 0x000fe20008000f00 */
[----:B------:R-:W-:Y:S01]  /*0590*/  UIADD3.X UR13, UPT, UPT, UR7, UR13, URZ, UP2, !UPT ;  /* 0x0000000d070d7290 */ /* 0x000fe200097fe4ff */
[----:B------:R-:W-:Y:S01]  /*05a0*/  MOV R2, UR12 ;  /* 0x0000000c00027c02 */ /* 0x000fe20008000f00 */
[----:B------:R-:W-:Y:S01]  /*05b0*/  UIADD3.X UR11, UPT, UPT, UR73, ~UR11, URZ, UP1, !UPT ;  /* 0x8000000b490b7290 */ /* 0x000fe20008ffe4ff */
[----:B------:R-:W-:Y:S01]  /*05c0*/  IMAD.U32 R4, RZ, RZ, UR10 ;  /* 0x0000000aff047e24 */ /* 0x000fe2000f8e00ff */
[----:B------:R-:W-:-:S02]  /*05d0*/  MOV R7, UR9 ;  /* 0x0000000900077c02 */ /* 0x000fc40008000f00 */
[----:B------:R-:W-:Y:S02]  /*05e0*/  MOV R3, UR13 ;  /* 0x0000000d00037c02 */ /* 0x000fe40008000f00 */
[----:B------:R-:W-:Y:S01]  /*05f0*/  IMAD.U32 R5, RZ, RZ, UR11 ;  /* 0x0000000bff057e24 */ /* 0x000fe2000f8e00ff */
[----:B------:R-:W-:Y:S06]  /*0600*/  @!P1 BRA `(.L_x_229) ;  /* 0x0000000000889947 */ /* 0x000fec0003800000 */
[----:B------:R-:W0:Y:S01]  /*0610*/  LDC.64 R18, c[0x0][0x388] ;  /* 0x0000e200ff127b82 */ /* 0x000e220000000a00 */
[----:B------:R-:W-:Y:S01]  /*0620*/  IADD3 R16, PT, PT, R16, 0x1, RZ ;  /* 0x0000000110107810 */ /* 0x000fe20007ffe0ff */
[----:B------:R-:W-:-:S03]  /*0630*/  IMAD.MOV.U32 R14, RZ, RZ, RZ ;  /* 0x000000ffff0e7224 */ /* 0x000fc600078e00ff */
[----:B------:R-:W-:-:S07]  /*0640*/  LOP3.LUT R16, R16, 0x3, RZ, 0xc0, !PT ;  /* 0x0000000310107812 */ /* 0x000fce00078ec0ff */
.L_x_230:
        /* <DEDUP_REMOVED lines=12> */
[----:B------:R-:W-:-:S04]  /*0710*/  IADD3 R17, P2, PT, R0, R17, RZ ;  /* 0x0000001100117210 */ /* 0x000fc80007f5e0ff */
[----:B------:R-:W-:Y:S01]  /*0720*/  IADD3.X R15, PT, PT, RZ, R15, RZ, P2, !PT ;  /* 0x0000000fff0f7210 */ /* 0x000fe200017fe4ff */
[----:B--2---:R-:W-:-:S05]  /*0730*/  IMAD R27, R25, R24, RZ ;  /* 0x00000018191b7224 */ /* 0x004fca00078e02ff */
[----:B------:R-:W-:-:S04]  /*0740*/  IADD3 R27, PT, PT, RZ, -R27, RZ ;  /* 0x8000001bff1b7210 */ /* 0x000fc80007ffe0ff */
[----:B------:R-:W-:-:S05]  /*0750*/  PRMT R27, R27, 0x7710, RZ ;  /* 0x000077101b1b7816 */ /* 0x000fca00000000ff */
[C---:B----4-:R-:W-:Y:S02]  /*0760*/  IMAD R27, R29.reuse, R26, R27 ;  /* 0x0000001a1d1b7224 */ /* 0x050fe400078e021b */
[----:B-----5:R-:W-:Y:S02]  /*0770*/  IMAD R26, R26, R21, RZ ;  /* 0x000000151a1a7224 */ /* 0x020fe400078e02ff */
[----:B---3--:R-:W-:-:S03]  /*0780*/  IMAD R29, R29, R22, RZ ;  /* 0x000000161d1d7224 */ /* 0x008fc600078e02ff */
[----:B------:R-:W-:Y:S01]  /*0790*/  IADD3 R26, PT, PT, RZ, -R26, RZ ;  /* 0x8000001aff1a7210 */ /* 0x000fe20007ffe0ff */
[----:B------:R-:W-:-:S03]  /*07a0*/  IMAD.MOV R23, RZ, RZ, -R29 ;  /* 0x000000ffff177224 */ /* 0x000fc600078e0a1d */
[----:B------:R-:W-:Y:S02]  /*07b0*/  PRMT R20, R26, 0x7710, RZ ;  /* 0x000077101a147816 */ /* 0x000fe400000000ff */
[----:B------:R-:W-:-:S03]  /*07c0*/  PRMT R23, R23, 0x7710, RZ ;  /* 0x0000771017177816 */ /* 0x000fc600000000ff */
[----:B------:R-:W-:Y:S01]  /*07d0*/  IMAD R25, R25, R22, R20 ;  /* 0x0000001619197224 */ /* 0x000fe200078e0214 */
[----:B0-----:R1:W-:Y:S01]  /*07e0*/  STG.E.U8 desc[UR76][R18.64], R27 ;  /* 0x0000001b12007986 */ /* 0x0013e2000c10114c */
[----:B------:R-:W-:-:S03]  /*07f0*/  IMAD R21, R24, R21, R23 ;  /* 0x0000001518157224 */ /* 0x000fc600078e0217 */
[----:B------:R1:W-:Y:S04]  /*0800*/  STG.E.U8 desc[UR76][R8.64], R25 ;  /* 0x0000001908007986 */ /* 0x0003e8000c10114c */
[----:B------:R1:W-:Y:S01]  /*0810*/  STG.E.U8 desc[UR76][R2.64], R21 ;  /* 0x0000001502007986 */ /* 0x0003e2000c10114c */
[----:B------:R-:W-:Y:S05]  /*0820*/  @P1 BRA `(.L_x_230) ;  /* 0xfffffffc00881947 */ /* 0x000fea000383ffff */
.L_x_229:
[----:B------:R-:W-:Y:S05]  /*0830*/  BSYNC.RECONVERGENT B0 ;  /* 0x0000000000007941 */ /* 0x000fea0003800200 */
.L_x_228:
[----:B------:R-:W-:Y:S05]  /*0840*/  @!P0 EXIT ;  /* 0x000000000000894d */ /* 0x000fea0003800000 */
[----:B-1----:R-:W0:Y:S01]  /*0850*/  LDC.64 R20, c[0x0][0x398] ;  /* 0x0000e600ff147b82 */ /* 0x002e220000000a00 */
[----:B------:R-:W1:Y:S07]  /*0860*/  LDCU UR4, c[0x0][0x380] ;  /* 0x00007000ff0477ac */ /* 0x000e6e0008000800 */
[----:B------:R-:W2:Y:S08]  /*0870*/  LDC.64 R22, c[0x0][0x390] ;  /* 0x0000e400ff167b82 */ /* 0x000eb00000000a00 */
[----:B------:R-:W3:Y:S02]  /*0880*/  LDC.64 R18, c[0x0][0x388] ;  /* 0x0000e200ff127b82 */ /* 0x000ee40000000a00 */
.L_x_231:
        /* <DEDUP_REMOVED lines=11> */
[----:B---3--:R-:W-:Y:S01]  /*0940*/  STG.E.U8 desc[UR76][R18.64], R29 ;  /* 0x0000001d12007986 */ /* 0x008fe2000c10114c */
[----:B------:R-:W-:-:S05]  /*0950*/  IMAD.MOV R26, RZ, RZ, -R26 ;  /* 0x000000ffff1a7224 */ /* 0x000fca00078e0a1a */
[----:B------:R-:W-:-:S05]  /*0960*/  PRMT R26, R26, 0x7710, RZ ;  /* 0x000077101a1a7816 */ /* 0x000fca00000000ff */
[-C--:B------:R-:W-:Y:S02]  /*0970*/  IMAD R26, R24, R14.reuse, R26 ;  /* 0x0000000e181a7224 */ /* 0x080fe400078e021a */
[----:B------:R-:W-:-:S03]  /*0980*/  IMAD R14, R27, R14, RZ ;  /* 0x0000000e1b0e7224 */ /* 0x000fc600078e02ff */
[----:B------:R-:W-:Y:S02]  /*0990*/  STG.E.U8 desc[UR76][R8.64], R26 ;  /* 0x0000001a08007986 */ /* 0x000fe4000c10114c */
[----:B------:R-:W-:-:S04]  /*09a0*/  IADD3 R14, PT, PT, RZ, -R14, RZ ;  /* 0x8000000eff0e7210 */ /* 0x000fc80007ffe0ff */
        /* <DEDUP_REMOVED lines=14> */
[----:B------:R-:W-:Y:S01]  /*0a90*/  STG.E.U8 desc[UR76][R18.64], R29 ;  /* 0x0000001d12007986 */ /* 0x000fe2000c10114c */
[----:B------:R-:W-:-:S05]  /*0aa0*/  IMAD.MOV R26, RZ, RZ, -R28 ;  /* 0x000000ffff1a7224 */ /* 0x000fca00078e0a1c */
[----:B------:R-:W-:-:S05]  /*0ab0*/  PRMT R26, R26, 0x7710, RZ ;  /* 0x000077101a1a7816 */ /* 0x000fca00000000ff */
[-C--:B-----5:R-:W-:Y:S02]  /*0ac0*/  IMAD R26, R24, R14.reuse, R26 ;  /* 0x0000000e181a7224 */ /* 0x0a0fe400078e021a */
        /* <DEDUP_REMOVED lines=42> */
[----:B------:R4:W-:Y:S01]  /*0d70*/  STG.E.U8 desc[UR76][R18.64], R29 ;  /* 0x0000001d12007986 */ /* 0x0009e2000c10114c */
[----:B------:R-:W-:-:S05]  /*0d80*/  IMAD.MOV R26, RZ, RZ, -R28 ;  /* 0x000000ffff1a7224 */ /* 0x000fca00078e0a1c */
[----:B------:R-:W-:-:S05]  /*0d90*/  PRMT R26, R26, 0x7710, RZ ;  /* 0x000077101a1a7816 */ /* 0x000fca00000000ff */
[-C--:B-----5:R-:W-:Y:S02]  /*0da0*/  IMAD R24, R24, R14.reuse, R26 ;  /* 0x0000000e18187224 */ /* 0x0a0fe400078e021a */
[----:B------:R-:W-:-:S03]  /*0db0*/  IMAD R14, R27, R14, RZ ;  /* 0x0000000e1b0e7224 */ /* 0x000fc600078e02ff */
[----:B------:R4:W-:Y:S02]  /*0dc0*/  STG.E.U8 desc[UR76][R8.64], R24 ;  /* 0x0000001808007986 */ /* 0x0009e4000c10114c */
[----:B------:R-:W-:-:S04]  /*0dd0*/  IADD3 R14, PT, PT, RZ, -R14, RZ ;  /* 0x8000000eff0e7210 */ /* 0x000fc80007ffe0ff */
[----:B------:R-:W-:-:S05]  /*0de0*/  PRMT R14, R14, 0x7710, RZ ;  /* 0x000077100e0e7816 */ /* 0x000fca00000000ff */
[----:B------:R-:W-:-:S05]  /*0df0*/  IMAD R25, R16, R25, R14 ;  /* 0x0000001910197224 */ /* 0x000fca00078e020e */
[----:B------:R4:W-:Y:S01]  /*0e00*/  STG.E.U8 desc[UR76][R2.64], R25 ;  /* 0x0000001902007986 */ /* 0x0009e2000c10114c */
[----:B------:R-:W-:Y:S05]  /*0e10*/  @!P0 BRA `(.L_x_231) ;  /* 0xfffffff8009c8947 */ /* 0x000fea000383ffff */
[----:B------:R-:W-:Y:S05]  /*0e20*/  EXIT ;  /* 0x000000000000794d */ /* 0x000fea0003800000 */
.L_x_224:
[----:B------:R-:W-:Y:S01]  /*0e30*/  IADD3 R2, PT, PT, R2, -0x1, RZ ;  /* 0xffffffff02027810 */ /* 0x000fe20007ffe0ff */
[----:B------:R-:W-:Y:S01]  /*0e40*/  BSSY.RECONVERGENT B0, `(.L_x_232) ;  /* 0x000019b000007945 */ /* 0x000fe20003800200 */
[----:B------:R-:W0:Y:S02]  /*0e50*/  LDCU UR4, c[0x0][0x380] ;  /* 0x00007000ff0477ac */ /* 0x000e240008000800 */
[C---:B------:R-:W-:Y:S02]  /*0e60*/  ISETP.NE.AND P1, PT, R2.reuse, RZ, PT ;  /* 0x000000ff0200720c */ /* 0x040fe40003f25270 */
[----:B------:R-:W-:Y:S01]  /*0e70*/  VIMNMX.U32 R2, PT, PT, R2, 0x18, PT ;  /* 0x0000001802027848 */ /* 0x000fe20003fe0000 */
[----:B------:R-:W1:Y:S04]  /*0e80*/  LDCU UR72, c[0x0][0x3a4] ;  /* 0x00007480ff4877ac */ /* 0x000e680008000800 */
[----:B------:R-:W-:Y:S01]  /*0e90*/  VIADD R2, R2, 0x1 ;  /* 0x0000000102027836 */ /* 0x000fe20000000000 */
        /* <DEDUP_REMOVED lines=51> */
[----:B------:R-:W0:Y:S01]  /*11d0*/  LDCU.128 UR20, c[0x0][0x390] ;  /* 0x00007200ff1477ac */ /* 0x000e220008000c00 */
[----:B-1234-:R-:W0:Y:S02]  /*11e0*/  LDCU.128 UR24, c[0x0][0x600] ;  /* 0x0000c000ff1877ac */ /* 0x01ee240008000c00 */
.L_x_234:
        /* <DEDUP_REMOVED lines=308> */
.L_x_233:
[----:B------:R-:W-:Y:S02]  /*2530*/  IADD3 R22, P2, PT, R4, UR22, RZ ;  /* 0x0000001604167c10 */ /* 0x000fe4000ff5e0ff */
[----:B------:R-:W-:-:S03]  /*2540*/  IADD3 R10, P0, PT, R6, UR20, RZ ;  /* 0x00000014060a7c10 */ /* 0x000fc6000ff1e0ff */
[----:B------:R-:W-:Y:S01]  /*2550*/  IMAD.X R23, RZ, RZ, UR23, P2 ;  /* 0x00000017ff177e24 */ /* 0x000fe200090e06ff */
[----:B------:R-:W-:Y:S02]  /*2560*/  IADD3.X R11, PT, PT, RZ, UR21, RZ, P0, !PT ;  /* 0x00000015ff0b7c10 */ /* 0x000fe400087fe4ff */
[----:B------:R-:W-:Y:S02]  /*2570*/  IADD3 R6, P2, PT, R22, UR74, RZ ;  /* 0x0000004a16067c10 */ /* 0x000fe4000ff5e0ff */
[----:B------:R-:W-:Y:S01]  /*2580*/  IADD3 R4, P0, PT, R10, UR26, RZ ;  /* 0x0000001a0a047c10 */ /* 0x000fe2000ff1e0ff */
[----:B------:R0:W2:Y:S01]  /*2590*/  LDG.E.U8 R12, desc[UR76][R10.64] ;  /* 0x0000004c0a0c7981 */ /* 0x0000a2000c1e1100 */
[----:B------:R-:W-:Y:S02]  /*25a0*/  IADD3.X R7, PT, PT, R23, UR73, RZ, P2, !PT ;  /* 0x0000004917077c10 */ /* 0x000fe400097fe4ff */
[----:B------:R-:W-:Y:S01]  /*25b0*/  IADD3.X R5, PT, PT, R11, UR27, RZ, P0, !PT ;  /* 0x0000001b0b057c10 */ /* 0x000fe200087fe4ff */
[----:B------:R-:W3:Y:S01]  /*25c0*/  LDG.E.U8 R13, desc[UR76][R22.64] ;  /* 0x0000004c160d7981 */ /* 0x000ee2000c1e1100 */
[----:B------:R-:W-:-:S02]  /*25d0*/  IADD3 R18, P2, PT, R6, -UR40, RZ ;  /* 0x8000002806127c10 */ /* 0x000fc4000ff5e0ff */
[----:B------:R-:W-:Y:S01]  /*25e0*/  IADD3 R20, P0, PT, R4, UR26, RZ ;  /* 0x0000001a04147c10 */ /* 0x000fe2000ff1e0ff */
[----:B------:R1:W3:Y:S01]  /*25f0*/  LDG.E.U8 R16, desc[UR76][R4.64] ;  /* 0x0000004c04107981 */ /* 0x0002e2000c1e1100 */
[----:B------:R-:W-:Y:S02]  /*2600*/  IADD3.X R19, PT, PT, R7, ~UR41, RZ, P2, !PT ;  /* 0x8000002907137c10 */ /* 0x000fe400097fe4ff */
[----:B------:R-:W-:Y:S01]  /*2610*/  IADD3.X R21, PT, PT, R5, UR27, RZ, P0, !PT ;  /* 0x0000001b05157c10 */ /* 0x000fe200087fe4ff */
[----:B------:R-:W2:Y:S04]  /*2620*/  LDG.E.U8 R7, desc[UR76][R6.64] ;  /* 0x0000004c06077981 */ /* 0x000ea8000c1e1100 */
[----:B------:R-:W4:Y:S04]  /*2630*/  LDG.E.U8 R14, desc[UR76][R20.64] ;  /* 0x0000004c140e7981 */ /* 0x000f28000c1e1100 */
[----:B------:R-:W4:Y:S01]  /*2640*/  LDG.E.U8 R19, desc[UR76][R18.64] ;  /* 0x0000004c12137981 */ /* 0x000f22000c1e1100 */
[----:B------:R-:W-:-:S04]  /*2650*/  IADD3 R8, P0, PT, R3, UR42, RZ ;  /* 0x0000002a03087c10 */ /* 0x000fc8000ff1e0ff */
[----:B------:R-:W-:Y:S02]  /*2660*/  IADD3.X R9, PT, PT, RZ, UR43, RZ, P0, !PT ;  /* 0x0000002bff097c10 */ /* 0x000fe400087fe4ff */
[----:B0-----:R-:W-:-:S04]  /*2670*/  IADD3 R10, P0, PT, R8, UR24, RZ ;  /* 0x00000018080a7c10 */ /* 0x001fc8000ff1e0ff */
[----:B------:R-:W-:Y:S02]  /*2680*/  IADD3.X R11, PT, PT, R9, UR25, RZ, P0, !PT ;  /* 0x00000019090b7c10 */ /* 0x000fe400087fe4ff */
[----:B-1----:R-:W-:Y:S01]  /*2690*/  IADD3 R4, P0, PT, R10, UR24, RZ ;  /* 0x000000180a047c10 */ /* 0x002fe2000ff1e0ff */
[----:B---3--:R-:W-:Y:S02]  /*26a0*/  IMAD R25, R16, R13, RZ ;  /* 0x0000000d10197224 */ /* 0x008fe400078e02ff */
[----:B--2---:R-:W-:-:S03]  /*26b0*/  IMAD R24, R7, R12, RZ ;  /* 0x0000000c07187224 */ /* 0x004fc600078e02ff */
[----:B------:R-:W-:Y:S01]  /*26c0*/  IADD3 R6, PT, PT, RZ, -R25, RZ ;  /* 0x80000019ff067210 */ /* 0x000fe20007ffe0ff */
[----:B----4-:R-:W-:Y:S02]  /*26d0*/  IMAD R3, R14, R19, RZ ;  /* 0x000000130e037224 */ /* 0x010fe400078e02ff */
[----:B------:R-:W-:-:S03]  /*26e0*/  IMAD.MOV R24, RZ, RZ, -R24 ;  /* 0x000000ffff187224 */ /* 0x000fc600078e0a18 */
[----:B------:R-:W-:Y:S02]  /*26f0*/  IADD3 R3, PT, PT, RZ, -R3, RZ ;  /* 0x80000003ff037210 */ /* 0x000fe40007ffe0ff */
[----:B------:R-:W-:Y:S02]  /*2700*/  PRMT R5, R24, 0x7710, RZ ;  /* 0x0000771018057816 */ /* 0x000fe400000000ff */
[----:B------:R-:W-:Y:S02]  /*2710*/  PRMT R3, R3, 0x7710, RZ ;  /* 0x0000771003037816 */ /* 0x000fe400000000ff */
[----:B------:R-:W-:Y:S01]  /*2720*/  PRMT R6, R6, 0x7710, RZ ;  /* 0x0000771006067816 */ /* 0x000fe200000000ff */
[----:B------:R-:W-:Y:S02]  /*2730*/  IMAD R13, R14, R13, R5 ;  /* 0x0000000d0e0d7224 */ /* 0x000fe400078e0205 */
[----:B------:R-:W-:Y:S01]  /*2740*/  IMAD R7, R16, R7, R3 ;  /* 0x0000000710077224 */ /* 0x000fe200078e0203 */
[----:B------:R-:W-:Y:S01]  /*2750*/  IADD3.X R5, PT, PT, R11, UR25, RZ, P0, !PT ;  /* 0x000000190b057c10 */ /* 0x000fe200087fe4ff */
[----:B------:R-:W-:Y:S01]  /*2760*/  IMAD R19, R19, R12, R6 ;  /* 0x0000000c13137224 */ /* 0x000fe200078e0206 */
[----:B------:R-:W-:-:S02]  /*2770*/  IADD3 R17, P0, PT, R0, R17, RZ ;  /* 0x0000001100117210 */ /* 0x000fc40007f1e0ff */
[----:B------:R1:W-:Y:S02]  /*2780*/  STG.E.U8 desc[UR76][R8.64], R7 ;  /* 0x0000000708007986 */ /* 0x0003e4000c10114c */
[----:B------:R-:W-:Y:S02]  /*2790*/  IADD3.X R15, PT, PT, RZ, R15, RZ, P0, !PT ;  /* 0x0000000fff0f7210 */ /* 0x000fe400007fe4ff */
[----:B------:R1:W-:Y:S01]  /*27a0*/  STG.E.U8 desc[UR76][R10.64], R13 ;  /* 0x0000000d0a007986 */ /* 0x0003e2000c10114c */
[----:B------:R-:W-:-:S03]  /*27b0*/  ISETP.GE.U32.AND P0, PT, R17, UR4, PT ;  /* 0x0000000411007c0c */ /* 0x000fc6000bf06070 */
[----:B------:R1:W-:Y:S01]  /*27c0*/  STG.E.U8 desc[UR76][R4.64], R19 ;  /* 0x0000001304007986 */ /* 0x0003e2000c10114c */
[----:B------:R-:W-:-:S13]  /*27d0*/  ISETP.GE.AND.EX P0, PT, R15, UR75, PT, P0 ;  /* 0x0000004b0f007c0c */ /* 0x000fda000bf06300 */
[----:B-1----:R-:W-:Y:S05]  /*27e0*/  @!P0 BRA `(.L_x_234) ;  /* 0xffffffe800808947 */ /* 0x002fea000383ffff */
[----:B------:R-:W-:Y:S05]  /*27f0*/  BSYNC.RECONVERGENT B0 ;  /* 0x0000000000007941 */ /* 0x000fea0003800200 */
.L_x_232:
[----:B------:R-:W-:Y:S05]  /*2800*/  EXIT ;  /* 0x000000000000794d */ /* 0x000fea0003800000 */
        .weak           $__internal_19_$__cuda_sm20_div_u64
        .type           $__internal_19_$__cuda_sm20_div_u64,@function
        .size           $__internal_19_$__cuda_sm20_div_u64,(.L_x_279 - $__internal_19_$__cuda_sm20_div_u64)
$__internal_19_$__cuda_sm20_div_u64:
[----:B------:R-:W-:Y:S02]  /*2810*/  IMAD.MOV.U32 R10, RZ, RZ, R0 ;  /* 0x000000ffff0a7224 */ /* 0x000fe400078e0000 */
[----:B------:R-:W-:-:S04]  /*2820*/  HFMA2 R11, -RZ, RZ, 0, 0 ;  /* 0x00000000ff0b7431 */ /* 0x000fc800000001ff */
        /* <DEDUP_REMOVED lines=63> */
[----:B------:R-:W-:Y:S06]  /*2c20*/  RET.REL.NODEC R4 `(_ZN2at6native12cross_kernelIa16OffsetCalculatorILi3EjLb0EElEEviPT_PKS4_S7_T0_T1_S9_S9_) ;  /* 0xffffffd004f47950 */ /* 0x000fec0003c3ffff */
.L_x_235:
        /* <DEDUP_REMOVED lines=13> */
.L_x_279:


//--------------------- .text._ZN2at6native12cross_kernelIh16OffsetCalculatorILi3EjLb0EEiEEviPT_PKS4_S7_T0_T1_S9_S9_ --------------------------
	.section	.text._ZN2at6native12cross_kernelIh16OffsetCalculatorILi3EjLb0EEiEEviPT_PKS4_S7_T0_T1_S9_S9_,"ax",@progbits
	.align	128
        .global         _ZN2at6native12cross_kernelIh16OffsetCalculatorILi3EjLb0EEiEEviPT_PKS4_S7_T0_T1_S9_S9_
        .type           _ZN2at6native12cross_kernelIh16OffsetCalculatorILi3EjLb0EEiEEviPT_PKS4_S7_T0_T1_S9_S9_,@function
        .size           _ZN2at6native12cross_kernelIh16OffsetCalculatorILi3EjLb0EEiEEviPT_PKS4_S7_T0_T1_S9_S9_,(.L_x_280 - _ZN2at6native12cross_kernelIh16OffsetCalculatorILi3EjLb0EEiEEviPT_PKS4_S7_T0_T1_S9_S9_)
        .other          _ZN2at6native12cross_kernelIh16OffsetCalculatorILi3EjLb0EEiEEviPT_PKS4_S7_T0_T1_S9_S9_,@"STO_CUDA_ENTRY STV_DEFAULT"
_ZN2at6native12cross_kernelIh16OffsetCalculatorILi3EjLb0EEiEEviPT_PKS4_S7_T0_T1_S9_S9_:
.text._ZN2at6native12cross_kernelIh16OffsetCalculatorILi3EjLb0EEiEEviPT_PKS4_S7_T0_T1_S9_S9_:
        /* <DEDUP_REMOVED lines=54> */
.L_x_238:
[----:B------:R-:W-:-:S07]  /*0360*/  MOV R4, 0x380 ;  /* 0x0000038000047802 */ /* 0x000fce0000000f00 */
[----:B------:R-:W-:Y:S05]  /*0370*/  CALL.REL.NOINC `($__internal_20_$__cuda_sm20_div_u64) ;  /* 0x0000002400247944 */ /* 0x000fea0003c00000 */
[----:B------:R-:W-:Y:S01]  /*0380*/  MOV R4, R6 ;  /* 0x0000000600047202 */ /* 0x000fe20000000f00 */
[----:B------:R-:W-:-:S07]  /*0390*/  IMAD.MOV.U32 R5, RZ, RZ, R7 ;  /* 0x000000ffff057224 */ /* 0x000fce00078e0007 */
.L_x_239:
[----:B------:R-:W-:Y:S05]  /*03a0*/  BSYNC.RECONVERGENT B0 ;  /* 0x0000000000007941 */ /* 0x000fea0003800200 */
.L_x_237:
        /* <DEDUP_REMOVED lines=37> */
.L_x_242:
        /* <DEDUP_REMOVED lines=30> */
.L_x_241:
[----:B------:R-:W-:Y:S05]  /*07e0*/  BSYNC.RECONVERGENT B0 ;  /* 0x0000000000007941 */ /* 0x000fea0003800200 */
.L_x_240:
[----:B------:R-:W-:Y:S05]  /*07f0*/  @!P0 EXIT ;  /* 0x000000000000894d */ /* 0x000fea0003800000 */
[----:B-1----:R-:W0:Y:S01]  /*0800*/  LDC.64 R20, c[0x0][0x398] ;  /* 0x0000e600ff147b82 */ /* 0x002e220000000a00 */
[----:B------:R-:W1:Y:S07]  /*0810*/  LDCU UR4, c[0x0][0x380] ;  /* 0x00007000ff0477ac */ /* 0x000e6e0008000800 */
[----:B------:R-:W2:Y:S08]  /*0820*/  LDC.64 R22, c[0x0][0x390] ;  /* 0x0000e400ff167b82 */ /* 0x000eb00000000a00 */
[----:B------:R-:W3:Y:S02]  /*0830*/  LDC.64 R18, c[0x0][0x388] ;  /* 0x0000e200ff127b82 */ /* 0x000ee40000000a00 */
.L_x_243:
        /* <DEDUP_REMOVED lines=90> */
.L_x_236:
        /* <DEDUP_REMOVED lines=67> */
.L_x_246:
        /* <DEDUP_REMOVED lines=306> */
.L_x_245:
        /* <DEDUP_REMOVED lines=45> */
.L_x_244:
[----:B------:R-:W-:Y:S05]  /*2800*/  EXIT ;  /* 0x000000000000794d */ /* 0x000fea0003800000 */
        .weak           $__internal_20_$__cuda_sm20_div_u64
        .type           $__internal_20_$__cuda_sm20_div_u64,@function
        .size           $__internal_20_$__cuda_sm20_div_u64,(.L_x_280 - $__internal_20_$__cuda_sm20_div_u64)
$__internal_20_$__cuda_sm20_div_u64:
        /* <DEDUP_REMOVED lines=65> */
[----:B------:R-:W-:Y:S06]  /*2c20*/  RET.REL.NODEC R4 `(_ZN2at6native12cross_kernelIh16OffsetCalculatorILi3EjLb0EEiEEviPT_PKS4_S7_T0_T1_S9_S9_) ;  /* 0xffffffd004f47950 */ /* 0x000fec0003c3ffff */
.L_x_247:
        /* <DEDUP_REMOVED lines=13> */
.L_x_280:


//--------------------- .text._ZN2at6native12cross_kernelIh16OffsetCalculatorILi3EjLb0EElEEviPT_PKS4_S7_T0_T1_S9_S9_ --------------------------
	.section	.text._ZN2at6native12cross_kernelIh16OffsetCalculatorILi3EjLb0EElEEviPT_PKS4_S7_T0_T1_S9_S9_,"ax",@progbits
	.align	128
        .global         _ZN2at6native12cross_kernelIh16OffsetCalculatorILi3EjLb0EElEEviPT_PKS4_S7_T0_T1_S9_S9_
        .type           _ZN2at6native12cross_kernelIh16OffsetCalculatorILi3EjLb0EElEEviPT_PKS4_S7_T0_T1_S9_S9_,@function
        .size           _ZN2at6native12cross_kernelIh16OffsetCalculatorILi3EjLb0EElEEviPT_PKS4_S7_T0_T1_S9_S9_,(.L_x_281 - _ZN2at6native12cross_kernelIh16OffsetCalculatorILi3EjLb0EElEEviPT_PKS4_S7_T0_T1_S9_S9_)
        .other          _ZN2at6native12cross_kernelIh16OffsetCalculatorILi3EjLb0EElEEviPT_PKS4_S7_T0_T1_S9_S9_,@"STO_CUDA_ENTRY STV_DEFAULT"
_ZN2at6native12cross_kernelIh16OffsetCalculatorILi3EjLb0EElEEviPT_PKS4_S7_T0_T1_S9_S9_:
.text._ZN2at6native12cross_kernelIh16OffsetCalculatorILi3EjLb0EElEEviPT_PKS4_S7_T0_T1_S9_S9_:
        /* <DEDUP_REMOVED lines=55> */
.L_x_250:
[----:B------:R-:W-:-:S07]  /*0370*/  MOV R4, 0x390 ;  /* 0x0000039000047802 */ /* 0x000fce0000000f00 */
[----:B------:R-:W-:Y:S05]  /*0380*/  CALL.REL.NOINC `($__internal_21_$__cuda_sm20_div_u64) ;  /* 0x0000002400207944 */ /* 0x000fea0003c00000 */
[----:B------:R-:W-:Y:S01]  /*0390*/  MOV R4, R3 ;  /* 0x0000000300047202 */ /* 0x000fe20000000f00 */
[----:B------:R-:W-:-:S07]  /*03a0*/  IMAD.MOV.U32 R5, RZ, RZ, R6 ;  /* 0x000000ffff057224 */ /* 0x000fce00078e0006 */
.L_x_251:
[----:B------:R-:W-:Y:S05]  /*03b0*/  BSYNC.RECONVERGENT B0 ;  /* 0x0000000000007941 */ /* 0x000fea0003800200 */
.L_x_249:
        /* <DEDUP_REMOVED lines=41> */
.L_x_254:
        /* <DEDUP_REMOVED lines=30> */
.L_x_253:
[----:B------:R-:W-:Y:S05]  /*0830*/  BSYNC.RECONVERGENT B0 ;  /* 0x0000000000007941 */ /* 0x000fea0003800200 */
.L_x_252:
[----:B------:R-:W-:Y:S05]  /*0840*/  @!P0 EXIT ;  /* 0x000000000000894d */ /* 0x000fea0003800000 */
[----:B-1----:R-:W0:Y:S01]  /*0850*/  LDC.64 R20, c[0x0][0x398] ;  /* 0x0000e600ff147b82 */ /* 0x002e220000000a00 */
[----:B------:R-:W1:Y:S07]  /*0860*/  LDCU UR4, c[0x0][0x380] ;  /* 0x00007000ff0477ac */ /* 0x000e6e0008000800 */
[----:B------:R-:W2:Y:S08]  /*0870*/  LDC.64 R22, c[0x0][0x390] ;  /* 0x0000e400ff167b82 */ /* 0x000eb00000000a00 */
[----:B------:R-:W3:Y:S02]  /*0880*/  LDC.64 R18, c[0x0][0x388] ;  /* 0x0000e200ff127b82 */ /* 0x000ee40000000a00 */
.L_x_255:
        /* <DEDUP_REMOVED lines=90> */
.L_x_248:
        /* <DEDUP_REMOVED lines=60> */
.L_x_258:
        /* <DEDUP_REMOVED lines=308> */
.L_x_257:
        /* <DEDUP_REMOVED lines=45> */
.L_x_256:
[----:B------:R-:W-:Y:S05]  /*2800*/  EXIT ;  /* 0x000000000000794d */ /* 0x000fea0003800000 */
        .weak           $__internal_21_$__cuda_sm20_div_u64
        .type           $__internal_21_$__cuda_sm20_div_u64,@function
        .size           $__internal_21_$__cuda_sm20_div_u64,(.L_x_281 - $__internal_21_$__cuda_sm20_div_u64)
$__internal_21_$__cuda_sm20_div_u64:
        /* <DEDUP_REMOVED lines=65> */
[----:B------:R-:W-:Y:S06]  /*2c20*/  RET.REL.NODEC R4 `(_ZN2at6native12cross_kernelIh16OffsetCalculatorILi3EjLb0EElEEviPT_PKS4_S7_T0_T1_S9_S9_) ;  /* 0xffffffd004f47950 */ /* 0x000fec0003c3ffff */
.L_x_259:
        /* <DEDUP_REMOVED lines=13> */
.L_x_281:


//--------------------- .nv.shared.reserved.0     --------------------------
	.section	.nv.shared.reserved.0,"aw",@nobits
	.weak		__nv_reservedSMEM_offset_0_alias
	.size		__nv_reservedSMEM_offset_0_alias, 0, 64
	.other		__nv_reservedSMEM_offset_0_alias,@"STO_CUDA_RESERVED_SHARED STV_DEFAULT"
__nv_reservedSMEM_offset_0_alias:
	.zero		0
	.zero		64


//--------------------- .nv.global                --------------------------
	.section	.nv.global,"aw",@nobits
.nv.global:
	.type		_ZN45_INTERNAL_514267e4_14_CrossKernel_cu_a4741ca24cuda3std3__48in_placeE,@object
	.size		_ZN45_INTERNAL_514267e4_14_CrossKernel_cu_a4741ca24cuda3std3__48in_placeE,(_ZN45_INTERNAL_514267e4_14_CrossKernel_cu_a4741ca24cuda3std6ranges3__45__cpo8distanceE - _ZN45_INTERNAL_514267e4_14_CrossKernel_cu_a4741ca24cuda3std3__48in_placeE)
_ZN45_INTERNAL_514267e4_14_CrossKernel_cu_a4741ca24cuda3std3__48in_placeE:
	.zero		1
	.type		_ZN45_INTERNAL_514267e4_14_CrossKernel_cu_a4741ca24cuda3std6ranges3__45__cpo8distanceE,@object
	.size		_ZN45_INTERNAL_514267e4_14_CrossKernel_cu_a4741ca24cuda3std6ranges3__45__cpo8distanceE,(_ZN45_INTERNAL_514267e4_14_CrossKernel_cu_a4741ca24cuda3std3__45__cpo6cbeginE - _ZN45_INTERNAL_514267e4_14_CrossKernel_cu_a4741ca24cuda3std6ranges3__45__cpo8distanceE)
_ZN45_INTERNAL_514267e4_14_CrossKernel_cu_a4741ca24cuda3std6ranges3__45__cpo8distanceE:
	.zero		1
	.type		_ZN45_INTERNAL_514267e4_14_CrossKernel_cu_a4741ca24cuda3std3__45__cpo6cbeginE,@object
	.size		_ZN45_INTERNAL_514267e4_14_CrossKernel_cu_a4741ca24cuda3std3__45__cpo6cbeginE,(_ZN45_INTERNAL_514267e4_14_CrossKernel_cu_a4741ca24cuda3std6ranges3__45__cpo7advanceE - _ZN45_INTERNAL_514267e4_14_CrossKernel_cu_a4741ca24cuda3std3__45__cpo6cbeginE)
_ZN45_INTERNAL_514267e4_14_CrossKernel_cu_a4741ca24cuda3std3__45__cpo6cbeginE:
	.zero		1
	.type		_ZN45_INTERNAL_514267e4_14_CrossKernel_cu_a4741ca24cuda3std6ranges3__45__cpo7advanceE,@object
	.size		_ZN45_INTERNAL_514267e4_14_CrossKernel_cu_a4741ca24cuda3std6ranges3__45__cpo7advanceE,(_ZN45_INTERNAL_514267e4_14_CrossKernel_cu_a4741ca24cuda3std3__45__cpo7crbeginE - _ZN45_INTERNAL_514267e4_14_CrossKernel_cu_a4741ca24cuda3std6ranges3__45__cpo7advanceE)
_ZN45_INTERNAL_514267e4_14_CrossKernel_cu_a4741ca24cuda3std6ranges3__45__cpo7advanceE:
	.zero		1
	.type		_ZN45_INTERNAL_514267e4_14_CrossKernel_cu_a4741ca24cuda3std3__45__cpo7crbeginE,@object
	.size		_ZN45_INTERNAL_514267e4_14_CrossKernel_cu_a4741ca24cuda3std3__45__cpo7crbeginE,(_ZN45_INTERNAL_514267e4_14_CrossKernel_cu_a4741ca24cuda3std6ranges3__45__cpo4dataE - _ZN45_INTERNAL_514267e4_14_CrossKernel_cu_a4741ca24cuda3std3__45__cpo7crbeginE)
_ZN45_INTERNAL_514267e4_14_CrossKernel_cu_a4741ca24cuda3std3__45__cpo7crbeginE:
	.zero		1
	.type		_ZN45_INTERNAL_514267e4_14_CrossKernel_cu_a4741ca24cuda3std6ranges3__45__cpo4dataE,@object
	.size		_ZN45_INTERNAL_514267e4_14_CrossKernel_cu_a4741ca24cuda3std6ranges3__45__cpo4dataE,(_ZN45_INTERNAL_514267e4_14_CrossKernel_cu_a4741ca24cuda3std6ranges3__45__cpo5beginE - _ZN45_INTERNAL_514267e4_14_CrossKernel_cu_a4741ca24cuda3std6ranges3__45__cpo4dataE)
_ZN45_INTERNAL_514267e4_14_CrossKernel_cu_a4741ca24cuda3std6ranges3__45__cpo4dataE:
	.zero		1
	.type		_ZN45_INTERNAL_514267e4_14_CrossKernel_cu_a4741ca24cuda3std6ranges3__45__cpo5beginE,@object
	.size		_ZN45_INTERNAL_514267e4_14_CrossKernel_cu_a4741ca24cuda3std6ranges3__45__cpo5beginE,(_ZN45_INTERNAL_514267e4_14_CrossKernel_cu_a4741ca24cuda3std3__447_GLOBAL__N__514267e4_14_CrossKernel_cu_a4741ca26ignoreE - _ZN45_INTERNAL_514267e4_14_CrossKernel_cu_a4741ca24cuda3std6ranges3__45__cpo5beginE)
_ZN45_INTERNAL_514267e4_14_CrossKernel_cu_a4741ca24cuda3std6ranges3__45__cpo5beginE:
	.zero		1
	.type		_ZN45_INTERNAL_514267e4_14_CrossKernel_cu_a4741ca24cuda3std3__447_GLOBAL__N__514267e4_14_CrossKernel_cu_a4741ca26ignoreE,@object
	.size		_ZN45_INTERNAL_514267e4_14_CrossKernel_cu_a4741ca24cuda3std3__447_GLOBAL__N__514267e4_14_CrossKernel_cu_a4741ca26ignoreE,(_ZN45_INTERNAL_514267e4_14_CrossKernel_cu_a4741ca24cuda3std6ranges3__45__cpo4sizeE - _ZN45_INTERNAL_514267e4_14_CrossKernel_cu_a4741ca24cuda3std3__447_GLOBAL__N__514267e4_14_CrossKernel_cu_a4741ca26ignoreE)
_ZN45_INTERNAL_514267e4_14_CrossKernel_cu_a4741ca24cuda3std3__447_GLOBAL__N__514267e4_14_CrossKernel_cu_a4741ca26ignoreE:
	.zero		1
	.type		_ZN45_INTERNAL_514267e4_14_CrossKernel_cu_a4741ca24cuda3std6ranges3__45__cpo4sizeE,@object
	.size		_ZN45_INTERNAL_514267e4_14_CrossKernel_cu_a4741ca24cuda3std6ranges3__45__cpo4sizeE,(_ZN45_INTERNAL_514267e4_14_CrossKernel_cu_a4741ca24cuda3std3__45__cpo5beginE - _ZN45_INTERNAL_514267e4_14_CrossKernel_cu_a4741ca24cuda3std6ranges3__45__cpo4sizeE)
_ZN45_INTERNAL_514267e4_14_CrossKernel_cu_a4741ca24cuda3std6ranges3__45__cpo4sizeE:
	.zero		1
	.type		_ZN45_INTERNAL_514267e4_14_CrossKernel_cu_a4741ca24cuda3std3__45__cpo5beginE,@object
	.size		_ZN45_INTERNAL_514267e4_14_CrossKernel_cu_a4741ca24cuda3std3__45__cpo5beginE,(_ZN45_INTERNAL_514267e4_14_CrossKernel_cu_a4741ca24cuda3std6ranges3__45__cpo6cbeginE - _ZN45_INTERNAL_514267e4_14_CrossKernel_cu_a4741ca24cuda3std3__45__cpo5beginE)
_ZN45_INTERNAL_514267e4_14_CrossKernel_cu_a4741ca24cuda3std3__45__cpo5beginE:
	.zero		1
	.type		_ZN45_INTERNAL_514267e4_14_CrossKernel_cu_a4741ca24cuda3std6ranges3__45__cpo6cbeginE,@object
	.size		_ZN45_INTERNAL_514267e4_14_CrossKernel_cu_a4741ca24cuda3std6ranges3__45__cpo6cbeginE,(_ZN45_INTERNAL_514267e4_14_CrossKernel_cu_a4741ca24cuda3std3__45__cpo6rbeginE - _ZN45_INTERNAL_514267e4_14_CrossKernel_cu_a4741ca24cuda3std6ranges3__45__cpo6cbeginE)
_ZN45_INTERNAL_514267e4_14_CrossKernel_cu_a4741ca24cuda3std6ranges3__45__cpo6cbeginE:
	.zero		1
	.type		_ZN45_INTERNAL_514267e4_14_CrossKernel_cu_a4741ca24cuda3std3__45__cpo6rbeginE,@object
	.size		_ZN45_INTERNAL_514267e4_14_CrossKernel_cu_a4741ca24cuda3std3__45__cpo6rbeginE,(_ZN45_INTERNAL_514267e4_14_CrossKernel_cu_a4741ca24cuda3std6ranges3__45__cpo4nextE - _ZN45_INTERNAL_514267e4_14_CrossKernel_cu_a4741ca24cuda3std3__45__cpo6rbeginE)
_ZN45_INTERNAL_514267e4_14_CrossKernel_cu_a4741ca24cuda3std3__45__cpo6rbeginE:
	.zero		1
	.type		_ZN45_INTERNAL_514267e4_14_CrossKernel_cu_a4741ca24cuda3std6ranges3__45__cpo4nextE,@object
	.size		_ZN45_INTERNAL_514267e4_14_CrossKernel_cu_a4741ca24cuda3std6ranges3__45__cpo4nextE,(_ZN45_INTERNAL_514267e4_14_CrossKernel_cu_a4741ca24cuda3std6ranges3__45__cpo4swapE - _ZN45_INTERNAL_514267e4_14_CrossKernel_cu_a4741ca24cuda3std6ranges3__45__cpo4nextE)
_ZN45_INTERNAL_514267e4_14_CrossKernel_cu_a4741ca24cuda3std6ranges3__45__cpo4nextE:
	.zero		1
	.type		_ZN45_INTERNAL_514267e4_14_CrossKernel_cu_a4741ca24cuda3std6ranges3__45__cpo4swapE,@object
	.size		_ZN45_INTERNAL_514267e4_14_CrossKernel_cu_a4741ca24cuda3std6ranges3__45__cpo4swapE,(_ZN45_INTERNAL_514267e4_14_CrossKernel_cu_a4741ca24cuda3std3__420unreachable_sentinelE - _ZN45_INTERNAL_514267e4_14_CrossKernel_cu_a4741ca24cuda3std6ranges3__45__cpo4swapE)
_ZN45_INTERNAL_514267e4_14_CrossKernel_cu_a4741ca24cuda3std6ranges3__45__cpo4swapE:
	.zero		1
	.type		_ZN45_INTERNAL_514267e4_14_CrossKernel_cu_a4741ca24cuda3std3__420unreachable_sentinelE,@object
	.size		_ZN45_INTERNAL_514267e4_14_CrossKernel_cu_a4741ca24cuda3std3__420unreachable_sentinelE,(_ZN45_INTERNAL_514267e4_14_CrossKernel_cu_a4741ca26thrust24THRUST_300001_SM_1000_NS6system6detail10sequential3seqE - _ZN45_INTERNAL_514267e4_14_CrossKernel_cu_a4741ca24cuda3std3__420unreachable_sentinelE)
_ZN45_INTERNAL_514267e4_14_CrossKernel_cu_a4741ca24cuda3std3__420unreachable_sentinelE:
	.zero		1
	.type		_ZN45_INTERNAL_514267e4_14_CrossKernel_cu_a4741ca26thrust24THRUST_300001_SM_1000_NS6system6detail10sequential3seqE,@object
	.size		_ZN45_INTERNAL_514267e4_14_CrossKernel_cu_a4741ca26thrust24THRUST_300001_SM_1000_NS6system6detail10sequential3seqE,(_ZN45_INTERNAL_514267e4_14_CrossKernel_cu_a4741ca24cuda3std3__45__cpo4cendE - _ZN45_INTERNAL_514267e4_14_CrossKernel_cu_a4741ca26thrust24THRUST_300001_SM_1000_NS6system6detail10sequential3seqE)
_ZN45_INTERNAL_514267e4_14_CrossKernel_cu_a4741ca26thrust24THRUST_300001_SM_1000_NS6system6detail10sequential3seqE:
	.zero		1
	.type		_ZN45_INTERNAL_514267e4_14_CrossKernel_cu_a4741ca24cuda3std3__45__cpo4cendE,@object
	.size		_ZN45_INTERNAL_514267e4_14_CrossKernel_cu_a4741ca24cuda3std3__45__cpo4cendE,(_ZN45_INTERNAL_514267e4_14_CrossKernel_cu_a4741ca24cuda3std6ranges3__45__cpo9iter_swapE - _ZN45_INTERNAL_514267e4_14_CrossKernel_cu_a4741ca24cuda3std3__45__cpo4cendE)
_ZN45_INTERNAL_514267e4_14_CrossKernel_cu_a4741ca24cuda3std3__45__cpo4cendE:
	.zero		1
	.type		_ZN45_INTERNAL_514267e4_14_CrossKernel_cu_a4741ca24cuda3std6ranges3__45__cpo9iter_swapE,@object
	.size		_ZN45_INTERNAL_514267e4_14_CrossKernel_cu_a4741ca24cuda3std6ranges3__45__cpo9iter_swapE,(_ZN45_INTERNAL_514267e4_14_CrossKernel_cu_a4741ca24cuda3std3__45__cpo5crendE - _ZN45_INTERNAL_514267e4_14_CrossKernel_cu_a4741ca24cuda3std6ranges3__45__cpo9iter_swapE)
_ZN45_INTERNAL_514267e4_14_CrossKernel_cu_a4741ca24cuda3std6ranges3__45__cpo9iter_swapE:
	.zero		1
	.type		_ZN45_INTERNAL_514267e4_14_CrossKernel_cu_a4741ca24cuda3std3__45__cpo5crendE,@object
	.size		_ZN45_INTERNAL_514267e4_14_CrossKernel_cu_a4741ca24cuda3std3__45__cpo5crendE,(_ZN45_INTERNAL_514267e4_14_CrossKernel_cu_a4741ca24cuda3std6ranges3__45__cpo5cdataE - _ZN45_INTERNAL_514267e4_14_CrossKernel_cu_a4741ca24cuda3std3__45__cpo5crendE)
_ZN45_INTERNAL_514267e4_14_CrossKernel_cu_a4741ca24cuda3std3__45__cpo5crendE:
	.zero		1
	.type		_ZN45_INTERNAL_514267e4_14_CrossKernel_cu_a4741ca24cuda3std6ranges3__45__cpo5cdataE,@object
	.size		_ZN45_INTERNAL_514267e4_14_CrossKernel_cu_a4741ca24cuda3std6ranges3__45__cpo5cdataE,(_ZN45_INTERNAL_514267e4_14_CrossKernel_cu_a4741ca24cuda3std6ranges3__45__cpo3endE - _ZN45_INTERNAL_514267e4_14_CrossKernel_cu_a4741ca24cuda3std6ranges3__45__cpo5cdataE)
_ZN45_INTERNAL_514267e4_14_CrossKernel_cu_a4741ca24cuda3std6ranges3__45__cpo5cdataE:
	.zero		1
	.type		_ZN45_INTERNAL_514267e4_14_CrossKernel_cu_a4741ca24cuda3std6ranges3__45__cpo3endE,@object
	.size		_ZN45_INTERNAL_514267e4_14_CrossKernel_cu_a4741ca24cuda3std6ranges3__45__cpo3endE,(_ZN45_INTERNAL_514267e4_14_CrossKernel_cu_a4741ca24cuda3std3__419piecewise_constructE - _ZN45_INTERNAL_514267e4_14_CrossKernel_cu_a4741ca24cuda3std6ranges3__45__cpo3endE)
_ZN45_INTERNAL_514267e4_14_CrossKernel_cu_a4741ca24cuda3std6ranges3__45__cpo3endE:
	.zero		1
	.type		_ZN45_INTERNAL_514267e4_14_CrossKernel_cu_a4741ca24cuda3std3__419piecewise_constructE,@object
	.size		_ZN45_INTERNAL_514267e4_14_CrossKernel_cu_a4741ca24cuda3std3__419piecewise_constructE,(_ZN45_INTERNAL_514267e4_14_CrossKernel_cu_a4741ca24cuda3std6ranges3__45__cpo5ssizeE - _ZN45_INTERNAL_514267e4_14_CrossKernel_cu_a4741ca24cuda3std3__419piecewise_constructE)
_ZN45_INTERNAL_514267e4_14_CrossKernel_cu_a4741ca24cuda3std3__419piecewise_constructE:
	.zero		1
	.type		_ZN45_INTERNAL_514267e4_14_CrossKernel_cu_a4741ca24cuda3std6ranges3__45__cpo5ssizeE,@object
	.size		_ZN45_INTERNAL_514267e4_14_CrossKernel_cu_a4741ca24cuda3std6ranges3__45__cpo5ssizeE,(_ZN45_INTERNAL_514267e4_14_CrossKernel_cu_a4741ca24cuda3std3__45__cpo3endE - _ZN45_INTERNAL_514267e4_14_CrossKernel_cu_a4741ca24cuda3std6ranges3__45__cpo5ssizeE)
_ZN45_INTERNAL_514267e4_14_CrossKernel_cu_a4741ca24cuda3std6ranges3__45__cpo5ssizeE:
	.zero		1
	.type		_ZN45_INTERNAL_514267e4_14_CrossKernel_cu_a4741ca24cuda3std3__45__cpo3endE,@object
	.size		_ZN45_INTERNAL_514267e4_14_CrossKernel_cu_a4741ca24cuda3std3__45__cpo3endE,(_ZN45_INTERNAL_514267e4_14_CrossKernel_cu_a4741ca24cuda3std6ranges3__45__cpo4cendE - _ZN45_INTERNAL_514267e4_14_CrossKernel_cu_a4741ca24cuda3std3__45__cpo3endE)
_ZN45_INTERNAL_514267e4_14_CrossKernel_cu_a4741ca24cuda3std3__45__cpo3endE:
	.zero		1
	.type		_ZN45_INTERNAL_514267e4_14_CrossKernel_cu_a4741ca24cuda3std6ranges3__45__cpo4cendE,@object
	.size		_ZN45_INTERNAL_514267e4_14_CrossKernel_cu_a4741ca24cuda3std6ranges3__45__cpo4cendE,(_ZN45_INTERNAL_514267e4_14_CrossKernel_cu_a4741ca24cuda3std3__45__cpo4rendE - _ZN45_INTERNAL_514267e4_14_CrossKernel_cu_a4741ca24cuda3std6ranges3__45__cpo4cendE)
_ZN45_INTERNAL_514267e4_14_CrossKernel_cu_a4741ca24cuda3std6ranges3__45__cpo4cendE:
	.zero		1
	.type		_ZN45_INTERNAL_514267e4_14_CrossKernel_cu_a4741ca24cuda3std3__45__cpo4rendE,@object
	.size		_ZN45_INTERNAL_514267e4_14_CrossKernel_cu_a4741ca24cuda3std3__45__cpo4rendE,(_ZN45_INTERNAL_514267e4_14_CrossKernel_cu_a4741ca24cuda3std6ranges3__45__cpo4prevE - _ZN45_INTERNAL_514267e4_14_CrossKernel_cu_a4741ca24cuda3std3__45__cpo4rendE)
_ZN45_INTERNAL_514267e4_14_CrossKernel_cu_a4741ca24cuda3std3__45__cpo4rendE:
	.zero		1
	.type		_ZN45_INTERNAL_514267e4_14_CrossKernel_cu_a4741ca24cuda3std6ranges3__45__cpo4prevE,@object
	.size		_ZN45_INTERNAL_514267e4_14_CrossKernel_cu_a4741ca24cuda3std6ranges3__45__cpo4prevE,(_ZN45_INTERNAL_514267e4_14_CrossKernel_cu_a4741ca24cuda3std6ranges3__45__cpo9iter_moveE - _ZN45_INTERNAL_514267e4_14_CrossKernel_cu_a4741ca24cuda3std6ranges3__45__cpo4prevE)
_ZN45_INTERNAL_514267e4_14_CrossKernel_cu_a4741ca24cuda3std6ranges3__45__cpo4prevE:
	.zero		1
	.type		_ZN45_INTERNAL_514267e4_14_CrossKernel_cu_a4741ca24cuda3std6ranges3__45__cpo9iter_moveE,@object
	.size		_ZN45_INTERNAL_514267e4_14_CrossKernel_cu_a4741ca24cuda3std6ranges3__45__cpo9iter_moveE,(.L_13 - _ZN45_INTERNAL_514267e4_14_CrossKernel_cu_a4741ca24cuda3std6ranges3__45__cpo9iter_moveE)
_ZN45_INTERNAL_514267e4_14_CrossKernel_cu_a4741ca24cuda3std6ranges3__45__cpo9iter_moveE:
	.zero		1
.L_13:


//--------------------- .nv.constant0._ZN2at6native12cross_kernelIN3c108BFloat16E16OffsetCalculatorILi3EjLb0EEiEEviPT_PKS6_S9_T0_T1_SB_SB_ --------------------------
	.section	.nv.constant0._ZN2at6native12cross_kernelIN3c108BFloat16E16OffsetCalculatorILi3EjLb0EEiEEviPT_PKS6_S9_T0_T1_SB_SB_,"a",@progbits
	.sectionflags	@""
	.align	4
.nv.constant0._ZN2at6native12cross_kernelIN3c108BFloat16E16OffsetCalculatorILi3EjLb0EEiEEviPT_PKS6_S9_T0_T1_SB_SB_:
	.zero		1544


//--------------------- .nv.constant0._ZN2at6native12cross_kernelIN3c108BFloat16E16OffsetCalculatorILi3EjLb0EElEEviPT_PKS6_S9_T0_T1_SB_SB_ --------------------------
	.section	.nv.constant0._ZN2at6native12cross_kernelIN3c108BFloat16E16OffsetCalculatorILi3EjLb0EElEEviPT_PKS6_S9_T0_T1_SB_SB_,"a",@progbits
	.sectionflags	@""
	.align	4
.nv.constant0._ZN2at6native12cross_kernelIN3c108BFloat16E16OffsetCalculatorILi3EjLb0EElEEviPT_PKS6_S9_T0_T1_SB_SB_:
	.zero		1560


//--------------------- .nv.constant0._ZN2at6native12cross_kernelIN3c104HalfE16OffsetCalculatorILi3EjLb0EEiEEviPT_PKS6_S9_T0_T1_SB_SB_ --------------------------
	.section	.nv.constant0._ZN2at6native12cross_kernelIN3c104HalfE16OffsetCalculatorILi3EjLb0EEiEEviPT_PKS6_S9_T0_T1_SB_SB_,"a",@progbits
	.sectionflags	@""
	.align	4
.nv.constant0._ZN2at6native12cross_kernelIN3c104HalfE16OffsetCalculatorILi3EjLb0EEiEEviPT_PKS6_S9_T0_T1_SB_SB_:
	.zero		1544


//--------------------- .nv.constant0._ZN2at6native12cross_kernelIN3c104HalfE16OffsetCalculatorILi3EjLb0EElEEviPT_PKS6_S9_T0_T1_SB_SB_ --------------------------
	.section	.nv.constant0._ZN2at6native12cross_kernelIN3c104HalfE16OffsetCalculatorILi3EjLb0EElEEviPT_PKS6_S9_T0_T1_SB_SB_,"a",@progbits
	.sectionflags	@""
	.align	4
.nv.constant0._ZN2at6native12cross_kernelIN3c104HalfE16OffsetCalculatorILi3EjLb0EElEEviPT_PKS6_S9_T0_T1_SB_SB_:
	.zero		1560


//--------------------- .nv.constant0._ZN2at6native12cross_kernelIN3c107complexIfEE16OffsetCalculatorILi3EjLb0EEiEEviPT_PKS7_SA_T0_T1_SC_SC_ --------------------------
	.section	.nv.constant0._ZN2at6native12cross_kernelIN3c107complexIfEE16OffsetCalculatorILi3EjLb0EEiEEviPT_PKS7_SA_T0_T1_SC_SC_,"a",@progbits
	.sectionflags	@""
	.align	4
.nv.constant0._ZN2at6native12cross_kernelIN3c107complexIfEE16OffsetCalculatorILi3EjLb0EEiEEviPT_PKS7_SA_T0_T1_SC_SC_:
	.zero		1544


//--------------------- .nv.constant0._ZN2at6native12cross_kernelIN3c107complexIfEE16OffsetCalculatorILi3EjLb0EElEEviPT_PKS7_SA_T0_T1_SC_SC_ --------------------------
	.section	.nv.constant0._ZN2at6native12cross_kernelIN3c107complexIfEE16OffsetCalculatorILi3EjLb0EElEEviPT_PKS7_SA_T0_T1_SC_SC_,"a",@progbits
	.sectionflags	@""
	.align	4
.nv.constant0._ZN2at6native12cross_kernelIN3c107complexIfEE16OffsetCalculatorILi3EjLb0EElEEviPT_PKS7_SA_T0_T1_SC_SC_:
	.zero		1560


//--------------------- .nv.constant0._ZN2at6native12cross_kernelIN3c107complexIdEE16OffsetCalculatorILi3EjLb0EEiEEviPT_PKS7_SA_T0_T1_SC_SC_ --------------------------
	.section	.nv.constant0._ZN2at6native12cross_kernelIN3c107complexIdEE16OffsetCalculatorILi3EjLb0EEiEEviPT_PKS7_SA_T0_T1_SC_SC_,"a",@progbits
	.sectionflags	@""
	.align	4
.nv.constant0._ZN2at6native12cross_kernelIN3c107complexIdEE16OffsetCalculatorILi3EjLb0EEiEEviPT_PKS7_SA_T0_T1_SC_SC_:
	.zero		1544


//--------------------- .nv.constant0._ZN2at6native12cross_kernelIN3c107complexIdEE16OffsetCalculatorILi3EjLb0EElEEviPT_PKS7_SA_T0_T1_SC_SC_ --------------------------
	.section	.nv.constant0._ZN2at6native12cross_kernelIN3c107complexIdEE16OffsetCalculatorILi3EjLb0EElEEviPT_PKS7_SA_T0_T1_SC_SC_,"a",@progbits
	.sectionflags	@""
	.align	4
.nv.constant0._ZN2at6native12cross_kernelIN3c107complexIdEE16OffsetCalculatorILi3EjLb0EElEEviPT_PKS7_SA_T0_T1_SC_SC_:
	.zero		1560


//--------------------- .nv.constant0._ZN2at6native12cross_kernelIf16OffsetCalculatorILi3EjLb0EEiEEviPT_PKS4_S7_T0_T1_S9_S9_ --------------------------
	.section	.nv.constant0._ZN2at6native12cross_kernelIf16OffsetCalculatorILi3EjLb0EEiEEviPT_PKS4_S7_T0_T1_S9_S9_,"a",@progbits
	.sectionflags	@""
	.align	4
.nv.constant0._ZN2at6native12cross_kernelIf16OffsetCalculatorILi3EjLb0EEiEEviPT_PKS4_S7_T0_T1_S9_S9_:
	.zero		1544


//--------------------- .nv.constant0._ZN2at6native12cross_kernelIf16OffsetCalculatorILi3EjLb0EElEEviPT_PKS4_S7_T0_T1_S9_S9_ --------------------------
	.section	.nv.constant0._ZN2at6native12cross_kernelIf16OffsetCalculatorILi3EjLb0EElEEviPT_PKS4_S7_T0_T1_S9_S9_,"a",@progbits
	.sectionflags	@""
	.align	4
.nv.constant0._ZN2at6native12cross_kernelIf16OffsetCalculatorILi3EjLb0EElEEviPT_PKS4_S7_T0_T1_S9_S9_:
	.zero		1560


//--------------------- .nv.constant0._ZN2at6native12cross_kernelId16OffsetCalculatorILi3EjLb0EEiEEviPT_PKS4_S7_T0_T1_S9_S9_ --------------------------
	.section	.nv.constant0._ZN2at6native12cross_kernelId16OffsetCalculatorILi3EjLb0EEiEEviPT_PKS4_S7_T0_T1_S9_S9_,"a",@progbits
	.sectionflags	@""
	.align	4
.nv.constant0._ZN2at6native12cross_kernelId16OffsetCalculatorILi3EjLb0EEiEEviPT_PKS4_S7_T0_T1_S9_S9_:
	.zero		1544


//--------------------- .nv.constant0._ZN2at6native12cross_kernelId16OffsetCalculatorILi3EjLb0EElEEviPT_PKS4_S7_T0_T1_S9_S9_ --------------------------
	.section	.nv.constant0._ZN2at6native12cross_kernelId16OffsetCalculatorILi3EjLb0EElEEviPT_PKS4_S7_T0_T1_S9_S9_,"a",@progbits
	.sectionflags	@""
	.align	4
.nv.constant0._ZN2at6native12cross_kernelId16OffsetCalculatorILi3EjLb0EElEEviPT_PKS4_S7_T0_T1_S9_S9_:
	.zero		1560


//--------------------- .nv.constant0._ZN2at6native12cross_kernelIs16OffsetCalculatorILi3EjLb0EEiEEviPT_PKS4_S7_T0_T1_S9_S9_ --------------------------
	.section	.nv.constant0._ZN2at6native12cross_kernelIs16OffsetCalculatorILi3EjLb0EEiEEviPT_PKS4_S7_T0_T1_S9_S9_,"a",@progbits
	.sectionflags	@""
	.align	4
.nv.constant0._ZN2at6native12cross_kernelIs16OffsetCalculatorILi3EjLb0EEiEEviPT_PKS4_S7_T0_T1_S9_S9_:
	.zero		1544


//--------------------- .nv.constant0._ZN2at6native12cross_kernelIs16OffsetCalculatorILi3EjLb0EElEEviPT_PKS4_S7_T0_T1_S9_S9_ --------------------------
	.section	.nv.constant0._ZN2at6native12cross_kernelIs16OffsetCalculatorILi3EjLb0EElEEviPT_PKS4_S7_T0_T1_S9_S9_,"a",@progbits
	.sectionflags	@""
	.align	4
.nv.constant0._ZN2at6native12cross_kernelIs16OffsetCalculatorILi3EjLb0EElEEviPT_PKS4_S7_T0_T1_S9_S9_:
	.zero		1560


//--------------------- .nv.constant0._ZN2at6native12cross_kernelIl16OffsetCalculatorILi3EjLb0EEiEEviPT_PKS4_S7_T0_T1_S9_S9_ --------------------------
	.section	.nv.constant0._ZN2at6native12cross_kernelIl16OffsetCalculatorILi3EjLb0EEiEEviPT_PKS4_S7_T0_T1_S9_S9_,"a",@progbits
	.sectionflags	@""
	.align	4
.nv.constant0._ZN2at6native12cross_kernelIl16OffsetCalculatorILi3EjLb0EEiEEviPT_PKS4_S7_T0_T1_S9_S9_:
	.zero		1544


//--------------------- .nv.constant0._ZN2at6native12cross_kernelIl16OffsetCalculatorILi3EjLb0EElEEviPT_PKS4_S7_T0_T1_S9_S9_ --------------------------
	.section	.nv.constant0._ZN2at6native12cross_kernelIl16OffsetCalculatorILi3EjLb0EElEEviPT_PKS4_S7_T0_T1_S9_S9_,"a",@progbits
	.sectionflags	@""
	.align	4
.nv.constant0._ZN2at6native12cross_kernelIl16OffsetCalculatorILi3EjLb0EElEEviPT_PKS4_S7_T0_T1_S9_S9_:
	.zero		1560


//--------------------- .nv.constant0._ZN2at6native12cross_kernelIi16OffsetCalculatorILi3EjLb0EEiEEviPT_PKS4_S7_T0_T1_S9_S9_ --------------------------
	.section	.nv.constant0._ZN2at6native12cross_kernelIi16OffsetCalculatorILi3EjLb0EEiEEviPT_PKS4_S7_T0_T1_S9_S9_,"a",@progbits
	.sectionflags	@""
	.align	4
.nv.constant0._ZN2at6native12cross_kernelIi16OffsetCalculatorILi3EjLb0EEiEEviPT_PKS4_S7_T0_T1_S9_S9_:
	.zero		1544


//--------------------- .nv.constant0._ZN2at6native12cross_kernelIi16OffsetCalculatorILi3EjLb0EElEEviPT_PKS4_S7_T0_T1_S9_S9_ --------------------------
	.section	.nv.constant0._ZN2at6native12cross_kernelIi16OffsetCalculatorILi3EjLb0EElEEviPT_PKS4_S7_T0_T1_S9_S9_,"a",@progbits
	.sectionflags	@""
	.align	4
.nv.constant0._ZN2at6native12cross_kernelIi16OffsetCalculatorILi3EjLb0EElEEviPT_PKS4_S7_T0_T1_S9_S9_:
	.zero		1560


//--------------------- .nv.constant0._ZN2at6native12cross_kernelIa16OffsetCalculatorILi3EjLb0EEiEEviPT_PKS4_S7_T0_T1_S9_S9_ --------------------------
	.section	.nv.constant0._ZN2at6native12cross_kernelIa16OffsetCalculatorILi3EjLb0EEiEEviPT_PKS4_S7_T0_T1_S9_S9_,"a",@progbits
	.sectionflags	@""
	.align	4
.nv.constant0._ZN2at6native12cross_kernelIa16OffsetCalculatorILi3EjLb0EEiEEviPT_PKS4_S7_T0_T1_S9_S9_:
	.zero		1544


//--------------------- .nv.constant0._ZN2at6native12cross_kernelIa16OffsetCalculatorILi3EjLb0EElEEviPT_PKS4_S7_T0_T1_S9_S9_ --------------------------
	.section	.nv.constant0._ZN2at6native12cross_kernelIa16OffsetCalculatorILi3EjLb0EElEEviPT_PKS4_S7_T0_T1_S9_S9_,"a",@progbits
	.sectionflags	@""
	.align	4
.nv.constant0._ZN2at6native12cross_kernelIa16OffsetCalculatorILi3EjLb0EElEEviPT_PKS4_S7_T0_T1_S9_S9_:
	.zero		1560


//--------------------- .nv.constant0._ZN2at6native12cross_kernelIh16OffsetCalculatorILi3EjLb0EEiEEviPT_PKS4_S7_T0_T1_S9_S9_ --------------------------
	.section	.nv.constant0._ZN2at6native12cross_kernelIh16OffsetCalculatorILi3EjLb0EEiEEviPT_PKS4_S7_T0_T1_S9_S9_,"a",@progbits
	.sectionflags	@""
	.align	4
.nv.constant0._ZN2at6native12cross_kernelIh16OffsetCalculatorILi3EjLb0EEiEEviPT_PKS4_S7_T0_T1_S9_S9_:
	.zero		1544


//--------------------- .nv.constant0._ZN2at6native12cross_kernelIh16OffsetCalculatorILi3EjLb0EElEEviPT_PKS4_S7_T0_T1_S9_S9_ --------------------------
	.section	.nv.constant0._ZN2at6native12cross_kernelIh16OffsetCalculatorILi3EjLb0EElEEviPT_PKS4_S7_T0_T1_S9_S9_,"a",@progbits
	.sectionflags	@""
	.align	4
.nv.constant0._ZN2at6native12cross_kernelIh16OffsetCalculatorILi3EjLb0EElEEviPT_PKS4_S7_T0_T1_S9_S9_:
	.zero		1560


//--------------------- SYMBOLS --------------------------

	.type		.nv.reservedSmem.offset0,@object
	.size		.nv.reservedSmem.offset0,0x4
